	.target	sm_100a

	.elftype	@"ET_EXEC"


//--------------------- .note.nv.tkinfo           --------------------------
	.section	.note.nv.tkinfo,"",@"SHT_NOTE"
	.sectionflags	@"SHF_NOTE_NV_TKINFO"
	.tkinfo
        /*0018*/ 	.word	0x00000002
        /*0030*/ 	.string	""
        /*0030*/ 	.string	"ptxas"
        /*0030*/ 	.string	"Cuda compilation tools, release 13.0, V13.0.88"
        /*0030*/ 	.string	"Build cuda_13.0.r13.0/compiler.36424714_0"
        /*0030*/ 	.string	"-arch sm_100a -m 64 "



//--------------------- .note.nv.cuinfo           --------------------------
	.section	.note.nv.cuinfo,"",@"SHT_NOTE"
	.sectionflags	@"SHF_NOTE_NV_CUINFO"
        /*0018*/ 	.short	0x0002
        /*001a*/ 	.short	0x0064
        /*001c*/ 	.short	0x0082
	.zero		2


//--------------------- .nv.info                  --------------------------
	.section	.nv.info,"",@"SHT_CUDA_INFO"
	.align	4


	//----- nvinfo : EIATTR_REGCOUNT
	.align		4
        /*0000*/ 	.byte	0x04, 0x2f
        /*0002*/ 	.short	(.L_1 - .L_0)
	.align		4
.L_0:
        /*0004*/ 	.word	index@(_ZN18transformer_engine33fused_moe_aux_loss_forward_kernelIfiEEvPKT_PKT0_iiiiifPS1_Pf)
        /*0008*/ 	.word	0x00000020


	//----- nvinfo : EIATTR_FRAME_SIZE
	.align		4
.L_1:
        /*000c*/ 	.byte	0x04, 0x11
        /*000e*/ 	.short	(.L_3 - .L_2)
	.align		4
.L_2:
        /*0010*/ 	.word	index@($__internal_11_$__cuda_sm3x_div_rn_noftz_f32_slowpath)
        /*0014*/ 	.word	0x00000008


	//----- nvinfo : EIATTR_FRAME_SIZE
	.align		4
.L_3:
        /*0018*/ 	.byte	0x04, 0x11
        /*001a*/ 	.short	(.L_5 - .L_4)
	.align		4
.L_4:
        /*001c*/ 	.word	index@(_ZN18transformer_engine33fused_moe_aux_loss_forward_kernelIfiEEvPKT_PKT0_iiiiifPS1_Pf)
        /*0020*/ 	.word	0x00000008


	//----- nvinfo : EIATTR_REGCOUNT
	.align		4
.L_5:
        /*0024*/ 	.byte	0x04, 0x2f
        /*0026*/ 	.short	(.L_7 - .L_6)
	.align		4
.L_6:
        /*0028*/ 	.word	index@(_ZN18transformer_engine33fused_moe_aux_loss_forward_kernelIflEEvPKT_PKT0_iiiiifPS1_Pf)
        /*002c*/ 	.word	0x00000020


	//----- nvinfo : EIATTR_FRAME_SIZE
	.align		4
.L_7:
        /*0030*/ 	.byte	0x04, 0x11
        /*0032*/ 	.short	(.L_9 - .L_8)
	.align		4
.L_8:
        /*0034*/ 	.word	index@($__internal_10_$__cuda_sm3x_div_rn_noftz_f32_slowpath)
        /*0038*/ 	.word	0x00000008


	//----- nvinfo : EIATTR_FRAME_SIZE
	.align		4
.L_9:
        /*003c*/ 	.byte	0x04, 0x11
        /*003e*/ 	.short	(.L_11 - .L_10)
	.align		4
.L_10:
        /*0040*/ 	.word	index@(_ZN18transformer_engine33fused_moe_aux_loss_forward_kernelIflEEvPKT_PKT0_iiiiifPS1_Pf)
        /*0044*/ 	.word	0x00000008


	//----- nvinfo : EIATTR_REGCOUNT
	.align		4
.L_11:
        /*0048*/ 	.byte	0x04, 0x2f
        /*004a*/ 	.short	(.L_13 - .L_12)
	.align		4
.L_12:
        /*004c*/ 	.word	index@(_ZN18transformer_engine33fused_moe_aux_loss_forward_kernelIf13__nv_bfloat16EEvPKT_PKT0_iiiiifPS2_Pf)
        /*0050*/ 	.word	0x00000020


	//----- nvinfo : EIATTR_FRAME_SIZE
	.align		4
.L_13:
        /*0054*/ 	.byte	0x04, 0x11
        /*0056*/ 	.short	(.L_15 - .L_14)
	.align		4
.L_14:
        /*0058*/ 	.word	index@($__internal_9_$__cuda_sm3x_div_rn_noftz_f32_slowpath)
        /*005c*/ 	.word	0x00000008


	//----- nvinfo : EIATTR_FRAME_SIZE
	.align		4
.L_15:
        /*0060*/ 	.byte	0x04, 0x11
        /*0062*/ 	.short	(.L_17 - .L_16)
	.align		4
.L_16:
        /*0064*/ 	.word	index@(_ZN18transformer_engine33fused_moe_aux_loss_forward_kernelIf13__nv_bfloat16EEvPKT_PKT0_iiiiifPS2_Pf)
        /*0068*/ 	.word	0x00000008


	//----- nvinfo : EIATTR_REGCOUNT
	.align		4
.L_17:
        /*006c*/ 	.byte	0x04, 0x2f
        /*006e*/ 	.short	(.L_19 - .L_18)
	.align		4
.L_18:
        /*0070*/ 	.word	index@(_ZN18transformer_engine33fused_moe_aux_loss_forward_kernelIffEEvPKT_PKT0_iiiiifPS1_Pf)
        /*0074*/ 	.word	0x00000020


	//----- nvinfo : EIATTR_FRAME_SIZE
	.align		4
.L_19:
        /*0078*/ 	.byte	0x04, 0x11
        /*007a*/ 	.short	(.L_21 - .L_20)
	.align		4
.L_20:
        /*007c*/ 	.word	index@($__internal_8_$__cuda_sm3x_div_rn_noftz_f32_slowpath)
        /*0080*/ 	.word	0x00000008


	//----- nvinfo : EIATTR_FRAME_SIZE
	.align		4
.L_21:
        /*0084*/ 	.byte	0x04, 0x11
        /*0086*/ 	.short	(.L_23 - .L_22)
	.align		4
.L_22:
        /*0088*/ 	.word	index@(_ZN18transformer_engine33fused_moe_aux_loss_forward_kernelIffEEvPKT_PKT0_iiiiifPS1_Pf)
        /*008c*/ 	.word	0x00000008


	//----- nvinfo : EIATTR_REGCOUNT
	.align		4
.L_23:
        /*0090*/ 	.byte	0x04, 0x2f
        /*0092*/ 	.short	(.L_25 - .L_24)
	.align		4
.L_24:
        /*0094*/ 	.word	index@(_ZN18transformer_engine33fused_moe_aux_loss_forward_kernelI6__halfiEEvPKT_PKT0_iiiiifPS2_Pf)
        /*0098*/ 	.word	0x00000020


	//----- nvinfo : EIATTR_FRAME_SIZE
	.align		4
.L_25:
        /*009c*/ 	.byte	0x04, 0x11
        /*009e*/ 	.short	(.L_27 - .L_26)
	.align		4
.L_26:
        /*00a0*/ 	.word	index@($__internal_7_$__cuda_sm3x_div_rn_noftz_f32_slowpath)
        /*00a4*/ 	.word	0x00000008


	//----- nvinfo : EIATTR_FRAME_SIZE
	.align		4
.L_27:
        /*00a8*/ 	.byte	0x04, 0x11
        /*00aa*/ 	.short	(.L_29 - .L_28)
	.align		4
.L_28:
        /*00ac*/ 	.word	index@(_ZN18transformer_engine33fused_moe_aux_loss_forward_kernelI6__halfiEEvPKT_PKT0_iiiiifPS2_Pf)
        /*00b0*/ 	.word	0x00000008


	//----- nvinfo : EIATTR_REGCOUNT
	.align		4
.L_29:
        /*00b4*/ 	.byte	0x04, 0x2f
        /*00b6*/ 	.short	(.L_31 - .L_30)
	.align		4
.L_30:
        /*00b8*/ 	.word	index@(_ZN18transformer_engine33fused_moe_aux_loss_forward_kernelI6__halflEEvPKT_PKT0_iiiiifPS2_Pf)
        /*00bc*/ 	.word	0x00000020


	//----- nvinfo : EIATTR_FRAME_SIZE
	.align		4
.L_31:
        /*00c0*/ 	.byte	0x04, 0x11
        /*00c2*/ 	.short	(.L_33 - .L_32)
	.align		4
.L_32:
        /*00c4*/ 	.word	index@($__internal_6_$__cuda_sm3x_div_rn_noftz_f32_slowpath)
        /*00c8*/ 	.word	0x00000008


	//----- nvinfo : EIATTR_FRAME_SIZE
	.align		4
.L_33:
        /*00cc*/ 	.byte	0x04, 0x11
        /*00ce*/ 	.short	(.L_35 - .L_34)
	.align		4
.L_34:
        /*00d0*/ 	.word	index@(_ZN18transformer_engine33fused_moe_aux_loss_forward_kernelI6__halflEEvPKT_PKT0_iiiiifPS2_Pf)
        /*00d4*/ 	.word	0x00000008


	//----- nvinfo : EIATTR_REGCOUNT
	.align		4
.L_35:
        /*00d8*/ 	.byte	0x04, 0x2f
        /*00da*/ 	.short	(.L_37 - .L_36)
	.align		4
.L_36:
        /*00dc*/ 	.word	index@(_ZN18transformer_engine33fused_moe_aux_loss_forward_kernelI6__half13__nv_bfloat16EEvPKT_PKT0_iiiiifPS3_Pf)
        /*00e0*/ 	.word	0x00000020


	//----- nvinfo : EIATTR_FRAME_SIZE
	.align		4
.L_37:
        /*00e4*/ 	.byte	0x04, 0x11
        /*00e6*/ 	.short	(.L_39 - .L_38)
	.align		4
.L_38:
        /*00e8*/ 	.word	index@($__internal_5_$__cuda_sm3x_div_rn_noftz_f32_slowpath)
        /*00ec*/ 	.word	0x00000008


	//----- nvinfo : EIATTR_FRAME_SIZE
	.align		4
.L_39:
        /*00f0*/ 	.byte	0x04, 0x11
        /*00f2*/ 	.short	(.L_41 - .L_40)
	.align		4
.L_40:
        /*00f4*/ 	.word	index@(_ZN18transformer_engine33fused_moe_aux_loss_forward_kernelI6__half13__nv_bfloat16EEvPKT_PKT0_iiiiifPS3_Pf)
        /*00f8*/ 	.word	0x00000008


	//----- nvinfo : EIATTR_REGCOUNT
	.align		4
.L_41:
        /*00fc*/ 	.byte	0x04, 0x2f
        /*00fe*/ 	.short	(.L_43 - .L_42)
	.align		4
.L_42:
        /*0100*/ 	.word	index@(_ZN18transformer_engine33fused_moe_aux_loss_forward_kernelI6__halffEEvPKT_PKT0_iiiiifPS2_Pf)
        /*0104*/ 	.word	0x00000020


	//----- nvinfo : EIATTR_FRAME_SIZE
	.align		4
.L_43:
        /*0108*/ 	.byte	0x04, 0x11
        /*010a*/ 	.short	(.L_45 - .L_44)
	.align		4
.L_44:
        /*010c*/ 	.word	index@($__internal_4_$__cuda_sm3x_div_rn_noftz_f32_slowpath)
        /*0110*/ 	.word	0x00000008


	//----- nvinfo : EIATTR_FRAME_SIZE
	.align		4
.L_45:
        /*0114*/ 	.byte	0x04, 0x11
        /*0116*/ 	.short	(.L_47 - .L_46)
	.align		4
.L_46:
        /*0118*/ 	.word	index@(_ZN18transformer_engine33fused_moe_aux_loss_forward_kernelI6__halffEEvPKT_PKT0_iiiiifPS2_Pf)
        /*011c*/ 	.word	0x00000008


	//----- nvinfo : EIATTR_REGCOUNT
	.align		4
.L_47:
        /*0120*/ 	.byte	0x04, 0x2f
        /*0122*/ 	.short	(.L_49 - .L_48)
	.align		4
.L_48:
        /*0124*/ 	.word	index@(_ZN18transformer_engine33fused_moe_aux_loss_forward_kernelI13__nv_bfloat16iEEvPKT_PKT0_iiiiifPS2_Pf)
        /*0128*/ 	.word	0x00000020


	//----- nvinfo : EIATTR_FRAME_SIZE
	.align		4
.L_49:
        /*012c*/ 	.byte	0x04, 0x11
        /*012e*/ 	.short	(.L_51 - .L_50)
	.align		4
.L_50:
        /*0130*/ 	.word	index@($__internal_3_$__cuda_sm3x_div_rn_noftz_f32_slowpath)
        /*0134*/ 	.word	0x00000008


	//----- nvinfo : EIATTR_FRAME_SIZE
	.align		4
.L_51:
        /*0138*/ 	.byte	0x04, 0x11
        /*013a*/ 	.short	(.L_53 - .L_52)
	.align		4
.L_52:
        /*013c*/ 	.word	index@(_ZN18transformer_engine33fused_moe_aux_loss_forward_kernelI13__nv_bfloat16iEEvPKT_PKT0_iiiiifPS2_Pf)
        /*0140*/ 	.word	0x00000008


	//----- nvinfo : EIATTR_REGCOUNT
	.align		4
.L_53:
        /*0144*/ 	.byte	0x04, 0x2f
        /*0146*/ 	.short	(.L_55 - .L_54)
	.align		4
.L_54:
        /*0148*/ 	.word	index@(_ZN18transformer_engine33fused_moe_aux_loss_forward_kernelI13__nv_bfloat16lEEvPKT_PKT0_iiiiifPS2_Pf)
        /*014c*/ 	.word	0x00000020


	//----- nvinfo : EIATTR_FRAME_SIZE
	.align		4
.L_55:
        /*0150*/ 	.byte	0x04, 0x11
        /*0152*/ 	.short	(.L_57 - .L_56)
	.align		4
.L_56:
        /*0154*/ 	.word	index@($__internal_2_$__cuda_sm3x_div_rn_noftz_f32_slowpath)
        /*0158*/ 	.word	0x00000008


	//----- nvinfo : EIATTR_FRAME_SIZE
	.align		4
.L_57:
        /*015c*/ 	.byte	0x04, 0x11
        /*015e*/ 	.short	(.L_59 - .L_58)
	.align		4
.L_58:
        /*0160*/ 	.word	index@(_ZN18transformer_engine33fused_moe_aux_loss_forward_kernelI13__nv_bfloat16lEEvPKT_PKT0_iiiiifPS2_Pf)
        /*0164*/ 	.word	0x00000008


	//----- nvinfo : EIATTR_REGCOUNT
	.align		4
.L_59:
        /*0168*/ 	.byte	0x04, 0x2f
        /*016a*/ 	.short	(.L_61 - .L_60)
	.align		4
.L_60:
        /*016c*/ 	.word	index@(_ZN18transformer_engine33fused_moe_aux_loss_forward_kernelI13__nv_bfloat16S1_EEvPKT_PKT0_iiiiifPS2_Pf)
        /*0170*/ 	.word	0x00000020


	//----- nvinfo : EIATTR_FRAME_SIZE
	.align		4
.L_61:
        /*0174*/ 	.byte	0x04, 0x11
        /*0176*/ 	.short	(.L_63 - .L_62)
	.align		4
.L_62:
        /*0178*/ 	.word	index@($__internal_1_$__cuda_sm3x_div_rn_noftz_f32_slowpath)
        /*017c*/ 	.word	0x00000008


	//----- nvinfo : EIATTR_FRAME_SIZE
	.align		4
.L_63:
        /*0180*/ 	.byte	0x04, 0x11
        /*0182*/ 	.short	(.L_65 - .L_64)
	.align		4
.L_64:
        /*0184*/ 	.word	index@(_ZN18transformer_engine33fused_moe_aux_loss_forward_kernelI13__nv_bfloat16S1_EEvPKT_PKT0_iiiiifPS2_Pf)
        /*0188*/ 	.word	0x00000008


	//----- nvinfo : EIATTR_REGCOUNT
	.align		4
.L_65:
        /*018c*/ 	.byte	0x04, 0x2f
        /*018e*/ 	.short	(.L_67 - .L_66)
	.align		4
.L_66:
        /*0190*/ 	.word	index@(_ZN18transformer_engine33fused_moe_aux_loss_forward_kernelI13__nv_bfloat16fEEvPKT_PKT0_iiiiifPS2_Pf)
        /*0194*/ 	.word	0x00000020


	//----- nvinfo : EIATTR_FRAME_SIZE
	.align		4
.L_67:
        /*0198*/ 	.byte	0x04, 0x11
        /*019a*/ 	.short	(.L_69 - .L_68)
	.align		4
.L_68:
        /*019c*/ 	.word	index@($__internal_0_$__cuda_sm3x_div_rn_noftz_f32_slowpath)
        /*01a0*/ 	.word	0x00000008


	//----- nvinfo : EIATTR_FRAME_SIZE
	.align		4
.L_69:
        /*01a4*/ 	.byte	0x04, 0x11
        /*01a6*/ 	.short	(.L_71 - .L_70)
	.align		4
.L_70:
        /*01a8*/ 	.word	index@(_ZN18transformer_engine33fused_moe_aux_loss_forward_kernelI13__nv_bfloat16fEEvPKT_PKT0_iiiiifPS2_Pf)
        /*01ac*/ 	.word	0x00000008


	//----- nvinfo : EIATTR_REGCOUNT
	.align		4
.L_71:
        /*01b0*/ 	.byte	0x04, 0x2f
        /*01b2*/ 	.short	(.L_73 - .L_72)
	.align		4
.L_72:
        /*01b4*/ 	.word	index@(_ZN18transformer_engine34fused_moe_aux_loss_backward_kernelIfiEEvPKfPKT0_iiPT_S7_)
        /*01b8*/ 	.word	0x0000001a


	//----- nvinfo : EIATTR_FRAME_SIZE
	.align		4
.L_73:
        /*01bc*/ 	.byte	0x04, 0x11
        /*01be*/ 	.short	(.L_75 - .L_74)
	.align		4
.L_74:
        /*01c0*/ 	.word	index@(_ZN18transformer_engine34fused_moe_aux_loss_backward_kernelIfiEEvPKfPKT0_iiPT_S7_)
        /*01c4*/ 	.word	0x00000000


	//----- nvinfo : EIATTR_REGCOUNT
	.align		4
.L_75:
        /*01c8*/ 	.byte	0x04, 0x2f
        /*01ca*/ 	.short	(.L_77 - .L_76)
	.align		4
.L_76:
        /*01cc*/ 	.word	index@(_ZN18transformer_engine34fused_moe_aux_loss_backward_kernelIflEEvPKfPKT0_iiPT_S7_)
        /*01d0*/ 	.word	0x0000001a


	//----- nvinfo : EIATTR_FRAME_SIZE
	.align		4
.L_77:
        /*01d4*/ 	.byte	0x04, 0x11
        /*01d6*/ 	.short	(.L_79 - .L_78)
	.align		4
.L_78:
        /*01d8*/ 	.word	index@(_ZN18transformer_engine34fused_moe_aux_loss_backward_kernelIflEEvPKfPKT0_iiPT_S7_)
        /*01dc*/ 	.word	0x00000000


	//----- nvinfo : EIATTR_REGCOUNT
	.align		4
.L_79:
        /*01e0*/ 	.byte	0x04, 0x2f
        /*01e2*/ 	.short	(.L_81 - .L_80)
	.align		4
.L_80:
        /*01e4*/ 	.word	index@(_ZN18transformer_engine34fused_moe_aux_loss_backward_kernelIf13__nv_bfloat16EEvPKfPKT0_iiPT_S8_)
        /*01e8*/ 	.word	0x0000001b


	//----- nvinfo : EIATTR_FRAME_SIZE
	.align		4
.L_81:
        /*01ec*/ 	.byte	0x04, 0x11
        /*01ee*/ 	.short	(.L_83 - .L_82)
	.align		4
.L_82:
        /*01f0*/ 	.word	index@(_ZN18transformer_engine34fused_moe_aux_loss_backward_kernelIf13__nv_bfloat16EEvPKfPKT0_iiPT_S8_)
        /*01f4*/ 	.word	0x00000000


	//----- nvinfo : EIATTR_REGCOUNT
	.align		4
.L_83:
        /*01f8*/ 	.byte	0x04, 0x2f
        /*01fa*/ 	.short	(.L_85 - .L_84)
	.align		4
.L_84:
        /*01fc*/ 	.word	index@(_ZN18transformer_engine34fused_moe_aux_loss_backward_kernelIffEEvPKfPKT0_iiPT_S7_)
        /*0200*/ 	.word	0x0000001a


	//----- nvinfo : EIATTR_FRAME_SIZE
	.align		4
.L_85:
        /*0204*/ 	.byte	0x04, 0x11
        /*0206*/ 	.short	(.L_87 - .L_86)
	.align		4
.L_86:
        /*0208*/ 	.word	index@(_ZN18transformer_engine34fused_moe_aux_loss_backward_kernelIffEEvPKfPKT0_iiPT_S7_)
        /*020c*/ 	.word	0x00000000


	//----- nvinfo : EIATTR_REGCOUNT
	.align		4
.L_87:
        /*0210*/ 	.byte	0x04, 0x2f
        /*0212*/ 	.short	(.L_89 - .L_88)
	.align		4
.L_88:
        /*0214*/ 	.word	index@(_ZN18transformer_engine34fused_moe_aux_loss_backward_kernelI6__halfiEEvPKfPKT0_iiPT_S8_)
        /*0218*/ 	.word	0x0000001a


	//----- nvinfo : EIATTR_FRAME_SIZE
	.align		4
.L_89:
        /*021c*/ 	.byte	0x04, 0x11
        /*021e*/ 	.short	(.L_91 - .L_90)
	.align		4
.L_90:
        /*0220*/ 	.word	index@(_ZN18transformer_engine34fused_moe_aux_loss_backward_kernelI6__halfiEEvPKfPKT0_iiPT_S8_)
        /*0224*/ 	.word	0x00000000


	//----- nvinfo : EIATTR_REGCOUNT
	.align		4
.L_91:
        /*0228*/ 	.byte	0x04, 0x2f
        /*022a*/ 	.short	(.L_93 - .L_92)
	.align		4
.L_92:
        /*022c*/ 	.word	index@(_ZN18transformer_engine34fused_moe_aux_loss_backward_kernelI6__halflEEvPKfPKT0_iiPT_S8_)
        /*0230*/ 	.word	0x0000001a


	//----- nvinfo : EIATTR_FRAME_SIZE
	.align		4
.L_93:
        /*0234*/ 	.byte	0x04, 0x11
        /*0236*/ 	.short	(.L_95 - .L_94)
	.align		4
.L_94:
        /*0238*/ 	.word	index@(_ZN18transformer_engine34fused_moe_aux_loss_backward_kernelI6__halflEEvPKfPKT0_iiPT_S8_)
        /*023c*/ 	.word	0x00000000


	//----- nvinfo : EIATTR_REGCOUNT
	.align		4
.L_95:
        /*0240*/ 	.byte	0x04, 0x2f
        /*0242*/ 	.short	(.L_97 - .L_96)
	.align		4
.L_96:
        /*0244*/ 	.word	index@(_ZN18transformer_engine34fused_moe_aux_loss_backward_kernelI6__half13__nv_bfloat16EEvPKfPKT0_iiPT_S9_)
        /*0248*/ 	.word	0x0000001a


	//----- nvinfo : EIATTR_FRAME_SIZE
	.align		4
.L_97:
        /*024c*/ 	.byte	0x04, 0x11
        /*024e*/ 	.short	(.L_99 - .L_98)
	.align		4
.L_98:
        /*0250*/ 	.word	index@(_ZN18transformer_engine34fused_moe_aux_loss_backward_kernelI6__half13__nv_bfloat16EEvPKfPKT0_iiPT_S9_)
        /*0254*/ 	.word	0x00000000


	//----- nvinfo : EIATTR_REGCOUNT
	.align		4
.L_99:
        /*0258*/ 	.byte	0x04, 0x2f
        /*025a*/ 	.short	(.L_101 - .L_100)
	.align		4
.L_100:
        /*025c*/ 	.word	index@(_ZN18transformer_engine34fused_moe_aux_loss_backward_kernelI6__halffEEvPKfPKT0_iiPT_S8_)
        /*0260*/ 	.word	0x0000001a


	//----- nvinfo : EIATTR_FRAME_SIZE
	.align		4
.L_101:
        /*0264*/ 	.byte	0x04, 0x11
        /*0266*/ 	.short	(.L_103 - .L_102)
	.align		4
.L_102:
        /*0268*/ 	.word	index@(_ZN18transformer_engine34fused_moe_aux_loss_backward_kernelI6__halffEEvPKfPKT0_iiPT_S8_)
        /*026c*/ 	.word	0x00000000


	//----- nvinfo : EIATTR_REGCOUNT
	.align		4
.L_103:
        /*0270*/ 	.byte	0x04, 0x2f
        /*0272*/ 	.short	(.L_105 - .L_104)
	.align		4
.L_104:
        /*0274*/ 	.word	index@(_ZN18transformer_engine34fused_moe_aux_loss_backward_kernelI13__nv_bfloat16iEEvPKfPKT0_iiPT_S8_)
        /*0278*/ 	.word	0x0000001a


	//----- nvinfo : EIATTR_FRAME_SIZE
	.align		4
.L_105:
        /*027c*/ 	.byte	0x04, 0x11
        /*027e*/ 	.short	(.L_107 - .L_106)
	.align		4
.L_106:
        /*0280*/ 	.word	index@(_ZN18transformer_engine34fused_moe_aux_loss_backward_kernelI13__nv_bfloat16iEEvPKfPKT0_iiPT_S8_)
        /*0284*/ 	.word	0x00000000


	//----- nvinfo : EIATTR_REGCOUNT
	.align		4
.L_107:
        /*0288*/ 	.byte	0x04, 0x2f
        /*028a*/ 	.short	(.L_109 - .L_108)
	.align		4
.L_108:
        /*028c*/ 	.word	index@(_ZN18transformer_engine34fused_moe_aux_loss_backward_kernelI13__nv_bfloat16lEEvPKfPKT0_iiPT_S8_)
        /*0290*/ 	.word	0x0000001a


	//----- nvinfo : EIATTR_FRAME_SIZE
	.align		4
.L_109:
        /*0294*/ 	.byte	0x04, 0x11
        /*0296*/ 	.short	(.L_111 - .L_110)
	.align		4
.L_110:
        /*0298*/ 	.word	index@(_ZN18transformer_engine34fused_moe_aux_loss_backward_kernelI13__nv_bfloat16lEEvPKfPKT0_iiPT_S8_)
        /*029c*/ 	.word	0x00000000


	//----- nvinfo : EIATTR_REGCOUNT
	.align		4
.L_111:
        /*02a0*/ 	.byte	0x04, 0x2f
        /*02a2*/ 	.short	(.L_113 - .L_112)
	.align		4
.L_112:
        /*02a4*/ 	.word	index@(_ZN18transformer_engine34fused_moe_aux_loss_backward_kernelI13__nv_bfloat16S1_EEvPKfPKT0_iiPT_S8_)
        /*02a8*/ 	.word	0x0000001a


	//----- nvinfo : EIATTR_FRAME_SIZE
	.align		4
.L_113:
        /*02ac*/ 	.byte	0x04, 0x11
        /*02ae*/ 	.short	(.L_115 - .L_114)
	.align		4
.L_114:
        /*02b0*/ 	.word	index@(_ZN18transformer_engine34fused_moe_aux_loss_backward_kernelI13__nv_bfloat16S1_EEvPKfPKT0_iiPT_S8_)
        /*02b4*/ 	.word	0x00000000


	//----- nvinfo : EIATTR_REGCOUNT
	.align		4
.L_115:
        /*02b8*/ 	.byte	0x04, 0x2f
        /*02ba*/ 	.short	(.L_117 - .L_116)
	.align		4
.L_116:
        /*02bc*/ 	.word	index@(_ZN18transformer_engine34fused_moe_aux_loss_backward_kernelI13__nv_bfloat16fEEvPKfPKT0_iiPT_S8_)
        /*02c0*/ 	.word	0x0000001a


	//----- nvinfo : EIATTR_FRAME_SIZE
	.align		4
.L_117:
        /*02c4*/ 	.byte	0x04, 0x11
        /*02c6*/ 	.short	(.L_119 - .L_118)
	.align		4
.L_118:
        /*02c8*/ 	.word	index@(_ZN18transformer_engine34fused_moe_aux_loss_backward_kernelI13__nv_bfloat16fEEvPKfPKT0_iiPT_S8_)
        /*02cc*/ 	.word	0x00000000


	//----- nvinfo : EIATTR_MIN_STACK_SIZE
	.align		4
.L_119:
        /*02d0*/ 	.byte	0x04, 0x12
        /*02d2*/ 	.short	(.L_121 - .L_120)
	.align		4
.L_120:
        /*02d4*/ 	.word	index@(_ZN18transformer_engine34fused_moe_aux_loss_backward_kernelI13__nv_bfloat16fEEvPKfPKT0_iiPT_S8_)
        /*02d8*/ 	.word	0x00000000


	//----- nvinfo : EIATTR_MIN_STACK_SIZE
	.align		4
.L_121:
        /*02dc*/ 	.byte	0x04, 0x12
        /*02de*/ 	.short	(.L_123 - .L_122)
	.align		4
.L_122:
        /*02e0*/ 	.word	index@(_ZN18transformer_engine34fused_moe_aux_loss_backward_kernelI13__nv_bfloat16S1_EEvPKfPKT0_iiPT_S8_)
        /*02e4*/ 	.word	0x00000000


	//----- nvinfo : EIATTR_MIN_STACK_SIZE
	.align		4
.L_123:
        /*02e8*/ 	.byte	0x04, 0x12
        /*02ea*/ 	.short	(.L_125 - .L_124)
	.align		4
.L_124:
        /*02ec*/ 	.word	index@(_ZN18transformer_engine34fused_moe_aux_loss_backward_kernelI13__nv_bfloat16lEEvPKfPKT0_iiPT_S8_)
        /*02f0*/ 	.word	0x00000000


	//----- nvinfo : EIATTR_MIN_STACK_SIZE
	.align		4
.L_125:
        /*02f4*/ 	.byte	0x04, 0x12
        /*02f6*/ 	.short	(.L_127 - .L_126)
	.align		4
.L_126:
        /*02f8*/ 	.word	index@(_ZN18transformer_engine34fused_moe_aux_loss_backward_kernelI13__nv_bfloat16iEEvPKfPKT0_iiPT_S8_)
        /*02fc*/ 	.word	0x00000000


	//----- nvinfo : EIATTR_MIN_STACK_SIZE
	.align		4
.L_127:
        /*0300*/ 	.byte	0x04, 0x12
        /*0302*/ 	.short	(.L_129 - .L_128)
	.align		4
.L_128:
        /*0304*/ 	.word	index@(_ZN18transformer_engine34fused_moe_aux_loss_backward_kernelI6__halffEEvPKfPKT0_iiPT_S8_)
        /*0308*/ 	.word	0x00000000


	//----- nvinfo : EIATTR_MIN_STACK_SIZE
	.align		4
.L_129:
        /*030c*/ 	.byte	0x04, 0x12
        /*030e*/ 	.short	(.L_131 - .L_130)
	.align		4
.L_130:
        /*0310*/ 	.word	index@(_ZN18transformer_engine34fused_moe_aux_loss_backward_kernelI6__half13__nv_bfloat16EEvPKfPKT0_iiPT_S9_)
        /*0314*/ 	.word	0x00000000


	//----- nvinfo : EIATTR_MIN_STACK_SIZE
	.align		4
.L_131:
        /*0318*/ 	.byte	0x04, 0x12
        /*031a*/ 	.short	(.L_133 - .L_132)
	.align		4
.L_132:
        /*031c*/ 	.word	index@(_ZN18transformer_engine34fused_moe_aux_loss_backward_kernelI6__halflEEvPKfPKT0_iiPT_S8_)
        /*0320*/ 	.word	0x00000000


	//----- nvinfo : EIATTR_MIN_STACK_SIZE
	.align		4
.L_133:
        /*0324*/ 	.byte	0x04, 0x12
        /*0326*/ 	.short	(.L_135 - .L_134)
	.align		4
.L_134:
        /*0328*/ 	.word	index@(_ZN18transformer_engine34fused_moe_aux_loss_backward_kernelI6__halfiEEvPKfPKT0_iiPT_S8_)
        /*032c*/ 	.word	0x00000000


	//----- nvinfo : EIATTR_MIN_STACK_SIZE
	.align		4
.L_135:
        /*0330*/ 	.byte	0x04, 0x12
        /*0332*/ 	.short	(.L_137 - .L_136)
	.align		4
.L_136:
        /*0334*/ 	.word	index@(_ZN18transformer_engine34fused_moe_aux_loss_backward_kernelIffEEvPKfPKT0_iiPT_S7_)
        /*0338*/ 	.word	0x00000000


	//----- nvinfo : EIATTR_MIN_STACK_SIZE
	.align		4
.L_137:
        /*033c*/ 	.byte	0x04, 0x12
        /*033e*/ 	.short	(.L_139 - .L_138)
	.align		4
.L_138:
        /*0340*/ 	.word	index@(_ZN18transformer_engine34fused_moe_aux_loss_backward_kernelIf13__nv_bfloat16EEvPKfPKT0_iiPT_S8_)
        /*0344*/ 	.word	0x00000000


	//----- nvinfo : EIATTR_MIN_STACK_SIZE
	.align		4
.L_139:
        /*0348*/ 	.byte	0x04, 0x12
        /*034a*/ 	.short	(.L_141 - .L_140)
	.align		4
.L_140:
        /*034c*/ 	.word	index@(_ZN18transformer_engine34fused_moe_aux_loss_backward_kernelIflEEvPKfPKT0_iiPT_S7_)
        /*0350*/ 	.word	0x00000000


	//----- nvinfo : EIATTR_MIN_STACK_SIZE
	.align		4
.L_141:
        /*0354*/ 	.byte	0x04, 0x12
        /*0356*/ 	.short	(.L_143 - .L_142)
	.align		4
.L_142:
        /*0358*/ 	.word	index@(_ZN18transformer_engine34fused_moe_aux_loss_backward_kernelIfiEEvPKfPKT0_iiPT_S7_)
        /*035c*/ 	.word	0x00000000


	//----- nvinfo : EIATTR_MIN_STACK_SIZE
	.align		4
.L_143:
        /*0360*/ 	.byte	0x04, 0x12
        /*0362*/ 	.short	(.L_145 - .L_144)
	.align		4
.L_144:
        /*0364*/ 	.word	index@(_ZN18transformer_engine33fused_moe_aux_loss_forward_kernelI13__nv_bfloat16fEEvPKT_PKT0_iiiiifPS2_Pf)
        /*0368*/ 	.word	0x00000008


	//----- nvinfo : EIATTR_MIN_STACK_SIZE
	.align		4
.L_145:
        /*036c*/ 	.byte	0x04, 0x12
        /*036e*/ 	.short	(.L_147 - .L_146)
	.align		4
.L_146:
        /*0370*/ 	.word	index@(_ZN18transformer_engine33fused_moe_aux_loss_forward_kernelI13__nv_bfloat16S1_EEvPKT_PKT0_iiiiifPS2_Pf)
        /*0374*/ 	.word	0x00000008


	//----- nvinfo : EIATTR_MIN_STACK_SIZE
	.align		4
.L_147:
        /*0378*/ 	.byte	0x04, 0x12
        /*037a*/ 	.short	(.L_149 - .L_148)
	.align		4
.L_148:
        /*037c*/ 	.word	index@(_ZN18transformer_engine33fused_moe_aux_loss_forward_kernelI13__nv_bfloat16lEEvPKT_PKT0_iiiiifPS2_Pf)
        /*0380*/ 	.word	0x00000008


	//----- nvinfo : EIATTR_MIN_STACK_SIZE
	.align		4
.L_149:
        /*0384*/ 	.byte	0x04, 0x12
        /*0386*/ 	.short	(.L_151 - .L_150)
	.align		4
.L_150:
        /*0388*/ 	.word	index@(_ZN18transformer_engine33fused_moe_aux_loss_forward_kernelI13__nv_bfloat16iEEvPKT_PKT0_iiiiifPS2_Pf)
        /*038c*/ 	.word	0x00000008


	//----- nvinfo : EIATTR_MIN_STACK_SIZE
	.align		4
.L_151:
        /*0390*/ 	.byte	0x04, 0x12
        /*0392*/ 	.short	(.L_153 - .L_152)
	.align		4
.L_152:
        /*0394*/ 	.word	index@(_ZN18transformer_engine33fused_moe_aux_loss_forward_kernelI6__halffEEvPKT_PKT0_iiiiifPS2_Pf)
        /*0398*/ 	.word	0x00000008


	//----- nvinfo : EIATTR_MIN_STACK_SIZE
	.align		4
.L_153:
        /*039c*/ 	.byte	0x04, 0x12
        /*039e*/ 	.short	(.L_155 - .L_154)
	.align		4
.L_154:
        /*03a0*/ 	.word	index@(_ZN18transformer_engine33fused_moe_aux_loss_forward_kernelI6__half13__nv_bfloat16EEvPKT_PKT0_iiiiifPS3_Pf)
        /*03a4*/ 	.word	0x00000008


	//----- nvinfo : EIATTR_MIN_STACK_SIZE
	.align		4
.L_155:
        /*03a8*/ 	.byte	0x04, 0x12
        /*03aa*/ 	.short	(.L_157 - .L_156)
	.align		4
.L_156:
        /*03ac*/ 	.word	index@(_ZN18transformer_engine33fused_moe_aux_loss_forward_kernelI6__halflEEvPKT_PKT0_iiiiifPS2_Pf)
        /*03b0*/ 	.word	0x00000008


	//----- nvinfo : EIATTR_MIN_STACK_SIZE
	.align		4
.L_157:
        /*03b4*/ 	.byte	0x04, 0x12
        /*03b6*/ 	.short	(.L_159 - .L_158)
	.align		4
.L_158:
        /*03b8*/ 	.word	index@(_ZN18transformer_engine33fused_moe_aux_loss_forward_kernelI6__halfiEEvPKT_PKT0_iiiiifPS2_Pf)
        /*03bc*/ 	.word	0x00000008


	//----- nvinfo : EIATTR_MIN_STACK_SIZE
	.align		4
.L_159:
        /*03c0*/ 	.byte	0x04, 0x12
        /*03c2*/ 	.short	(.L_161 - .L_160)
	.align		4
.L_160:
        /*03c4*/ 	.word	index@(_ZN18transformer_engine33fused_moe_aux_loss_forward_kernelIffEEvPKT_PKT0_iiiiifPS1_Pf)
        /*03c8*/ 	.word	0x00000008


	//----- nvinfo : EIATTR_MIN_STACK_SIZE
	.align		4
.L_161:
        /*03cc*/ 	.byte	0x04, 0x12
        /*03ce*/ 	.short	(.L_163 - .L_162)
	.align		4
.L_162:
        /*03d0*/ 	.word	index@(_ZN18transformer_engine33fused_moe_aux_loss_forward_kernelIf13__nv_bfloat16EEvPKT_PKT0_iiiiifPS2_Pf)
        /*03d4*/ 	.word	0x00000008


	//----- nvinfo : EIATTR_MIN_STACK_SIZE
	.align		4
.L_163:
        /*03d8*/ 	.byte	0x04, 0x12
        /*03da*/ 	.short	(.L_165 - .L_164)
	.align		4
.L_164:
        /*03dc*/ 	.word	index@(_ZN18transformer_engine33fused_moe_aux_loss_forward_kernelIflEEvPKT_PKT0_iiiiifPS1_Pf)
        /*03e0*/ 	.word	0x00000008


	//----- nvinfo : EIATTR_MIN_STACK_SIZE
	.align		4
.L_165:
        /*03e4*/ 	.byte	0x04, 0x12
        /*03e6*/ 	.short	(.L_167 - .L_166)
	.align		4
.L_166:
        /*03e8*/ 	.word	index@(_ZN18transformer_engine33fused_moe_aux_loss_forward_kernelIfiEEvPKT_PKT0_iiiiifPS1_Pf)
        /*03ec*/ 	.word	0x00000008
.L_167:


//--------------------- .nv.compat                --------------------------
	.section	.nv.compat,"",@"SHT_CUDA_COMPAT_INFO"
	.align	4
        /*0000*/ 	.byte	0x02, 0x09, 0x01, 0x00, 0x02, 0x02, 0x01, 0x00, 0x02, 0x05, 0x05, 0x00, 0x03, 0x07, 0x01, 0x01
        /*0010*/ 	.byte	0x02, 0x03, 0x00, 0x00, 0x02, 0x06, 0x01, 0x00, 0x04, 0x0b, 0x08, 0x00, 0x01, 0x00, 0x00, 0x00
        /*0020*/ 	.byte	0x00, 0x00, 0x00, 0x00


//--------------------- .nv.info._ZN18transformer_engine34fused_moe_aux_loss_backward_kernelI13__nv_bfloat16fEEvPKfPKT0_iiPT_S8_ --------------------------
	.section	.nv.info._ZN18transformer_engine34fused_moe_aux_loss_backward_kernelI13__nv_bfloat16fEEvPKfPKT0_iiPT_S8_,"",@"SHT_CUDA_INFO"
	.sectionflags	@""
	.align	4


	//----- nvinfo : EIATTR_CUDA_API_VERSION
	.align		4
        /*0000*/ 	.byte	0x04, 0x37
        /*0002*/ 	.short	(.L_169 - .L_168)
.L_168:
        /*0004*/ 	.word	0x00000082


	//----- nvinfo : EIATTR_KPARAM_INFO
	.align		4
.L_169:
        /*0008*/ 	.byte	0x04, 0x17
        /*000a*/ 	.short	(.L_171 - .L_170)
.L_170:
        /*000c*/ 	.word	0x00000000
        /*0010*/ 	.short	0x0005
        /*0012*/ 	.short	0x0020
        /*0014*/ 	.byte	0x00, 0xf5, 0x21, 0x00


	//----- nvinfo : EIATTR_KPARAM_INFO
	.align		4
.L_171:
        /*0018*/ 	.byte	0x04, 0x17
        /*001a*/ 	.short	(.L_173 - .L_172)
.L_172:
        /*001c*/ 	.word	0x00000000
        /*0020*/ 	.short	0x0004
        /*0022*/ 	.short	0x0018
        /*0024*/ 	.byte	0x00, 0xf5, 0x21, 0x00


	//----- nvinfo : EIATTR_KPARAM_INFO
	.align		4
.L_173:
        /*0028*/ 	.byte	0x04, 0x17
        /*002a*/ 	.short	(.L_175 - .L_174)
.L_174:
        /*002c*/ 	.word	0x00000000
        /*0030*/ 	.short	0x0003
        /*0032*/ 	.short	0x0014
        /*0034*/ 	.byte	0x00, 0xf0, 0x11, 0x00


	//----- nvinfo : EIATTR_KPARAM_INFO
	.align		4
.L_175:
        /*0038*/ 	.byte	0x04, 0x17
        /*003a*/ 	.short	(.L_177 - .L_176)
.L_176:
        /*003c*/ 	.word	0x00000000
        /*0040*/ 	.short	0x0002
        /*0042*/ 	.short	0x0010
        /*0044*/ 	.byte	0x00, 0xf0, 0x11, 0x00


	//----- nvinfo : EIATTR_KPARAM_INFO
	.align		4
.L_177:
        /*0048*/ 	.byte	0x04, 0x17
        /*004a*/ 	.short	(.L_179 - .L_178)
.L_178:
        /*004c*/ 	.word	0x00000000
        /*0050*/ 	.short	0x0001
        /*0052*/ 	.short	0x0008
        /*0054*/ 	.byte	0x00, 0xf5, 0x21, 0x00


	//----- nvinfo : EIATTR_KPARAM_INFO
	.align		4
.L_179:
        /*0058*/ 	.byte	0x04, 0x17
        /*005a*/ 	.short	(.L_181 - .L_180)
.L_180:
        /*005c*/ 	.word	0x00000000
        /*0060*/ 	.short	0x0000
        /*0062*/ 	.short	0x0000
        /*0064*/ 	.byte	0x00, 0xf5, 0x21, 0x00


	//----- nvinfo : EIATTR_SPARSE_MMA_MASK
	.align		4
.L_181:
        /*0068*/ 	.byte	0x03, 0x50
        /*006a*/ 	.short	0x0000


	//----- nvinfo : EIATTR_MAXREG_COUNT
	.align		4
        /*006c*/ 	.byte	0x03, 0x1b
        /*006e*/ 	.short	0x00ff


	//----- nvinfo : EIATTR_MERCURY_ISA_VERSION
	.align		4
        /*0070*/ 	.byte	0x03, 0x5f
        /*0072*/ 	.short	0x0101


	//----- nvinfo : EIATTR_VRC_CTA_INIT_COUNT
	.align		4
        /*0074*/ 	.byte	0x02, 0x4a
	.zero		1
	.zero		1


	//----- nvinfo : EIATTR_EXIT_INSTR_OFFSETS
	.align		4
        /*0078*/ 	.byte	0x04, 0x1c
        /*007a*/ 	.short	(.L_183 - .L_182)


	//   ....[0]....
.L_182:
        /*007c*/ 	.word	0x000000a0


	//   ....[1]....
        /*0080*/ 	.word	0x000006d0


	//----- nvinfo : EIATTR_CRS_STACK_SIZE
	.align		4
.L_183:
        /*0084*/ 	.byte	0x04, 0x1e
        /*0086*/ 	.short	(.L_185 - .L_184)
.L_184:
        /*0088*/ 	.word	0x00000000


	//----- nvinfo : EIATTR_CBANK_PARAM_SIZE
	.align		4
.L_185:
        /*008c*/ 	.byte	0x03, 0x19
        /*008e*/ 	.short	0x0028


	//----- nvinfo : EIATTR_PARAM_CBANK
	.align		4
        /*0090*/ 	.byte	0x04, 0x0a
        /*0092*/ 	.short	(.L_187 - .L_186)
	.align		4
.L_186:
        /*0094*/ 	.word	index@(.nv.constant0._ZN18transformer_engine34fused_moe_aux_loss_backward_kernelI13__nv_bfloat16fEEvPKfPKT0_iiPT_S8_)
        /*0098*/ 	.short	0x0380
        /*009a*/ 	.short	0x0028


	//----- nvinfo : EIATTR_SW_WAR
	.align		4
.L_187:
        /*009c*/ 	.byte	0x04, 0x36
        /*009e*/ 	.short	(.L_189 - .L_188)
.L_188:
        /*00a0*/ 	.word	0x00000008
.L_189:


//--------------------- .nv.info._ZN18transformer_engine34fused_moe_aux_loss_backward_kernelI13__nv_bfloat16S1_EEvPKfPKT0_iiPT_S8_ --------------------------
	.section	.nv.info._ZN18transformer_engine34fused_moe_aux_loss_backward_kernelI13__nv_bfloat16S1_EEvPKfPKT0_iiPT_S8_,"",@"SHT_CUDA_INFO"
	.sectionflags	@""
	.align	4


	//----- nvinfo : EIATTR_CUDA_API_VERSION
	.align		4
        /*0000*/ 	.byte	0x04, 0x37
        /*0002*/ 	.short	(.L_191 - .L_190)
.L_190:
        /*0004*/ 	.word	0x00000082


	//----- nvinfo : EIATTR_KPARAM_INFO
	.align		4
.L_191:
        /*0008*/ 	.byte	0x04, 0x17
        /*000a*/ 	.short	(.L_193 - .L_192)
.L_192:
        /*000c*/ 	.word	0x00000000
        /*0010*/ 	.short	0x0005
        /*0012*/ 	.short	0x0020
        /*0014*/ 	.byte	0x00, 0xf5, 0x21, 0x00


	//----- nvinfo : EIATTR_KPARAM_INFO
	.align		4
.L_193:
        /*0018*/ 	.byte	0x04, 0x17
        /*001a*/ 	.short	(.L_195 - .L_194)
.L_194:
        /*001c*/ 	.word	0x00000000
        /*0020*/ 	.short	0x0004
        /*0022*/ 	.short	0x0018
        /*0024*/ 	.byte	0x00, 0xf5, 0x21, 0x00


	//----- nvinfo : EIATTR_KPARAM_INFO
	.align		4
.L_195:
        /*0028*/ 	.byte	0x04, 0x17
        /*002a*/ 	.short	(.L_197 - .L_196)
.L_196:
        /*002c*/ 	.word	0x00000000
        /*0030*/ 	.short	0x0003
        /*0032*/ 	.short	0x0014
        /*0034*/ 	.byte	0x00, 0xf0, 0x11, 0x00


	//----- nvinfo : EIATTR_KPARAM_INFO
	.align		4
.L_197:
        /*0038*/ 	.byte	0x04, 0x17
        /*003a*/ 	.short	(.L_199 - .L_198)
.L_198:
        /*003c*/ 	.word	0x00000000
        /*0040*/ 	.short	0x0002
        /*0042*/ 	.short	0x0010
        /*0044*/ 	.byte	0x00, 0xf0, 0x11, 0x00


	//----- nvinfo : EIATTR_KPARAM_INFO
	.align		4
.L_199:
        /*0048*/ 	.byte	0x04, 0x17
        /*004a*/ 	.short	(.L_201 - .L_200)
.L_200:
        /*004c*/ 	.word	0x00000000
        /*0050*/ 	.short	0x0001
        /*0052*/ 	.short	0x0008
        /*0054*/ 	.byte	0x00, 0xf5, 0x21, 0x00


	//----- nvinfo : EIATTR_KPARAM_INFO
	.align		4
.L_201:
        /*0058*/ 	.byte	0x04, 0x17
        /*005a*/ 	.short	(.L_203 - .L_202)
.L_202:
        /*005c*/ 	.word	0x00000000
        /*0060*/ 	.short	0x0000
        /*0062*/ 	.short	0x0000
        /*0064*/ 	.byte	0x00, 0xf5, 0x21, 0x00


	//----- nvinfo : EIATTR_SPARSE_MMA_MASK
	.align		4
.L_203:
        /*0068*/ 	.byte	0x03, 0x50
        /*006a*/ 	.short	0x0000


	//----- nvinfo : EIATTR_MAXREG_COUNT
	.align		4
        /*006c*/ 	.byte	0x03, 0x1b
        /*006e*/ 	.short	0x00ff


	//----- nvinfo : EIATTR_MERCURY_ISA_VERSION
	.align		4
        /*0070*/ 	.byte	0x03, 0x5f
        /*0072*/ 	.short	0x0101


	//----- nvinfo : EIATTR_VRC_CTA_INIT_COUNT
	.align		4
        /*0074*/ 	.byte	0x02, 0x4a
	.zero		1
	.zero		1


	//----- nvinfo : EIATTR_EXIT_INSTR_OFFSETS
	.align		4
        /*0078*/ 	.byte	0x04, 0x1c
        /*007a*/ 	.short	(.L_205 - .L_204)


	//   ....[0]....
.L_204:
        /*007c*/ 	.word	0x000000a0


	//   ....[1]....
        /*0080*/ 	.word	0x000006e0


	//----- nvinfo : EIATTR_CRS_STACK_SIZE
	.align		4
.L_205:
        /*0084*/ 	.byte	0x04, 0x1e
        /*0086*/ 	.short	(.L_207 - .L_206)
.L_206:
        /*0088*/ 	.word	0x00000000


	//----- nvinfo : EIATTR_CBANK_PARAM_SIZE
	.align		4
.L_207:
        /*008c*/ 	.byte	0x03, 0x19
        /*008e*/ 	.short	0x0028


	//----- nvinfo : EIATTR_PARAM_CBANK
	.align		4
        /*0090*/ 	.byte	0x04, 0x0a
        /*0092*/ 	.short	(.L_209 - .L_208)
	.align		4
.L_208:
        /*0094*/ 	.word	index@(.nv.constant0._ZN18transformer_engine34fused_moe_aux_loss_backward_kernelI13__nv_bfloat16S1_EEvPKfPKT0_iiPT_S8_)
        /*0098*/ 	.short	0x0380
        /*009a*/ 	.short	0x0028


	//----- nvinfo : EIATTR_SW_WAR
	.align		4
.L_209:
        /*009c*/ 	.byte	0x04, 0x36
        /*009e*/ 	.short	(.L_211 - .L_210)
.L_210:
        /*00a0*/ 	.word	0x00000008
.L_211:


//--------------------- .nv.info._ZN18transformer_engine34fused_moe_aux_loss_backward_kernelI13__nv_bfloat16lEEvPKfPKT0_iiPT_S8_ --------------------------
	.section	.nv.info._ZN18transformer_engine34fused_moe_aux_loss_backward_kernelI13__nv_bfloat16lEEvPKfPKT0_iiPT_S8_,"",@"SHT_CUDA_INFO"
	.sectionflags	@""
	.align	4


	//----- nvinfo : EIATTR_CUDA_API_VERSION
	.align		4
        /*0000*/ 	.byte	0x04, 0x37
        /*0002*/ 	.short	(.L_213 - .L_212)
.L_212:
        /*0004*/ 	.word	0x00000082


	//----- nvinfo : EIATTR_KPARAM_INFO
	.align		4
.L_213:
        /*0008*/ 	.byte	0x04, 0x17
        /*000a*/ 	.short	(.L_215 - .L_214)
.L_214:
        /*000c*/ 	.word	0x00000000
        /*0010*/ 	.short	0x0005
        /*0012*/ 	.short	0x0020
        /*0014*/ 	.byte	0x00, 0xf5, 0x21, 0x00


	//----- nvinfo : EIATTR_KPARAM_INFO
	.align		4
.L_215:
        /*0018*/ 	.byte	0x04, 0x17
        /*001a*/ 	.short	(.L_217 - .L_216)
.L_216:
        /*001c*/ 	.word	0x00000000
        /*0020*/ 	.short	0x0004
        /*0022*/ 	.short	0x0018
        /*0024*/ 	.byte	0x00, 0xf5, 0x21, 0x00


	//----- nvinfo : EIATTR_KPARAM_INFO
	.align		4
.L_217:
        /*0028*/ 	.byte	0x04, 0x17
        /*002a*/ 	.short	(.L_219 - .L_218)
.L_218:
        /*002c*/ 	.word	0x00000000
        /*0030*/ 	.short	0x0003
        /*0032*/ 	.short	0x0014
        /*0034*/ 	.byte	0x00, 0xf0, 0x11, 0x00


	//----- nvinfo : EIATTR_KPARAM_INFO
	.align		4
.L_219:
        /*0038*/ 	.byte	0x04, 0x17
        /*003a*/ 	.short	(.L_221 - .L_220)
.L_220:
        /*003c*/ 	.word	0x00000000
        /*0040*/ 	.short	0x0002
        /*0042*/ 	.short	0x0010
        /*0044*/ 	.byte	0x00, 0xf0, 0x11, 0x00


	//----- nvinfo : EIATTR_KPARAM_INFO
	.align		4
.L_221:
        /*0048*/ 	.byte	0x04, 0x17
        /*004a*/ 	.short	(.L_223 - .L_222)
.L_222:
        /*004c*/ 	.word	0x00000000
        /*0050*/ 	.short	0x0001
        /*0052*/ 	.short	0x0008
        /*0054*/ 	.byte	0x00, 0xf5, 0x21, 0x00


	//----- nvinfo : EIATTR_KPARAM_INFO
	.align		4
.L_223:
        /*0058*/ 	.byte	0x04, 0x17
        /*005a*/ 	.short	(.L_225 - .L_224)
.L_224:
        /*005c*/ 	.word	0x00000000
        /*0060*/ 	.short	0x0000
        /*0062*/ 	.short	0x0000
        /*0064*/ 	.byte	0x00, 0xf5, 0x21, 0x00


	//----- nvinfo : EIATTR_SPARSE_MMA_MASK
	.align		4
.L_225:
        /*0068*/ 	.byte	0x03, 0x50
        /*006a*/ 	.short	0x0000


	//----- nvinfo : EIATTR_MAXREG_COUNT
	.align		4
        /*006c*/ 	.byte	0x03, 0x1b
        /*006e*/ 	.short	0x00ff


	//----- nvinfo : EIATTR_MERCURY_ISA_VERSION
	.align		4
        /*0070*/ 	.byte	0x03, 0x5f
        /*0072*/ 	.short	0x0101


	//----- nvinfo : EIATTR_VRC_CTA_INIT_COUNT
	.align		4
        /*0074*/ 	.byte	0x02, 0x4a
	.zero		1
	.zero		1


	//----- nvinfo : EIATTR_EXIT_INSTR_OFFSETS
	.align		4
        /*0078*/ 	.byte	0x04, 0x1c
        /*007a*/ 	.short	(.L_227 - .L_226)


	//   ....[0]....
.L_226:
        /*007c*/ 	.word	0x000000a0


	//   ....[1]....
        /*0080*/ 	.word	0x000006d0


	//----- nvinfo : EIATTR_CRS_STACK_SIZE
	.align		4
.L_227:
        /*0084*/ 	.byte	0x04, 0x1e
        /*0086*/ 	.short	(.L_229 - .L_228)
.L_228:
        /*0088*/ 	.word	0x00000000


	//----- nvinfo : EIATTR_CBANK_PARAM_SIZE
	.align		4
.L_229:
        /*008c*/ 	.byte	0x03, 0x19
        /*008e*/ 	.short	0x0028


	//----- nvinfo : EIATTR_PARAM_CBANK
	.align		4
        /*0090*/ 	.byte	0x04, 0x0a
        /*0092*/ 	.short	(.L_231 - .L_230)
	.align		4
.L_230:
        /*0094*/ 	.word	index@(.nv.constant0._ZN18transformer_engine34fused_moe_aux_loss_backward_kernelI13__nv_bfloat16lEEvPKfPKT0_iiPT_S8_)
        /*0098*/ 	.short	0x0380
        /*009a*/ 	.short	0x0028


	//----- nvinfo : EIATTR_SW_WAR
	.align		4
.L_231:
        /*009c*/ 	.byte	0x04, 0x36
        /*009e*/ 	.short	(.L_233 - .L_232)
.L_232:
        /*00a0*/ 	.word	0x00000008
.L_233:


//--------------------- .nv.info._ZN18transformer_engine34fused_moe_aux_loss_backward_kernelI13__nv_bfloat16iEEvPKfPKT0_iiPT_S8_ --------------------------
	.section	.nv.info._ZN18transformer_engine34fused_moe_aux_loss_backward_kernelI13__nv_bfloat16iEEvPKfPKT0_iiPT_S8_,"",@"SHT_CUDA_INFO"
	.sectionflags	@""
	.align	4


	//----- nvinfo : EIATTR_CUDA_API_VERSION
	.align		4
        /*0000*/ 	.byte	0x04, 0x37
        /*0002*/ 	.short	(.L_235 - .L_234)
.L_234:
        /*0004*/ 	.word	0x00000082


	//----- nvinfo : EIATTR_KPARAM_INFO
	.align		4
.L_235:
        /*0008*/ 	.byte	0x04, 0x17
        /*000a*/ 	.short	(.L_237 - .L_236)
.L_236:
        /*000c*/ 	.word	0x00000000
        /*0010*/ 	.short	0x0005
        /*0012*/ 	.short	0x0020
        /*0014*/ 	.byte	0x00, 0xf5, 0x21, 0x00


	//----- nvinfo : EIATTR_KPARAM_INFO
	.align		4
.L_237:
        /*0018*/ 	.byte	0x04, 0x17
        /*001a*/ 	.short	(.L_239 - .L_238)
.L_238:
        /*001c*/ 	.word	0x00000000
        /*0020*/ 	.short	0x0004
        /*0022*/ 	.short	0x0018
        /*0024*/ 	.byte	0x00, 0xf5, 0x21, 0x00


	//----- nvinfo : EIATTR_KPARAM_INFO
	.align		4
.L_239:
        /*0028*/ 	.byte	0x04, 0x17
        /*002a*/ 	.short	(.L_241 - .L_240)
.L_240:
        /*002c*/ 	.word	0x00000000
        /*0030*/ 	.short	0x0003
        /*0032*/ 	.short	0x0014
        /*0034*/ 	.byte	0x00, 0xf0, 0x11, 0x00


	//----- nvinfo : EIATTR_KPARAM_INFO
	.align		4
.L_241:
        /*0038*/ 	.byte	0x04, 0x17
        /*003a*/ 	.short	(.L_243 - .L_242)
.L_242:
        /*003c*/ 	.word	0x00000000
        /*0040*/ 	.short	0x0002
        /*0042*/ 	.short	0x0010
        /*0044*/ 	.byte	0x00, 0xf0, 0x11, 0x00


	//----- nvinfo : EIATTR_KPARAM_INFO
	.align		4
.L_243:
        /*0048*/ 	.byte	0x04, 0x17
        /*004a*/ 	.short	(.L_245 - .L_244)
.L_244:
        /*004c*/ 	.word	0x00000000
        /*0050*/ 	.short	0x0001
        /*0052*/ 	.short	0x0008
        /*0054*/ 	.byte	0x00, 0xf5, 0x21, 0x00


	//----- nvinfo : EIATTR_KPARAM_INFO
	.align		4
.L_245:
        /*0058*/ 	.byte	0x04, 0x17
        /*005a*/ 	.short	(.L_247 - .L_246)
.L_246:
        /*005c*/ 	.word	0x00000000
        /*0060*/ 	.short	0x0000
        /*0062*/ 	.short	0x0000
        /*0064*/ 	.byte	0x00, 0xf5, 0x21, 0x00


	//----- nvinfo : EIATTR_SPARSE_MMA_MASK
	.align		4
.L_247:
        /*0068*/ 	.byte	0x03, 0x50
        /*006a*/ 	.short	0x0000


	//----- nvinfo : EIATTR_MAXREG_COUNT
	.align		4
        /*006c*/ 	.byte	0x03, 0x1b
        /*006e*/ 	.short	0x00ff


	//----- nvinfo : EIATTR_MERCURY_ISA_VERSION
	.align		4
        /*0070*/ 	.byte	0x03, 0x5f
        /*0072*/ 	.short	0x0101


	//----- nvinfo : EIATTR_VRC_CTA_INIT_COUNT
	.align		4
        /*0074*/ 	.byte	0x02, 0x4a
	.zero		1
	.zero		1


	//----- nvinfo : EIATTR_EXIT_INSTR_OFFSETS
	.align		4
        /*0078*/ 	.byte	0x04, 0x1c
        /*007a*/ 	.short	(.L_249 - .L_248)


	//   ....[0]....
.L_248:
        /*007c*/ 	.word	0x000000a0


	//   ....[1]....
        /*0080*/ 	.word	0x000006d0


	//----- nvinfo : EIATTR_CRS_STACK_SIZE
	.align		4
.L_249:
        /*0084*/ 	.byte	0x04, 0x1e
        /*0086*/ 	.short	(.L_251 - .L_250)
.L_250:
        /*0088*/ 	.word	0x00000000


	//----- nvinfo : EIATTR_CBANK_PARAM_SIZE
	.align		4
.L_251:
        /*008c*/ 	.byte	0x03, 0x19
        /*008e*/ 	.short	0x0028


	//----- nvinfo : EIATTR_PARAM_CBANK
	.align		4
        /*0090*/ 	.byte	0x04, 0x0a
        /*0092*/ 	.short	(.L_253 - .L_252)
	.align		4
.L_252:
        /*0094*/ 	.word	index@(.nv.constant0._ZN18transformer_engine34fused_moe_aux_loss_backward_kernelI13__nv_bfloat16iEEvPKfPKT0_iiPT_S8_)
        /*0098*/ 	.short	0x0380
        /*009a*/ 	.short	0x0028


	//----- nvinfo : EIATTR_SW_WAR
	.align		4
.L_253:
        /*009c*/ 	.byte	0x04, 0x36
        /*009e*/ 	.short	(.L_255 - .L_254)
.L_254:
        /*00a0*/ 	.word	0x00000008
.L_255:


//--------------------- .nv.info._ZN18transformer_engine34fused_moe_aux_loss_backward_kernelI6__halffEEvPKfPKT0_iiPT_S8_ --------------------------
	.section	.nv.info._ZN18transformer_engine34fused_moe_aux_loss_backward_kernelI6__halffEEvPKfPKT0_iiPT_S8_,"",@"SHT_CUDA_INFO"
	.sectionflags	@""
	.align	4


	//----- nvinfo : EIATTR_CUDA_API_VERSION
	.align		4
        /*0000*/ 	.byte	0x04, 0x37
        /*0002*/ 	.short	(.L_257 - .L_256)
.L_256:
        /*0004*/ 	.word	0x00000082


	//----- nvinfo : EIATTR_KPARAM_INFO
	.align		4
.L_257:
        /*0008*/ 	.byte	0x04, 0x17
        /*000a*/ 	.short	(.L_259 - .L_258)
.L_258:
        /*000c*/ 	.word	0x00000000
        /*0010*/ 	.short	0x0005
        /*0012*/ 	.short	0x0020
        /*0014*/ 	.byte	0x00, 0xf5, 0x21, 0x00


	//----- nvinfo : EIATTR_KPARAM_INFO
	.align		4
.L_259:
        /*0018*/ 	.byte	0x04, 0x17
        /*001a*/ 	.short	(.L_261 - .L_260)
.L_260:
        /*001c*/ 	.word	0x00000000
        /*0020*/ 	.short	0x0004
        /*0022*/ 	.short	0x0018
        /*0024*/ 	.byte	0x00, 0xf5, 0x21, 0x00


	//----- nvinfo : EIATTR_KPARAM_INFO
	.align		4
.L_261:
        /*0028*/ 	.byte	0x04, 0x17
        /*002a*/ 	.short	(.L_263 - .L_262)
.L_262:
        /*002c*/ 	.word	0x00000000
        /*0030*/ 	.short	0x0003
        /*0032*/ 	.short	0x0014
        /*0034*/ 	.byte	0x00, 0xf0, 0x11, 0x00


	//----- nvinfo : EIATTR_KPARAM_INFO
	.align		4
.L_263:
        /*0038*/ 	.byte	0x04, 0x17
        /*003a*/ 	.short	(.L_265 - .L_264)
.L_264:
        /*003c*/ 	.word	0x00000000
        /*0040*/ 	.short	0x0002
        /*0042*/ 	.short	0x0010
        /*0044*/ 	.byte	0x00, 0xf0, 0x11, 0x00


	//----- nvinfo : EIATTR_KPARAM_INFO
	.align		4
.L_265:
        /*0048*/ 	.byte	0x04, 0x17
        /*004a*/ 	.short	(.L_267 - .L_266)
.L_266:
        /*004c*/ 	.word	0x00000000
        /*0050*/ 	.short	0x0001
        /*0052*/ 	.short	0x0008
        /*0054*/ 	.byte	0x00, 0xf5, 0x21, 0x00


	//----- nvinfo : EIATTR_KPARAM_INFO
	.align		4
.L_267:
        /*0058*/ 	.byte	0x04, 0x17
        /*005a*/ 	.short	(.L_269 - .L_268)
.L_268:
        /*005c*/ 	.word	0x00000000
        /*0060*/ 	.short	0x0000
        /*0062*/ 	.short	0x0000
        /*0064*/ 	.byte	0x00, 0xf5, 0x21, 0x00


	//----- nvinfo : EIATTR_SPARSE_MMA_MASK
	.align		4
.L_269:
        /*0068*/ 	.byte	0x03, 0x50
        /*006a*/ 	.short	0x0000


	//----- nvinfo : EIATTR_MAXREG_COUNT
	.align		4
        /*006c*/ 	.byte	0x03, 0x1b
        /*006e*/ 	.short	0x00ff


	//----- nvinfo : EIATTR_MERCURY_ISA_VERSION
	.align		4
        /*0070*/ 	.byte	0x03, 0x5f
        /*0072*/ 	.short	0x0101


	//----- nvinfo : EIATTR_VRC_CTA_INIT_COUNT
	.align		4
        /*0074*/ 	.byte	0x02, 0x4a
	.zero		1
	.zero		1


	//----- nvinfo : EIATTR_EXIT_INSTR_OFFSETS
	.align		4
        /*0078*/ 	.byte	0x04, 0x1c
        /*007a*/ 	.short	(.L_271 - .L_270)


	//   ....[0]....
.L_270:
        /*007c*/ 	.word	0x000000a0


	//   ....[1]....
        /*0080*/ 	.word	0x000006d0


	//----- nvinfo : EIATTR_CRS_STACK_SIZE
	.align		4
.L_271:
        /*0084*/ 	.byte	0x04, 0x1e
        /*0086*/ 	.short	(.L_273 - .L_272)
.L_272:
        /*0088*/ 	.word	0x00000000


	//----- nvinfo : EIATTR_CBANK_PARAM_SIZE
	.align		4
.L_273:
        /*008c*/ 	.byte	0x03, 0x19
        /*008e*/ 	.short	0x0028


	//----- nvinfo : EIATTR_PARAM_CBANK
	.align		4
        /*0090*/ 	.byte	0x04, 0x0a
        /*0092*/ 	.short	(.L_275 - .L_274)
	.align		4
.L_274:
        /*0094*/ 	.word	index@(.nv.constant0._ZN18transformer_engine34fused_moe_aux_loss_backward_kernelI6__halffEEvPKfPKT0_iiPT_S8_)
        /*0098*/ 	.short	0x0380
        /*009a*/ 	.short	0x0028


	//----- nvinfo : EIATTR_SW_WAR
	.align		4
.L_275:
        /*009c*/ 	.byte	0x04, 0x36
        /*009e*/ 	.short	(.L_277 - .L_276)
.L_276:
        /*00a0*/ 	.word	0x00000008
.L_277:


//--------------------- .nv.info._ZN18transformer_engine34fused_moe_aux_loss_backward_kernelI6__half13__nv_bfloat16EEvPKfPKT0_iiPT_S9_ --------------------------
	.section	.nv.info._ZN18transformer_engine34fused_moe_aux_loss_backward_kernelI6__half13__nv_bfloat16EEvPKfPKT0_iiPT_S9_,"",@"SHT_CUDA_INFO"
	.sectionflags	@""
	.align	4


	//----- nvinfo : EIATTR_CUDA_API_VERSION
	.align		4
        /*0000*/ 	.byte	0x04, 0x37
        /*0002*/ 	.short	(.L_279 - .L_278)
.L_278:
        /*0004*/ 	.word	0x00000082


	//----- nvinfo : EIATTR_KPARAM_INFO
	.align		4
.L_279:
        /*0008*/ 	.byte	0x04, 0x17
        /*000a*/ 	.short	(.L_281 - .L_280)
.L_280:
        /*000c*/ 	.word	0x00000000
        /*0010*/ 	.short	0x0005
        /*0012*/ 	.short	0x0020
        /*0014*/ 	.byte	0x00, 0xf5, 0x21, 0x00


	//----- nvinfo : EIATTR_KPARAM_INFO
	.align		4
.L_281:
        /*0018*/ 	.byte	0x04, 0x17
        /*001a*/ 	.short	(.L_283 - .L_282)
.L_282:
        /*001c*/ 	.word	0x00000000
        /*0020*/ 	.short	0x0004
        /*0022*/ 	.short	0x0018
        /*0024*/ 	.byte	0x00, 0xf5, 0x21, 0x00


	//----- nvinfo : EIATTR_KPARAM_INFO
	.align		4
.L_283:
        /*0028*/ 	.byte	0x04, 0x17
        /*002a*/ 	.short	(.L_285 - .L_284)
.L_284:
        /*002c*/ 	.word	0x00000000
        /*0030*/ 	.short	0x0003
        /*0032*/ 	.short	0x0014
        /*0034*/ 	.byte	0x00, 0xf0, 0x11, 0x00


	//----- nvinfo : EIATTR_KPARAM_INFO
	.align		4
.L_285:
        /*0038*/ 	.byte	0x04, 0x17
        /*003a*/ 	.short	(.L_287 - .L_286)
.L_286:
        /*003c*/ 	.word	0x00000000
        /*0040*/ 	.short	0x0002
        /*0042*/ 	.short	0x0010
        /*0044*/ 	.byte	0x00, 0xf0, 0x11, 0x00


	//----- nvinfo : EIATTR_KPARAM_INFO
	.align		4
.L_287:
        /*0048*/ 	.byte	0x04, 0x17
        /*004a*/ 	.short	(.L_289 - .L_288)
.L_288:
        /*004c*/ 	.word	0x00000000
        /*0050*/ 	.short	0x0001
        /*0052*/ 	.short	0x0008
        /*0054*/ 	.byte	0x00, 0xf5, 0x21, 0x00


	//----- nvinfo : EIATTR_KPARAM_INFO
	.align		4
.L_289:
        /*0058*/ 	.byte	0x04, 0x17
        /*005a*/ 	.short	(.L_291 - .L_290)
.L_290:
        /*005c*/ 	.word	0x00000000
        /*0060*/ 	.short	0x0000
        /*0062*/ 	.short	0x0000
        /*0064*/ 	.byte	0x00, 0xf5, 0x21, 0x00


	//----- nvinfo : EIATTR_SPARSE_MMA_MASK
	.align		4
.L_291:
        /*0068*/ 	.byte	0x03, 0x50
        /*006a*/ 	.short	0x0000


	//----- nvinfo : EIATTR_MAXREG_COUNT
	.align		4
        /*006c*/ 	.byte	0x03, 0x1b
        /*006e*/ 	.short	0x00ff


	//----- nvinfo : EIATTR_MERCURY_ISA_VERSION
	.align		4
        /*0070*/ 	.byte	0x03, 0x5f
        /*0072*/ 	.short	0x0101


	//----- nvinfo : EIATTR_VRC_CTA_INIT_COUNT
	.align		4
        /*0074*/ 	.byte	0x02, 0x4a
	.zero		1
	.zero		1


	//----- nvinfo : EIATTR_EXIT_INSTR_OFFSETS
	.align		4
        /*0078*/ 	.byte	0x04, 0x1c
        /*007a*/ 	.short	(.L_293 - .L_292)


	//   ....[0]....
.L_292:
        /*007c*/ 	.word	0x000000a0


	//   ....[1]....
        /*0080*/ 	.word	0x000006e0


	//----- nvinfo : EIATTR_CRS_STACK_SIZE
	.align		4
.L_293:
        /*0084*/ 	.byte	0x04, 0x1e
        /*0086*/ 	.short	(.L_295 - .L_294)
.L_294:
        /*0088*/ 	.word	0x00000000


	//----- nvinfo : EIATTR_CBANK_PARAM_SIZE
	.align		4
.L_295:
        /*008c*/ 	.byte	0x03, 0x19
        /*008e*/ 	.short	0x0028


	//----- nvinfo : EIATTR_PARAM_CBANK
	.align		4
        /*0090*/ 	.byte	0x04, 0x0a
        /*0092*/ 	.short	(.L_297 - .L_296)
	.align		4
.L_296:
        /*0094*/ 	.word	index@(.nv.constant0._ZN18transformer_engine34fused_moe_aux_loss_backward_kernelI6__half13__nv_bfloat16EEvPKfPKT0_iiPT_S9_)
        /*0098*/ 	.short	0x0380
        /*009a*/ 	.short	0x0028


	//----- nvinfo : EIATTR_SW_WAR
	.align		4
.L_297:
        /*009c*/ 	.byte	0x04, 0x36
        /*009e*/ 	.short	(.L_299 - .L_298)
.L_298:
        /*00a0*/ 	.word	0x00000008
.L_299:


//--------------------- .nv.info._ZN18transformer_engine34fused_moe_aux_loss_backward_kernelI6__halflEEvPKfPKT0_iiPT_S8_ --------------------------
	.section	.nv.info._ZN18transformer_engine34fused_moe_aux_loss_backward_kernelI6__halflEEvPKfPKT0_iiPT_S8_,"",@"SHT_CUDA_INFO"
	.sectionflags	@""
	.align	4


	//----- nvinfo : EIATTR_CUDA_API_VERSION
	.align		4
        /*0000*/ 	.byte	0x04, 0x37
        /*0002*/ 	.short	(.L_301 - .L_300)
.L_300:
        /*0004*/ 	.word	0x00000082


	//----- nvinfo : EIATTR_KPARAM_INFO
	.align		4
.L_301:
        /*0008*/ 	.byte	0x04, 0x17
        /*000a*/ 	.short	(.L_303 - .L_302)
.L_302:
        /*000c*/ 	.word	0x00000000
        /*0010*/ 	.short	0x0005
        /*0012*/ 	.short	0x0020
        /*0014*/ 	.byte	0x00, 0xf5, 0x21, 0x00


	//----- nvinfo : EIATTR_KPARAM_INFO
	.align		4
.L_303:
        /*0018*/ 	.byte	0x04, 0x17
        /*001a*/ 	.short	(.L_305 - .L_304)
.L_304:
        /*001c*/ 	.word	0x00000000
        /*0020*/ 	.short	0x0004
        /*0022*/ 	.short	0x0018
        /*0024*/ 	.byte	0x00, 0xf5, 0x21, 0x00


	//----- nvinfo : EIATTR_KPARAM_INFO
	.align		4
.L_305:
        /*0028*/ 	.byte	0x04, 0x17
        /*002a*/ 	.short	(.L_307 - .L_306)
.L_306:
        /*002c*/ 	.word	0x00000000
        /*0030*/ 	.short	0x0003
        /*0032*/ 	.short	0x0014
        /*0034*/ 	.byte	0x00, 0xf0, 0x11, 0x00


	//----- nvinfo : EIATTR_KPARAM_INFO
	.align		4
.L_307:
        /*0038*/ 	.byte	0x04, 0x17
        /*003a*/ 	.short	(.L_309 - .L_308)
.L_308:
        /*003c*/ 	.word	0x00000000
        /*0040*/ 	.short	0x0002
        /*0042*/ 	.short	0x0010
        /*0044*/ 	.byte	0x00, 0xf0, 0x11, 0x00


	//----- nvinfo : EIATTR_KPARAM_INFO
	.align		4
.L_309:
        /*0048*/ 	.byte	0x04, 0x17
        /*004a*/ 	.short	(.L_311 - .L_310)
.L_310:
        /*004c*/ 	.word	0x00000000
        /*0050*/ 	.short	0x0001
        /*0052*/ 	.short	0x0008
        /*0054*/ 	.byte	0x00, 0xf5, 0x21, 0x00


	//----- nvinfo : EIATTR_KPARAM_INFO
	.align		4
.L_311:
        /*0058*/ 	.byte	0x04, 0x17
        /*005a*/ 	.short	(.L_313 - .L_312)
.L_312:
        /*005c*/ 	.word	0x00000000
        /*0060*/ 	.short	0x0000
        /*0062*/ 	.short	0x0000
        /*0064*/ 	.byte	0x00, 0xf5, 0x21, 0x00


	//----- nvinfo : EIATTR_SPARSE_MMA_MASK
	.align		4
.L_313:
        /*0068*/ 	.byte	0x03, 0x50
        /*006a*/ 	.short	0x0000


	//----- nvinfo : EIATTR_MAXREG_COUNT
	.align		4
        /*006c*/ 	.byte	0x03, 0x1b
        /*006e*/ 	.short	0x00ff


	//----- nvinfo : EIATTR_MERCURY_ISA_VERSION
	.align		4
        /*0070*/ 	.byte	0x03, 0x5f
        /*0072*/ 	.short	0x0101


	//----- nvinfo : EIATTR_VRC_CTA_INIT_COUNT
	.align		4
        /*0074*/ 	.byte	0x02, 0x4a
	.zero		1
	.zero		1


	//----- nvinfo : EIATTR_EXIT_INSTR_OFFSETS
	.align		4
        /*0078*/ 	.byte	0x04, 0x1c
        /*007a*/ 	.short	(.L_315 - .L_314)


	//   ....[0]....
.L_314:
        /*007c*/ 	.word	0x000000a0


	//   ....[1]....
        /*0080*/ 	.word	0x000006d0


	//----- nvinfo : EIATTR_CRS_STACK_SIZE
	.align		4
.L_315:
        /*0084*/ 	.byte	0x04, 0x1e
        /*0086*/ 	.short	(.L_317 - .L_316)
.L_316:
        /*0088*/ 	.word	0x00000000


	//----- nvinfo : EIATTR_CBANK_PARAM_SIZE
	.align		4
.L_317:
        /*008c*/ 	.byte	0x03, 0x19
        /*008e*/ 	.short	0x0028


	//----- nvinfo : EIATTR_PARAM_CBANK
	.align		4
        /*0090*/ 	.byte	0x04, 0x0a
        /*0092*/ 	.short	(.L_319 - .L_318)
	.align		4
.L_318:
        /*0094*/ 	.word	index@(.nv.constant0._ZN18transformer_engine34fused_moe_aux_loss_backward_kernelI6__halflEEvPKfPKT0_iiPT_S8_)
        /*0098*/ 	.short	0x0380
        /*009a*/ 	.short	0x0028


	//----- nvinfo : EIATTR_SW_WAR
	.align		4
.L_319:
        /*009c*/ 	.byte	0x04, 0x36
        /*009e*/ 	.short	(.L_321 - .L_320)
.L_320:
        /*00a0*/ 	.word	0x00000008
.L_321:


//--------------------- .nv.info._ZN18transformer_engine34fused_moe_aux_loss_backward_kernelI6__halfiEEvPKfPKT0_iiPT_S8_ --------------------------
	.section	.nv.info._ZN18transformer_engine34fused_moe_aux_loss_backward_kernelI6__halfiEEvPKfPKT0_iiPT_S8_,"",@"SHT_CUDA_INFO"
	.sectionflags	@""
	.align	4


	//----- nvinfo : EIATTR_CUDA_API_VERSION
	.align		4
        /*0000*/ 	.byte	0x04, 0x37
        /*0002*/ 	.short	(.L_323 - .L_322)
.L_322:
        /*0004*/ 	.word	0x00000082


	//----- nvinfo : EIATTR_KPARAM_INFO
	.align		4
.L_323:
        /*0008*/ 	.byte	0x04, 0x17
        /*000a*/ 	.short	(.L_325 - .L_324)
.L_324:
        /*000c*/ 	.word	0x00000000
        /*0010*/ 	.short	0x0005
        /*0012*/ 	.short	0x0020
        /*0014*/ 	.byte	0x00, 0xf5, 0x21, 0x00


	//----- nvinfo : EIATTR_KPARAM_INFO
	.align		4
.L_325:
        /*0018*/ 	.byte	0x04, 0x17
        /*001a*/ 	.short	(.L_327 - .L_326)
.L_326:
        /*001c*/ 	.word	0x00000000
        /*0020*/ 	.short	0x0004
        /*0022*/ 	.short	0x0018
        /*0024*/ 	.byte	0x00, 0xf5, 0x21, 0x00


	//----- nvinfo : EIATTR_KPARAM_INFO
	.align		4
.L_327:
        /*0028*/ 	.byte	0x04, 0x17
        /*002a*/ 	.short	(.L_329 - .L_328)
.L_328:
        /*002c*/ 	.word	0x00000000
        /*0030*/ 	.short	0x0003
        /*0032*/ 	.short	0x0014
        /*0034*/ 	.byte	0x00, 0xf0, 0x11, 0x00


	//----- nvinfo : EIATTR_KPARAM_INFO
	.align		4
.L_329:
        /*0038*/ 	.byte	0x04, 0x17
        /*003a*/ 	.short	(.L_331 - .L_330)
.L_330:
        /*003c*/ 	.word	0x00000000
        /*0040*/ 	.short	0x0002
        /*0042*/ 	.short	0x0010
        /*0044*/ 	.byte	0x00, 0xf0, 0x11, 0x00


	//----- nvinfo : EIATTR_KPARAM_INFO
	.align		4
.L_331:
        /*0048*/ 	.byte	0x04, 0x17
        /*004a*/ 	.short	(.L_333 - .L_332)
.L_332:
        /*004c*/ 	.word	0x00000000
        /*0050*/ 	.short	0x0001
        /*0052*/ 	.short	0x0008
        /*0054*/ 	.byte	0x00, 0xf5, 0x21, 0x00


	//----- nvinfo : EIATTR_KPARAM_INFO
	.align		4
.L_333:
        /*0058*/ 	.byte	0x04, 0x17
        /*005a*/ 	.short	(.L_335 - .L_334)
.L_334:
        /*005c*/ 	.word	0x00000000
        /*0060*/ 	.short	0x0000
        /*0062*/ 	.short	0x0000
        /*0064*/ 	.byte	0x00, 0xf5, 0x21, 0x00


	//----- nvinfo : EIATTR_SPARSE_MMA_MASK
	.align		4
.L_335:
        /*0068*/ 	.byte	0x03, 0x50
        /*006a*/ 	.short	0x0000


	//----- nvinfo : EIATTR_MAXREG_COUNT
	.align		4
        /*006c*/ 	.byte	0x03, 0x1b
        /*006e*/ 	.short	0x00ff


	//----- nvinfo : EIATTR_MERCURY_ISA_VERSION
	.align		4
        /*0070*/ 	.byte	0x03, 0x5f
        /*0072*/ 	.short	0x0101


	//----- nvinfo : EIATTR_VRC_CTA_INIT_COUNT
	.align		4
        /*0074*/ 	.byte	0x02, 0x4a
	.zero		1
	.zero		1


	//----- nvinfo : EIATTR_EXIT_INSTR_OFFSETS
	.align		4
        /*0078*/ 	.byte	0x04, 0x1c
        /*007a*/ 	.short	(.L_337 - .L_336)


	//   ....[0]....
.L_336:
        /*007c*/ 	.word	0x000000a0


	//   ....[1]....
        /*0080*/ 	.word	0x000006d0


	//----- nvinfo : EIATTR_CRS_STACK_SIZE
	.align		4
.L_337:
        /*0084*/ 	.byte	0x04, 0x1e
        /*0086*/ 	.short	(.L_339 - .L_338)
.L_338:
        /*0088*/ 	.word	0x00000000


	//----- nvinfo : EIATTR_CBANK_PARAM_SIZE
	.align		4
.L_339:
        /*008c*/ 	.byte	0x03, 0x19
        /*008e*/ 	.short	0x0028


	//----- nvinfo : EIATTR_PARAM_CBANK
	.align		4
        /*0090*/ 	.byte	0x04, 0x0a
        /*0092*/ 	.short	(.L_341 - .L_340)
	.align		4
.L_340:
        /*0094*/ 	.word	index@(.nv.constant0._ZN18transformer_engine34fused_moe_aux_loss_backward_kernelI6__halfiEEvPKfPKT0_iiPT_S8_)
        /*0098*/ 	.short	0x0380
        /*009a*/ 	.short	0x0028


	//----- nvinfo : EIATTR_SW_WAR
	.align		4
.L_341:
        /*009c*/ 	.byte	0x04, 0x36
        /*009e*/ 	.short	(.L_343 - .L_342)
.L_342:
        /*00a0*/ 	.word	0x00000008
.L_343:


//--------------------- .nv.info._ZN18transformer_engine34fused_moe_aux_loss_backward_kernelIffEEvPKfPKT0_iiPT_S7_ --------------------------
	.section	.nv.info._ZN18transformer_engine34fused_moe_aux_loss_backward_kernelIffEEvPKfPKT0_iiPT_S7_,"",@"SHT_CUDA_INFO"
	.sectionflags	@""
	.align	4


	//----- nvinfo : EIATTR_CUDA_API_VERSION
	.align		4
        /*0000*/ 	.byte	0x04, 0x37
        /*0002*/ 	.short	(.L_345 - .L_344)
.L_344:
        /*0004*/ 	.word	0x00000082


	//----- nvinfo : EIATTR_KPARAM_INFO
	.align		4
.L_345:
        /*0008*/ 	.byte	0x04, 0x17
        /*000a*/ 	.short	(.L_347 - .L_346)
.L_346:
        /*000c*/ 	.word	0x00000000
        /*0010*/ 	.short	0x0005
        /*0012*/ 	.short	0x0020
        /*0014*/ 	.byte	0x00, 0xf5, 0x21, 0x00


	//----- nvinfo : EIATTR_KPARAM_INFO
	.align		4
.L_347:
        /*0018*/ 	.byte	0x04, 0x17
        /*001a*/ 	.short	(.L_349 - .L_348)
.L_348:
        /*001c*/ 	.word	0x00000000
        /*0020*/ 	.short	0x0004
        /*0022*/ 	.short	0x0018
        /*0024*/ 	.byte	0x00, 0xf5, 0x21, 0x00


	//----- nvinfo : EIATTR_KPARAM_INFO
	.align		4
.L_349:
        /*0028*/ 	.byte	0x04, 0x17
        /*002a*/ 	.short	(.L_351 - .L_350)
.L_350:
        /*002c*/ 	.word	0x00000000
        /*0030*/ 	.short	0x0003
        /*0032*/ 	.short	0x0014
        /*0034*/ 	.byte	0x00, 0xf0, 0x11, 0x00


	//----- nvinfo : EIATTR_KPARAM_INFO
	.align		4
.L_351:
        /*0038*/ 	.byte	0x04, 0x17
        /*003a*/ 	.short	(.L_353 - .L_352)
.L_352:
        /*003c*/ 	.word	0x00000000
        /*0040*/ 	.short	0x0002
        /*0042*/ 	.short	0x0010
        /*0044*/ 	.byte	0x00, 0xf0, 0x11, 0x00


	//----- nvinfo : EIATTR_KPARAM_INFO
	.align		4
.L_353:
        /*0048*/ 	.byte	0x04, 0x17
        /*004a*/ 	.short	(.L_355 - .L_354)
.L_354:
        /*004c*/ 	.word	0x00000000
        /*0050*/ 	.short	0x0001
        /*0052*/ 	.short	0x0008
        /*0054*/ 	.byte	0x00, 0xf5, 0x21, 0x00


	//----- nvinfo : EIATTR_KPARAM_INFO
	.align		4
.L_355:
        /*0058*/ 	.byte	0x04, 0x17
        /*005a*/ 	.short	(.L_357 - .L_356)
.L_356:
        /*005c*/ 	.word	0x00000000
        /*0060*/ 	.short	0x0000
        /*0062*/ 	.short	0x0000
        /*0064*/ 	.byte	0x00, 0xf5, 0x21, 0x00


	//----- nvinfo : EIATTR_SPARSE_MMA_MASK
	.align		4
.L_357:
        /*0068*/ 	.byte	0x03, 0x50
        /*006a*/ 	.short	0x0000


	//----- nvinfo : EIATTR_MAXREG_COUNT
	.align		4
        /*006c*/ 	.byte	0x03, 0x1b
        /*006e*/ 	.short	0x00ff


	//----- nvinfo : EIATTR_MERCURY_ISA_VERSION
	.align		4
        /*0070*/ 	.byte	0x03, 0x5f
        /*0072*/ 	.short	0x0101


	//----- nvinfo : EIATTR_VRC_CTA_INIT_COUNT
	.align		4
        /*0074*/ 	.byte	0x02, 0x4a
	.zero		1
	.zero		1


	//----- nvinfo : EIATTR_EXIT_INSTR_OFFSETS
	.align		4
        /*0078*/ 	.byte	0x04, 0x1c
        /*007a*/ 	.short	(.L_359 - .L_358)


	//   ....[0]....
.L_358:
        /*007c*/ 	.word	0x000000a0


	//   ....[1]....
        /*0080*/ 	.word	0x000006c0


	//----- nvinfo : EIATTR_CRS_STACK_SIZE
	.align		4
.L_359:
        /*0084*/ 	.byte	0x04, 0x1e
        /*0086*/ 	.short	(.L_361 - .L_360)
.L_360:
        /*0088*/ 	.word	0x00000000


	//----- nvinfo : EIATTR_CBANK_PARAM_SIZE
	.align		4
.L_361:
        /*008c*/ 	.byte	0x03, 0x19
        /*008e*/ 	.short	0x0028


	//----- nvinfo : EIATTR_PARAM_CBANK
	.align		4
        /*0090*/ 	.byte	0x04, 0x0a
        /*0092*/ 	.short	(.L_363 - .L_362)
	.align		4
.L_362:
        /*0094*/ 	.word	index@(.nv.constant0._ZN18transformer_engine34fused_moe_aux_loss_backward_kernelIffEEvPKfPKT0_iiPT_S7_)
        /*0098*/ 	.short	0x0380
        /*009a*/ 	.short	0x0028


	//----- nvinfo : EIATTR_SW_WAR
	.align		4
.L_363:
        /*009c*/ 	.byte	0x04, 0x36
        /*009e*/ 	.short	(.L_365 - .L_364)
.L_364:
        /*00a0*/ 	.word	0x00000008
.L_365:


//--------------------- .nv.info._ZN18transformer_engine34fused_moe_aux_loss_backward_kernelIf13__nv_bfloat16EEvPKfPKT0_iiPT_S8_ --------------------------
	.section	.nv.info._ZN18transformer_engine34fused_moe_aux_loss_backward_kernelIf13__nv_bfloat16EEvPKfPKT0_iiPT_S8_,"",@"SHT_CUDA_INFO"
	.sectionflags	@""
	.align	4


	//----- nvinfo : EIATTR_CUDA_API_VERSION
	.align		4
        /*0000*/ 	.byte	0x04, 0x37
        /*0002*/ 	.short	(.L_367 - .L_366)
.L_366:
        /*0004*/ 	.word	0x00000082


	//----- nvinfo : EIATTR_KPARAM_INFO
	.align		4
.L_367:
        /*0008*/ 	.byte	0x04, 0x17
        /*000a*/ 	.short	(.L_369 - .L_368)
.L_368:
        /*000c*/ 	.word	0x00000000
        /*0010*/ 	.short	0x0005
        /*0012*/ 	.short	0x0020
        /*0014*/ 	.byte	0x00, 0xf5, 0x21, 0x00


	//----- nvinfo : EIATTR_KPARAM_INFO
	.align		4
.L_369:
        /*0018*/ 	.byte	0x04, 0x17
        /*001a*/ 	.short	(.L_371 - .L_370)
.L_370:
        /*001c*/ 	.word	0x00000000
        /*0020*/ 	.short	0x0004
        /*0022*/ 	.short	0x0018
        /*0024*/ 	.byte	0x00, 0xf5, 0x21, 0x00


	//----- nvinfo : EIATTR_KPARAM_INFO
	.align		4
.L_371:
        /*0028*/ 	.byte	0x04, 0x17
        /*002a*/ 	.short	(.L_373 - .L_372)
.L_372:
        /*002c*/ 	.word	0x00000000
        /*0030*/ 	.short	0x0003
        /*0032*/ 	.short	0x0014
        /*0034*/ 	.byte	0x00, 0xf0, 0x11, 0x00


	//----- nvinfo : EIATTR_KPARAM_INFO
	.align		4
.L_373:
        /*0038*/ 	.byte	0x04, 0x17
        /*003a*/ 	.short	(.L_375 - .L_374)
.L_374:
        /*003c*/ 	.word	0x00000000
        /*0040*/ 	.short	0x0002
        /*0042*/ 	.short	0x0010
        /*0044*/ 	.byte	0x00, 0xf0, 0x11, 0x00


	//----- nvinfo : EIATTR_KPARAM_INFO
	.align		4
.L_375:
        /*0048*/ 	.byte	0x04, 0x17
        /*004a*/ 	.short	(.L_377 - .L_376)
.L_376:
        /*004c*/ 	.word	0x00000000
        /*0050*/ 	.short	0x0001
        /*0052*/ 	.short	0x0008
        /*0054*/ 	.byte	0x00, 0xf5, 0x21, 0x00


	//----- nvinfo : EIATTR_KPARAM_INFO
	.align		4
.L_377:
        /*0058*/ 	.byte	0x04, 0x17
        /*005a*/ 	.short	(.L_379 - .L_378)
.L_378:
        /*005c*/ 	.word	0x00000000
        /*0060*/ 	.short	0x0000
        /*0062*/ 	.short	0x0000
        /*0064*/ 	.byte	0x00, 0xf5, 0x21, 0x00


	//----- nvinfo : EIATTR_SPARSE_MMA_MASK
	.align		4
.L_379:
        /*0068*/ 	.byte	0x03, 0x50
        /*006a*/ 	.short	0x0000


	//----- nvinfo : EIATTR_MAXREG_COUNT
	.align		4
        /*006c*/ 	.byte	0x03, 0x1b
        /*006e*/ 	.short	0x00ff


	//----- nvinfo : EIATTR_MERCURY_ISA_VERSION
	.align		4
        /*0070*/ 	.byte	0x03, 0x5f
        /*0072*/ 	.short	0x0101


	//----- nvinfo : EIATTR_VRC_CTA_INIT_COUNT
	.align		4
        /*0074*/ 	.byte	0x02, 0x4a
	.zero		1
	.zero		1


	//----- nvinfo : EIATTR_EXIT_INSTR_OFFSETS
	.align		4
        /*0078*/ 	.byte	0x04, 0x1c
        /*007a*/ 	.short	(.L_381 - .L_380)


	//   ....[0]....
.L_380:
        /*007c*/ 	.word	0x000000a0


	//   ....[1]....
        /*0080*/ 	.word	0x000006d0


	//----- nvinfo : EIATTR_CRS_STACK_SIZE
	.align		4
.L_381:
        /*0084*/ 	.byte	0x04, 0x1e
        /*0086*/ 	.short	(.L_383 - .L_382)
.L_382:
        /*0088*/ 	.word	0x00000000


	//----- nvinfo : EIATTR_CBANK_PARAM_SIZE
	.align		4
.L_383:
        /*008c*/ 	.byte	0x03, 0x19
        /*008e*/ 	.short	0x0028


	//----- nvinfo : EIATTR_PARAM_CBANK
	.align		4
        /*0090*/ 	.byte	0x04, 0x0a
        /*0092*/ 	.short	(.L_385 - .L_384)
	.align		4
.L_384:
        /*0094*/ 	.word	index@(.nv.constant0._ZN18transformer_engine34fused_moe_aux_loss_backward_kernelIf13__nv_bfloat16EEvPKfPKT0_iiPT_S8_)
        /*0098*/ 	.short	0x0380
        /*009a*/ 	.short	0x0028


	//----- nvinfo : EIATTR_SW_WAR
	.align		4
.L_385:
        /*009c*/ 	.byte	0x04, 0x36
        /*009e*/ 	.short	(.L_387 - .L_386)
.L_386:
        /*00a0*/ 	.word	0x00000008
.L_387:


//--------------------- .nv.info._ZN18transformer_engine34fused_moe_aux_loss_backward_kernelIflEEvPKfPKT0_iiPT_S7_ --------------------------
	.section	.nv.info._ZN18transformer_engine34fused_moe_aux_loss_backward_kernelIflEEvPKfPKT0_iiPT_S7_,"",@"SHT_CUDA_INFO"
	.sectionflags	@""
	.align	4


	//----- nvinfo : EIATTR_CUDA_API_VERSION
	.align		4
        /*0000*/ 	.byte	0x04, 0x37
        /*0002*/ 	.short	(.L_389 - .L_388)
.L_388:
        /*0004*/ 	.word	0x00000082


	//----- nvinfo : EIATTR_KPARAM_INFO
	.align		4
.L_389:
        /*0008*/ 	.byte	0x04, 0x17
        /*000a*/ 	.short	(.L_391 - .L_390)
.L_390:
        /*000c*/ 	.word	0x00000000
        /*0010*/ 	.short	0x0005
        /*0012*/ 	.short	0x0020
        /*0014*/ 	.byte	0x00, 0xf5, 0x21, 0x00


	//----- nvinfo : EIATTR_KPARAM_INFO
	.align		4
.L_391:
        /*0018*/ 	.byte	0x04, 0x17
        /*001a*/ 	.short	(.L_393 - .L_392)
.L_392:
        /*001c*/ 	.word	0x00000000
        /*0020*/ 	.short	0x0004
        /*0022*/ 	.short	0x0018
        /*0024*/ 	.byte	0x00, 0xf5, 0x21, 0x00


	//----- nvinfo : EIATTR_KPARAM_INFO
	.align		4
.L_393:
        /*0028*/ 	.byte	0x04, 0x17
        /*002a*/ 	.short	(.L_395 - .L_394)
.L_394:
        /*002c*/ 	.word	0x00000000
        /*0030*/ 	.short	0x0003
        /*0032*/ 	.short	0x0014
        /*0034*/ 	.byte	0x00, 0xf0, 0x11, 0x00


	//----- nvinfo : EIATTR_KPARAM_INFO
	.align		4
.L_395:
        /*0038*/ 	.byte	0x04, 0x17
        /*003a*/ 	.short	(.L_397 - .L_396)
.L_396:
        /*003c*/ 	.word	0x00000000
        /*0040*/ 	.short	0x0002
        /*0042*/ 	.short	0x0010
        /*0044*/ 	.byte	0x00, 0xf0, 0x11, 0x00


	//----- nvinfo : EIATTR_KPARAM_INFO
	.align		4
.L_397:
        /*0048*/ 	.byte	0x04, 0x17
        /*004a*/ 	.short	(.L_399 - .L_398)
.L_398:
        /*004c*/ 	.word	0x00000000
        /*0050*/ 	.short	0x0001
        /*0052*/ 	.short	0x0008
        /*0054*/ 	.byte	0x00, 0xf5, 0x21, 0x00


	//----- nvinfo : EIATTR_KPARAM_INFO
	.align		4
.L_399:
        /*0058*/ 	.byte	0x04, 0x17
        /*005a*/ 	.short	(.L_401 - .L_400)
.L_400:
        /*005c*/ 	.word	0x00000000
        /*0060*/ 	.short	0x0000
        /*0062*/ 	.short	0x0000
        /*0064*/ 	.byte	0x00, 0xf5, 0x21, 0x00


	//----- nvinfo : EIATTR_SPARSE_MMA_MASK
	.align		4
.L_401:
        /*0068*/ 	.byte	0x03, 0x50
        /*006a*/ 	.short	0x0000


	//----- nvinfo : EIATTR_MAXREG_COUNT
	.align		4
        /*006c*/ 	.byte	0x03, 0x1b
        /*006e*/ 	.short	0x00ff


	//----- nvinfo : EIATTR_MERCURY_ISA_VERSION
	.align		4
        /*0070*/ 	.byte	0x03, 0x5f
        /*0072*/ 	.short	0x0101


	//----- nvinfo : EIATTR_VRC_CTA_INIT_COUNT
	.align		4
        /*0074*/ 	.byte	0x02, 0x4a
	.zero		1
	.zero		1


	//----- nvinfo : EIATTR_EXIT_INSTR_OFFSETS
	.align		4
        /*0078*/ 	.byte	0x04, 0x1c
        /*007a*/ 	.short	(.L_403 - .L_402)


	//   ....[0]....
.L_402:
        /*007c*/ 	.word	0x000000a0


	//   ....[1]....
        /*0080*/ 	.word	0x000006c0


	//----- nvinfo : EIATTR_CRS_STACK_SIZE
	.align		4
.L_403:
        /*0084*/ 	.byte	0x04, 0x1e
        /*0086*/ 	.short	(.L_405 - .L_404)
.L_404:
        /*0088*/ 	.word	0x00000000


	//----- nvinfo : EIATTR_CBANK_PARAM_SIZE
	.align		4
.L_405:
        /*008c*/ 	.byte	0x03, 0x19
        /*008e*/ 	.short	0x0028


	//----- nvinfo : EIATTR_PARAM_CBANK
	.align		4
        /*0090*/ 	.byte	0x04, 0x0a
        /*0092*/ 	.short	(.L_407 - .L_406)
	.align		4
.L_406:
        /*0094*/ 	.word	index@(.nv.constant0._ZN18transformer_engine34fused_moe_aux_loss_backward_kernelIflEEvPKfPKT0_iiPT_S7_)
        /*0098*/ 	.short	0x0380
        /*009a*/ 	.short	0x0028


	//----- nvinfo : EIATTR_SW_WAR
	.align		4
.L_407:
        /*009c*/ 	.byte	0x04, 0x36
        /*009e*/ 	.short	(.L_409 - .L_408)
.L_408:
        /*00a0*/ 	.word	0x00000008
.L_409:


//--------------------- .nv.info._ZN18transformer_engine34fused_moe_aux_loss_backward_kernelIfiEEvPKfPKT0_iiPT_S7_ --------------------------
	.section	.nv.info._ZN18transformer_engine34fused_moe_aux_loss_backward_kernelIfiEEvPKfPKT0_iiPT_S7_,"",@"SHT_CUDA_INFO"
	.sectionflags	@""
	.align	4


	//----- nvinfo : EIATTR_CUDA_API_VERSION
	.align		4
        /*0000*/ 	.byte	0x04, 0x37
        /*0002*/ 	.short	(.L_411 - .L_410)
.L_410:
        /*0004*/ 	.word	0x00000082


	//----- nvinfo : EIATTR_KPARAM_INFO
	.align		4
.L_411:
        /*0008*/ 	.byte	0x04, 0x17
        /*000a*/ 	.short	(.L_413 - .L_412)
.L_412:
        /*000c*/ 	.word	0x00000000
        /*0010*/ 	.short	0x0005
        /*0012*/ 	.short	0x0020
        /*0014*/ 	.byte	0x00, 0xf5, 0x21, 0x00


	//----- nvinfo : EIATTR_KPARAM_INFO
	.align		4
.L_413:
        /*0018*/ 	.byte	0x04, 0x17
        /*001a*/ 	.short	(.L_415 - .L_414)
.L_414:
        /*001c*/ 	.word	0x00000000
        /*0020*/ 	.short	0x0004
        /*0022*/ 	.short	0x0018
        /*0024*/ 	.byte	0x00, 0xf5, 0x21, 0x00


	//----- nvinfo : EIATTR_KPARAM_INFO
	.align		4
.L_415:
        /*0028*/ 	.byte	0x04, 0x17
        /*002a*/ 	.short	(.L_417 - .L_416)
.L_416:
        /*002c*/ 	.word	0x00000000
        /*0030*/ 	.short	0x0003
        /*0032*/ 	.short	0x0014
        /*0034*/ 	.byte	0x00, 0xf0, 0x11, 0x00


	//----- nvinfo : EIATTR_KPARAM_INFO
	.align		4
.L_417:
        /*0038*/ 	.byte	0x04, 0x17
        /*003a*/ 	.short	(.L_419 - .L_418)
.L_418:
        /*003c*/ 	.word	0x00000000
        /*0040*/ 	.short	0x0002
        /*0042*/ 	.short	0x0010
        /*0044*/ 	.byte	0x00, 0xf0, 0x11, 0x00


	//----- nvinfo : EIATTR_KPARAM_INFO
	.align		4
.L_419:
        /*0048*/ 	.byte	0x04, 0x17
        /*004a*/ 	.short	(.L_421 - .L_420)
.L_420:
        /*004c*/ 	.word	0x00000000
        /*0050*/ 	.short	0x0001
        /*0052*/ 	.short	0x0008
        /*0054*/ 	.byte	0x00, 0xf5, 0x21, 0x00


	//----- nvinfo : EIATTR_KPARAM_INFO
	.align		4
.L_421:
        /*0058*/ 	.byte	0x04, 0x17
        /*005a*/ 	.short	(.L_423 - .L_422)
.L_422:
        /*005c*/ 	.word	0x00000000
        /*0060*/ 	.short	0x0000
        /*0062*/ 	.short	0x0000
        /*0064*/ 	.byte	0x00, 0xf5, 0x21, 0x00


	//----- nvinfo : EIATTR_SPARSE_MMA_MASK
	.align		4
.L_423:
        /*0068*/ 	.byte	0x03, 0x50
        /*006a*/ 	.short	0x0000


	//----- nvinfo : EIATTR_MAXREG_COUNT
	.align		4
        /*006c*/ 	.byte	0x03, 0x1b
        /*006e*/ 	.short	0x00ff


	//----- nvinfo : EIATTR_MERCURY_ISA_VERSION
	.align		4
        /*0070*/ 	.byte	0x03, 0x5f
        /*0072*/ 	.short	0x0101


	//----- nvinfo : EIATTR_VRC_CTA_INIT_COUNT
	.align		4
        /*0074*/ 	.byte	0x02, 0x4a
	.zero		1
	.zero		1


	//----- nvinfo : EIATTR_EXIT_INSTR_OFFSETS
	.align		4
        /*0078*/ 	.byte	0x04, 0x1c
        /*007a*/ 	.short	(.L_425 - .L_424)


	//   ....[0]....
.L_424:
        /*007c*/ 	.word	0x000000a0


	//   ....[1]....
        /*0080*/ 	.word	0x000006c0


	//----- nvinfo : EIATTR_CRS_STACK_SIZE
	.align		4
.L_425:
        /*0084*/ 	.byte	0x04, 0x1e
        /*0086*/ 	.short	(.L_427 - .L_426)
.L_426:
        /*0088*/ 	.word	0x00000000


	//----- nvinfo : EIATTR_CBANK_PARAM_SIZE
	.align		4
.L_427:
        /*008c*/ 	.byte	0x03, 0x19
        /*008e*/ 	.short	0x0028


	//----- nvinfo : EIATTR_PARAM_CBANK
	.align		4
        /*0090*/ 	.byte	0x04, 0x0a
        /*0092*/ 	.short	(.L_429 - .L_428)
	.align		4
.L_428:
        /*0094*/ 	.word	index@(.nv.constant0._ZN18transformer_engine34fused_moe_aux_loss_backward_kernelIfiEEvPKfPKT0_iiPT_S7_)
        /*0098*/ 	.short	0x0380
        /*009a*/ 	.short	0x0028


	//----- nvinfo : EIATTR_SW_WAR
	.align		4
.L_429:
        /*009c*/ 	.byte	0x04, 0x36
        /*009e*/ 	.short	(.L_431 - .L_430)
.L_430:
        /*00a0*/ 	.word	0x00000008
.L_431:


//--------------------- .nv.info._ZN18transformer_engine33fused_moe_aux_loss_forward_kernelI13__nv_bfloat16fEEvPKT_PKT0_iiiiifPS2_Pf --------------------------
	.section	.nv.info._ZN18transformer_engine33fused_moe_aux_loss_forward_kernelI13__nv_bfloat16fEEvPKT_PKT0_iiiiifPS2_Pf,"",@"SHT_CUDA_INFO"
	.sectionflags	@""
	.align	4


	//----- nvinfo : EIATTR_CUDA_API_VERSION
	.align		4
        /*0000*/ 	.byte	0x04, 0x37
        /*0002*/ 	.short	(.L_433 - .L_432)
.L_432:
        /*0004*/ 	.word	0x00000082


	//----- nvinfo : EIATTR_KPARAM_INFO
	.align		4
.L_433:
        /*0008*/ 	.byte	0x04, 0x17
        /*000a*/ 	.short	(.L_435 - .L_434)
.L_434:
        /*000c*/ 	.word	0x00000000
        /*0010*/ 	.short	0x0009
        /*0012*/ 	.short	0x0030
        /*0014*/ 	.byte	0x00, 0xf5, 0x21, 0x00


	//----- nvinfo : EIATTR_KPARAM_INFO
	.align		4
.L_435:
        /*0018*/ 	.byte	0x04, 0x17
        /*001a*/ 	.short	(.L_437 - .L_436)
.L_436:
        /*001c*/ 	.word	0x00000000
        /*0020*/ 	.short	0x0008
        /*0022*/ 	.short	0x0028
        /*0024*/ 	.byte	0x00, 0xf5, 0x21, 0x00


	//----- nvinfo : EIATTR_KPARAM_INFO
	.align		4
.L_437:
        /*0028*/ 	.byte	0x04, 0x17
        /*002a*/ 	.short	(.L_439 - .L_438)
.L_438:
        /*002c*/ 	.word	0x00000000
        /*0030*/ 	.short	0x0007
        /*0032*/ 	.short	0x0024
        /*0034*/ 	.byte	0x00, 0xf0, 0x11, 0x00


	//----- nvinfo : EIATTR_KPARAM_INFO
	.align		4
.L_439:
        /*0038*/ 	.byte	0x04, 0x17
        /*003a*/ 	.short	(.L_441 - .L_440)
.L_440:
        /*003c*/ 	.word	0x00000000
        /*0040*/ 	.short	0x0006
        /*0042*/ 	.short	0x0020
        /*0044*/ 	.byte	0x00, 0xf0, 0x11, 0x00


	//----- nvinfo : EIATTR_KPARAM_INFO
	.align		4
.L_441:
        /*0048*/ 	.byte	0x04, 0x17
        /*004a*/ 	.short	(.L_443 - .L_442)
.L_442:
        /*004c*/ 	.word	0x00000000
        /*0050*/ 	.short	0x0005
        /*0052*/ 	.short	0x001c
        /*0054*/ 	.byte	0x00, 0xf0, 0x11, 0x00


	//----- nvinfo : EIATTR_KPARAM_INFO
	.align		4
.L_443:
        /*0058*/ 	.byte	0x04, 0x17
        /*005a*/ 	.short	(.L_445 - .L_444)
.L_444:
        /*005c*/ 	.word	0x00000000
        /*0060*/ 	.short	0x0004
        /*0062*/ 	.short	0x0018
        /*0064*/ 	.byte	0x00, 0xf0, 0x11, 0x00


	//----- nvinfo : EIATTR_KPARAM_INFO
	.align		4
.L_445:
        /*0068*/ 	.byte	0x04, 0x17
        /*006a*/ 	.short	(.L_447 - .L_446)
.L_446:
        /*006c*/ 	.word	0x00000000
        /*0070*/ 	.short	0x0003
        /*0072*/ 	.short	0x0014
        /*0074*/ 	.byte	0x00, 0xf0, 0x11, 0x00


	//----- nvinfo : EIATTR_KPARAM_INFO
	.align		4
.L_447:
        /*0078*/ 	.byte	0x04, 0x17
        /*007a*/ 	.short	(.L_449 - .L_448)
.L_448:
        /*007c*/ 	.word	0x00000000
        /*0080*/ 	.short	0x0002
        /*0082*/ 	.short	0x0010
        /*0084*/ 	.byte	0x00, 0xf0, 0x11, 0x00


	//----- nvinfo : EIATTR_KPARAM_INFO
	.align		4
.L_449:
        /*0088*/ 	.byte	0x04, 0x17
        /*008a*/ 	.short	(.L_451 - .L_450)
.L_450:
        /*008c*/ 	.word	0x00000000
        /*0090*/ 	.short	0x0001
        /*0092*/ 	.short	0x0008
        /*0094*/ 	.byte	0x00, 0xf5, 0x21, 0x00


	//----- nvinfo : EIATTR_KPARAM_INFO
	.align		4
.L_451:
        /*0098*/ 	.byte	0x04, 0x17
        /*009a*/ 	.short	(.L_453 - .L_452)
.L_452:
        /*009c*/ 	.word	0x00000000
        /*00a0*/ 	.short	0x0000
        /*00a2*/ 	.short	0x0000
        /*00a4*/ 	.byte	0x00, 0xf5, 0x21, 0x00


	//----- nvinfo : EIATTR_SPARSE_MMA_MASK
	.align		4
.L_453:
        /*00a8*/ 	.byte	0x03, 0x50
        /*00aa*/ 	.short	0x0000


	//----- nvinfo : EIATTR_MAXREG_COUNT
	.align		4
        /*00ac*/ 	.byte	0x03, 0x1b
        /*00ae*/ 	.short	0x00ff


	//----- nvinfo : EIATTR_NUM_BARRIERS
	.align		4
        /*00b0*/ 	.byte	0x02, 0x4c
        /*00b2*/ 	.byte	0x01
	.zero		1


	//----- nvinfo : EIATTR_MERCURY_ISA_VERSION
	.align		4
        /*00b4*/ 	.byte	0x03, 0x5f
        /*00b6*/ 	.short	0x0101


	//----- nvinfo : EIATTR_COOP_GROUP_MASK_REGIDS
	.align		4
        /*00b8*/ 	.byte	0x04, 0x29
        /*00ba*/ 	.short	(.L_455 - .L_454)


	//   ....[0]....
.L_454:
        /*00bc*/ 	.word	0xffffffff


	//   ....[1]....
        /*00c0*/ 	.word	0xffffffff


	//   ....[2]....
        /*00c4*/ 	.word	0xffffffff


	//   ....[3]....
        /*00c8*/ 	.word	0xffffffff


	//   ....[4]....
        /*00cc*/ 	.word	0xffffffff


	//   ....[5]....
        /*00d0*/ 	.word	0xffffffff


	//   ....[6]....
        /*00d4*/ 	.word	0xffffffff


	//   ....[7]....
        /*00d8*/ 	.word	0xffffffff


	//   ....[8]....
        /*00dc*/ 	.word	0xffffffff


	//   ....[9]....
        /*00e0*/ 	.word	0xffffffff


	//   ....[10]....
        /*00e4*/ 	.word	0xffffffff


	//   ....[11]....
        /*00e8*/ 	.word	0xffffffff


	//   ....[12]....
        /*00ec*/ 	.word	0xffffffff


	//   ....[13]....
        /*00f0*/ 	.word	0xffffffff


	//   ....[14]....
        /*00f4*/ 	.word	0x05000008


	//   ....[15]....
        /*00f8*/ 	.word	0x05000008


	//----- nvinfo : EIATTR_COOP_GROUP_INSTR_OFFSETS
	.align		4
.L_455:
        /*00fc*/ 	.byte	0x04, 0x28
        /*00fe*/ 	.short	(.L_457 - .L_456)


	//   ....[0]....
.L_456:
        /*0100*/ 	.word	0x00000bd0


	//   ....[1]....
        /*0104*/ 	.word	0x00000fa0


	//   ....[2]....
        /*0108*/ 	.word	0x00001a60


	//   ....[3]....
        /*010c*/ 	.word	0x00001a70


	//   ....[4]....
        /*0110*/ 	.word	0x00001a90


	//   ....[5]....
        /*0114*/ 	.word	0x00001aa0


	//   ....[6]....
        /*0118*/ 	.word	0x00001ac0


	//   ....[7]....
        /*011c*/ 	.word	0x00001ad0


	//   ....[8]....
        /*0120*/ 	.word	0x00001af0


	//   ....[9]....
        /*0124*/ 	.word	0x00001b00


	//   ....[10]....
        /*0128*/ 	.word	0x00001b20


	//   ....[11]....
        /*012c*/ 	.word	0x00001b30


	//   ....[12]....
        /*0130*/ 	.word	0x00001b60


	//   ....[13]....
        /*0134*/ 	.word	0x00001b80


	//   ....[14]....
        /*0138*/ 	.word	0x00001f90


	//   ....[15]....
        /*013c*/ 	.word	0x000021e0


	//----- nvinfo : EIATTR_VRC_CTA_INIT_COUNT
	.align		4
.L_457:
        /*0140*/ 	.byte	0x02, 0x4a
	.zero		1
	.zero		1


	//----- nvinfo : EIATTR_EXIT_INSTR_OFFSETS
	.align		4
        /*0144*/ 	.byte	0x04, 0x1c
        /*0146*/ 	.short	(.L_459 - .L_458)


	//   ....[0]....
.L_458:
        /*0148*/ 	.word	0x00000190


	//   ....[1]....
        /*014c*/ 	.word	0x00001040


	//   ....[2]....
        /*0150*/ 	.word	0x00001190


	//   ....[3]....
        /*0154*/ 	.word	0x00001b90


	//   ....[4]....
        /*0158*/ 	.word	0x00001eb0


	//----- nvinfo : EIATTR_CRS_STACK_SIZE
	.align		4
.L_459:
        /*015c*/ 	.byte	0x04, 0x1e
        /*015e*/ 	.short	(.L_461 - .L_460)
.L_460:
        /*0160*/ 	.word	0x00000000


	//----- nvinfo : EIATTR_CBANK_PARAM_SIZE
	.align		4
.L_461:
        /*0164*/ 	.byte	0x03, 0x19
        /*0166*/ 	.short	0x0038


	//----- nvinfo : EIATTR_PARAM_CBANK
	.align		4
        /*0168*/ 	.byte	0x04, 0x0a
        /*016a*/ 	.short	(.L_463 - .L_462)
	.align		4
.L_462:
        /*016c*/ 	.word	index@(.nv.constant0._ZN18transformer_engine33fused_moe_aux_loss_forward_kernelI13__nv_bfloat16fEEvPKT_PKT0_iiiiifPS2_Pf)
        /*0170*/ 	.short	0x0380
        /*0172*/ 	.short	0x0038


	//----- nvinfo : EIATTR_SW_WAR
	.align		4
.L_463:
        /*0174*/ 	.byte	0x04, 0x36
        /*0176*/ 	.short	(.L_465 - .L_464)
.L_464:
        /*0178*/ 	.word	0x00000008
.L_465:


//--------------------- .nv.info._ZN18transformer_engine33fused_moe_aux_loss_forward_kernelI13__nv_bfloat16S1_EEvPKT_PKT0_iiiiifPS2_Pf --------------------------
	.section	.nv.info._ZN18transformer_engine33fused_moe_aux_loss_forward_kernelI13__nv_bfloat16S1_EEvPKT_PKT0_iiiiifPS2_Pf,"",@"SHT_CUDA_INFO"
	.sectionflags	@""
	.align	4


	//----- nvinfo : EIATTR_CUDA_API_VERSION
	.align		4
        /*0000*/ 	.byte	0x04, 0x37
        /*0002*/ 	.short	(.L_467 - .L_466)
.L_466:
        /*0004*/ 	.word	0x00000082


	//----- nvinfo : EIATTR_KPARAM_INFO
	.align		4
.L_467:
        /*0008*/ 	.byte	0x04, 0x17
        /*000a*/ 	.short	(.L_469 - .L_468)
.L_468:
        /*000c*/ 	.word	0x00000000
        /*0010*/ 	.short	0x0009
        /*0012*/ 	.short	0x0030
        /*0014*/ 	.byte	0x00, 0xf5, 0x21, 0x00


	//----- nvinfo : EIATTR_KPARAM_INFO
	.align		4
.L_469:
        /*0018*/ 	.byte	0x04, 0x17
        /*001a*/ 	.short	(.L_471 - .L_470)
.L_470:
        /*001c*/ 	.word	0x00000000
        /*0020*/ 	.short	0x0008
        /*0022*/ 	.short	0x0028
        /*0024*/ 	.byte	0x00, 0xf5, 0x21, 0x00


	//----- nvinfo : EIATTR_KPARAM_INFO
	.align		4
.L_471:
        /*0028*/ 	.byte	0x04, 0x17
        /*002a*/ 	.short	(.L_473 - .L_472)
.L_472:
        /*002c*/ 	.word	0x00000000
        /*0030*/ 	.short	0x0007
        /*0032*/ 	.short	0x0024
        /*0034*/ 	.byte	0x00, 0xf0, 0x11, 0x00


	//----- nvinfo : EIATTR_KPARAM_INFO
	.align		4
.L_473:
        /*0038*/ 	.byte	0x04, 0x17
        /*003a*/ 	.short	(.L_475 - .L_474)
.L_474:
        /*003c*/ 	.word	0x00000000
        /*0040*/ 	.short	0x0006
        /*0042*/ 	.short	0x0020
        /*0044*/ 	.byte	0x00, 0xf0, 0x11, 0x00


	//----- nvinfo : EIATTR_KPARAM_INFO
	.align		4
.L_475:
        /*0048*/ 	.byte	0x04, 0x17
        /*004a*/ 	.short	(.L_477 - .L_476)
.L_476:
        /*004c*/ 	.word	0x00000000
        /*0050*/ 	.short	0x0005
        /*0052*/ 	.short	0x001c
        /*0054*/ 	.byte	0x00, 0xf0, 0x11, 0x00


	//----- nvinfo : EIATTR_KPARAM_INFO
	.align		4
.L_477:
        /*0058*/ 	.byte	0x04, 0x17
        /*005a*/ 	.short	(.L_479 - .L_478)
.L_478:
        /*005c*/ 	.word	0x00000000
        /*0060*/ 	.short	0x0004
        /*0062*/ 	.short	0x0018
        /*0064*/ 	.byte	0x00, 0xf0, 0x11, 0x00


	//----- nvinfo : EIATTR_KPARAM_INFO
	.align		4
.L_479:
        /*0068*/ 	.byte	0x04, 0x17
        /*006a*/ 	.short	(.L_481 - .L_480)
.L_480:
        /*006c*/ 	.word	0x00000000
        /*0070*/ 	.short	0x0003
        /*0072*/ 	.short	0x0014
        /*0074*/ 	.byte	0x00, 0xf0, 0x11, 0x00


	//----- nvinfo : EIATTR_KPARAM_INFO
	.align		4
.L_481:
        /*0078*/ 	.byte	0x04, 0x17
        /*007a*/ 	.short	(.L_483 - .L_482)
.L_482:
        /*007c*/ 	.word	0x00000000
        /*0080*/ 	.short	0x0002
        /*0082*/ 	.short	0x0010
        /*0084*/ 	.byte	0x00, 0xf0, 0x11, 0x00


	//----- nvinfo : EIATTR_KPARAM_INFO
	.align		4
.L_483:
        /*0088*/ 	.byte	0x04, 0x17
        /*008a*/ 	.short	(.L_485 - .L_484)
.L_484:
        /*008c*/ 	.word	0x00000000
        /*0090*/ 	.short	0x0001
        /*0092*/ 	.short	0x0008
        /*0094*/ 	.byte	0x00, 0xf5, 0x21, 0x00


	//----- nvinfo : EIATTR_KPARAM_INFO
	.align		4
.L_485:
        /*0098*/ 	.byte	0x04, 0x17
        /*009a*/ 	.short	(.L_487 - .L_486)
.L_486:
        /*009c*/ 	.word	0x00000000
        /*00a0*/ 	.short	0x0000
        /*00a2*/ 	.short	0x0000
        /*00a4*/ 	.byte	0x00, 0xf5, 0x21, 0x00


	//----- nvinfo : EIATTR_SPARSE_MMA_MASK
	.align		4
.L_487:
        /*00a8*/ 	.byte	0x03, 0x50
        /*00aa*/ 	.short	0x0000


	//----- nvinfo : EIATTR_MAXREG_COUNT
	.align		4
        /*00ac*/ 	.byte	0x03, 0x1b
        /*00ae*/ 	.short	0x00ff


	//----- nvinfo : EIATTR_NUM_BARRIERS
	.align		4
        /*00b0*/ 	.byte	0x02, 0x4c
        /*00b2*/ 	.byte	0x01
	.zero		1


	//----- nvinfo : EIATTR_MERCURY_ISA_VERSION
	.align		4
        /*00b4*/ 	.byte	0x03, 0x5f
        /*00b6*/ 	.short	0x0101


	//----- nvinfo : EIATTR_COOP_GROUP_MASK_REGIDS
	.align		4
        /*00b8*/ 	.byte	0x04, 0x29
        /*00ba*/ 	.short	(.L_489 - .L_488)


	//   ....[0]....
.L_488:
        /*00bc*/ 	.word	0xffffffff


	//   ....[1]....
        /*00c0*/ 	.word	0xffffffff


	//   ....[2]....
        /*00c4*/ 	.word	0xffffffff


	//   ....[3]....
        /*00c8*/ 	.word	0xffffffff


	//   ....[4]....
        /*00cc*/ 	.word	0xffffffff


	//   ....[5]....
        /*00d0*/ 	.word	0xffffffff


	//   ....[6]....
        /*00d4*/ 	.word	0xffffffff


	//   ....[7]....
        /*00d8*/ 	.word	0xffffffff


	//   ....[8]....
        /*00dc*/ 	.word	0xffffffff


	//   ....[9]....
        /*00e0*/ 	.word	0xffffffff


	//   ....[10]....
        /*00e4*/ 	.word	0xffffffff


	//   ....[11]....
        /*00e8*/ 	.word	0xffffffff


	//   ....[12]....
        /*00ec*/ 	.word	0xffffffff


	//   ....[13]....
        /*00f0*/ 	.word	0xffffffff


	//   ....[14]....
        /*00f4*/ 	.word	0x05000008


	//   ....[15]....
        /*00f8*/ 	.word	0x05000008


	//----- nvinfo : EIATTR_COOP_GROUP_INSTR_OFFSETS
	.align		4
.L_489:
        /*00fc*/ 	.byte	0x04, 0x28
        /*00fe*/ 	.short	(.L_491 - .L_490)


	//   ....[0]....
.L_490:
        /*0100*/ 	.word	0x00000bd0


	//   ....[1]....
        /*0104*/ 	.word	0x00000fa0


	//   ....[2]....
        /*0108*/ 	.word	0x00001a70


	//   ....[3]....
        /*010c*/ 	.word	0x00001a80


	//   ....[4]....
        /*0110*/ 	.word	0x00001aa0


	//   ....[5]....
        /*0114*/ 	.word	0x00001ab0


	//   ....[6]....
        /*0118*/ 	.word	0x00001ad0


	//   ....[7]....
        /*011c*/ 	.word	0x00001ae0


	//   ....[8]....
        /*0120*/ 	.word	0x00001b00


	//   ....[9]....
        /*0124*/ 	.word	0x00001b10


	//   ....[10]....
        /*0128*/ 	.word	0x00001b30


	//   ....[11]....
        /*012c*/ 	.word	0x00001b40


	//   ....[12]....
        /*0130*/ 	.word	0x00001b70


	//   ....[13]....
        /*0134*/ 	.word	0x00001b90


	//   ....[14]....
        /*0138*/ 	.word	0x00001fa0


	//   ....[15]....
        /*013c*/ 	.word	0x000021f0


	//----- nvinfo : EIATTR_VRC_CTA_INIT_COUNT
	.align		4
.L_491:
        /*0140*/ 	.byte	0x02, 0x4a
	.zero		1
	.zero		1


	//----- nvinfo : EIATTR_EXIT_INSTR_OFFSETS
	.align		4
        /*0144*/ 	.byte	0x04, 0x1c
        /*0146*/ 	.short	(.L_493 - .L_492)


	//   ....[0]....
.L_492:
        /*0148*/ 	.word	0x00000190


	//   ....[1]....
        /*014c*/ 	.word	0x00001040


	//   ....[2]....
        /*0150*/ 	.word	0x000011a0


	//   ....[3]....
        /*0154*/ 	.word	0x00001ba0


	//   ....[4]....
        /*0158*/ 	.word	0x00001ec0


	//----- nvinfo : EIATTR_CRS_STACK_SIZE
	.align		4
.L_493:
        /*015c*/ 	.byte	0x04, 0x1e
        /*015e*/ 	.short	(.L_495 - .L_494)
.L_494:
        /*0160*/ 	.word	0x00000000


	//----- nvinfo : EIATTR_CBANK_PARAM_SIZE
	.align		4
.L_495:
        /*0164*/ 	.byte	0x03, 0x19
        /*0166*/ 	.short	0x0038


	//----- nvinfo : EIATTR_PARAM_CBANK
	.align		4
        /*0168*/ 	.byte	0x04, 0x0a
        /*016a*/ 	.short	(.L_497 - .L_496)
	.align		4
.L_496:
        /*016c*/ 	.word	index@(.nv.constant0._ZN18transformer_engine33fused_moe_aux_loss_forward_kernelI13__nv_bfloat16S1_EEvPKT_PKT0_iiiiifPS2_Pf)
        /*0170*/ 	.short	0x0380
        /*0172*/ 	.short	0x0038


	//----- nvinfo : EIATTR_SW_WAR
	.align		4
.L_497:
        /*0174*/ 	.byte	0x04, 0x36
        /*0176*/ 	.short	(.L_499 - .L_498)
.L_498:
        /*0178*/ 	.word	0x00000008
.L_499:


//--------------------- .nv.info._ZN18transformer_engine33fused_moe_aux_loss_forward_kernelI13__nv_bfloat16lEEvPKT_PKT0_iiiiifPS2_Pf --------------------------
	.section	.nv.info._ZN18transformer_engine33fused_moe_aux_loss_forward_kernelI13__nv_bfloat16lEEvPKT_PKT0_iiiiifPS2_Pf,"",@"SHT_CUDA_INFO"
	.sectionflags	@""
	.align	4


	//----- nvinfo : EIATTR_CUDA_API_VERSION
	.align		4
        /*0000*/ 	.byte	0x04, 0x37
        /*0002*/ 	.short	(.L_501 - .L_500)
.L_500:
        /*0004*/ 	.word	0x00000082


	//----- nvinfo : EIATTR_KPARAM_INFO
	.align		4
.L_501:
        /*0008*/ 	.byte	0x04, 0x17
        /*000a*/ 	.short	(.L_503 - .L_502)
.L_502:
        /*000c*/ 	.word	0x00000000
        /*0010*/ 	.short	0x0009
        /*0012*/ 	.short	0x0030
        /*0014*/ 	.byte	0x00, 0xf5, 0x21, 0x00


	//----- nvinfo : EIATTR_KPARAM_INFO
	.align		4
.L_503:
        /*0018*/ 	.byte	0x04, 0x17
        /*001a*/ 	.short	(.L_505 - .L_504)
.L_504:
        /*001c*/ 	.word	0x00000000
        /*0020*/ 	.short	0x0008
        /*0022*/ 	.short	0x0028
        /*0024*/ 	.byte	0x00, 0xf5, 0x21, 0x00


	//----- nvinfo : EIATTR_KPARAM_INFO
	.align		4
.L_505:
        /*0028*/ 	.byte	0x04, 0x17
        /*002a*/ 	.short	(.L_507 - .L_506)
.L_506:
        /*002c*/ 	.word	0x00000000
        /*0030*/ 	.short	0x0007
        /*0032*/ 	.short	0x0024
        /*0034*/ 	.byte	0x00, 0xf0, 0x11, 0x00


	//----- nvinfo : EIATTR_KPARAM_INFO
	.align		4
.L_507:
        /*0038*/ 	.byte	0x04, 0x17
        /*003a*/ 	.short	(.L_509 - .L_508)
.L_508:
        /*003c*/ 	.word	0x00000000
        /*0040*/ 	.short	0x0006
        /*0042*/ 	.short	0x0020
        /*0044*/ 	.byte	0x00, 0xf0, 0x11, 0x00


	//----- nvinfo : EIATTR_KPARAM_INFO
	.align		4
.L_509:
        /*0048*/ 	.byte	0x04, 0x17
        /*004a*/ 	.short	(.L_511 - .L_510)
.L_510:
        /*004c*/ 	.word	0x00000000
        /*0050*/ 	.short	0x0005
        /*0052*/ 	.short	0x001c
        /*0054*/ 	.byte	0x00, 0xf0, 0x11, 0x00


	//----- nvinfo : EIATTR_KPARAM_INFO
	.align		4
.L_511:
        /*0058*/ 	.byte	0x04, 0x17
        /*005a*/ 	.short	(.L_513 - .L_512)
.L_512:
        /*005c*/ 	.word	0x00000000
        /*0060*/ 	.short	0x0004
        /*0062*/ 	.short	0x0018
        /*0064*/ 	.byte	0x00, 0xf0, 0x11, 0x00


	//----- nvinfo : EIATTR_KPARAM_INFO
	.align		4
.L_513:
        /*0068*/ 	.byte	0x04, 0x17
        /*006a*/ 	.short	(.L_515 - .L_514)
.L_514:
        /*006c*/ 	.word	0x00000000
        /*0070*/ 	.short	0x0003
        /*0072*/ 	.short	0x0014
        /*0074*/ 	.byte	0x00, 0xf0, 0x11, 0x00


	//----- nvinfo : EIATTR_KPARAM_INFO
	.align		4
.L_515:
        /*0078*/ 	.byte	0x04, 0x17
        /*007a*/ 	.short	(.L_517 - .L_516)
.L_516:
        /*007c*/ 	.word	0x00000000
        /*0080*/ 	.short	0x0002
        /*0082*/ 	.short	0x0010
        /*0084*/ 	.byte	0x00, 0xf0, 0x11, 0x00


	//----- nvinfo : EIATTR_KPARAM_INFO
	.align		4
.L_517:
        /*0088*/ 	.byte	0x04, 0x17
        /*008a*/ 	.short	(.L_519 - .L_518)
.L_518:
        /*008c*/ 	.word	0x00000000
        /*0090*/ 	.short	0x0001
        /*0092*/ 	.short	0x0008
        /*0094*/ 	.byte	0x00, 0xf5, 0x21, 0x00


	//----- nvinfo : EIATTR_KPARAM_INFO
	.align		4
.L_519:
        /*0098*/ 	.byte	0x04, 0x17
        /*009a*/ 	.short	(.L_521 - .L_520)
.L_520:
        /*009c*/ 	.word	0x00000000
        /*00a0*/ 	.short	0x0000
        /*00a2*/ 	.short	0x0000
        /*00a4*/ 	.byte	0x00, 0xf5, 0x21, 0x00


	//----- nvinfo : EIATTR_SPARSE_MMA_MASK
	.align		4
.L_521:
        /*00a8*/ 	.byte	0x03, 0x50
        /*00aa*/ 	.short	0x0000


	//----- nvinfo : EIATTR_MAXREG_COUNT
	.align		4
        /*00ac*/ 	.byte	0x03, 0x1b
        /*00ae*/ 	.short	0x00ff


	//----- nvinfo : EIATTR_NUM_BARRIERS
	.align		4
        /*00b0*/ 	.byte	0x02, 0x4c
        /*00b2*/ 	.byte	0x01
	.zero		1


	//----- nvinfo : EIATTR_MERCURY_ISA_VERSION
	.align		4
        /*00b4*/ 	.byte	0x03, 0x5f
        /*00b6*/ 	.short	0x0101


	//----- nvinfo : EIATTR_COOP_GROUP_MASK_REGIDS
	.align		4
        /*00b8*/ 	.byte	0x04, 0x29
        /*00ba*/ 	.short	(.L_523 - .L_522)


	//   ....[0]....
.L_522:
        /*00bc*/ 	.word	0xffffffff


	//   ....[1]....
        /*00c0*/ 	.word	0xffffffff


	//   ....[2]....
        /*00c4*/ 	.word	0xffffffff


	//   ....[3]....
        /*00c8*/ 	.word	0xffffffff


	//   ....[4]....
        /*00cc*/ 	.word	0xffffffff


	//   ....[5]....
        /*00d0*/ 	.word	0xffffffff


	//   ....[6]....
        /*00d4*/ 	.word	0xffffffff


	//   ....[7]....
        /*00d8*/ 	.word	0xffffffff


	//   ....[8]....
        /*00dc*/ 	.word	0xffffffff


	//   ....[9]....
        /*00e0*/ 	.word	0xffffffff


	//   ....[10]....
        /*00e4*/ 	.word	0xffffffff


	//   ....[11]....
        /*00e8*/ 	.word	0xffffffff


	//   ....[12]....
        /*00ec*/ 	.word	0xffffffff


	//   ....[13]....
        /*00f0*/ 	.word	0xffffffff


	//   ....[14]....
        /*00f4*/ 	.word	0x05000008


	//   ....[15]....
        /*00f8*/ 	.word	0x05000008


	//----- nvinfo : EIATTR_COOP_GROUP_INSTR_OFFSETS
	.align		4
.L_523:
        /*00fc*/ 	.byte	0x04, 0x28
        /*00fe*/ 	.short	(.L_525 - .L_524)


	//   ....[0]....
.L_524:
        /*0100*/ 	.word	0x00000bd0


	//   ....[1]....
        /*0104*/ 	.word	0x00000fa0


	//   ....[2]....
        /*0108*/ 	.word	0x00001a60


	//   ....[3]....
        /*010c*/ 	.word	0x00001a70


	//   ....[4]....
        /*0110*/ 	.word	0x00001a90


	//   ....[5]....
        /*0114*/ 	.word	0x00001aa0


	//   ....[6]....
        /*0118*/ 	.word	0x00001ac0


	//   ....[7]....
        /*011c*/ 	.word	0x00001ad0


	//   ....[8]....
        /*0120*/ 	.word	0x00001af0


	//   ....[9]....
        /*0124*/ 	.word	0x00001b00


	//   ....[10]....
        /*0128*/ 	.word	0x00001b20


	//   ....[11]....
        /*012c*/ 	.word	0x00001b30


	//   ....[12]....
        /*0130*/ 	.word	0x00001b60


	//   ....[13]....
        /*0134*/ 	.word	0x00001b80


	//   ....[14]....
        /*0138*/ 	.word	0x00001f90


	//   ....[15]....
        /*013c*/ 	.word	0x000021e0


	//----- nvinfo : EIATTR_VRC_CTA_INIT_COUNT
	.align		4
.L_525:
        /*0140*/ 	.byte	0x02, 0x4a
	.zero		1
	.zero		1


	//----- nvinfo : EIATTR_EXIT_INSTR_OFFSETS
	.align		4
        /*0144*/ 	.byte	0x04, 0x1c
        /*0146*/ 	.short	(.L_527 - .L_526)


	//   ....[0]....
.L_526:
        /*0148*/ 	.word	0x00000190


	//   ....[1]....
        /*014c*/ 	.word	0x00001040


	//   ....[2]....
        /*0150*/ 	.word	0x00001190


	//   ....[3]....
        /*0154*/ 	.word	0x00001b90


	//   ....[4]....
        /*0158*/ 	.word	0x00001eb0


	//----- nvinfo : EIATTR_CRS_STACK_SIZE
	.align		4
.L_527:
        /*015c*/ 	.byte	0x04, 0x1e
        /*015e*/ 	.short	(.L_529 - .L_528)
.L_528:
        /*0160*/ 	.word	0x00000000


	//----- nvinfo : EIATTR_CBANK_PARAM_SIZE
	.align		4
.L_529:
        /*0164*/ 	.byte	0x03, 0x19
        /*0166*/ 	.short	0x0038


	//----- nvinfo : EIATTR_PARAM_CBANK
	.align		4
        /*0168*/ 	.byte	0x04, 0x0a
        /*016a*/ 	.short	(.L_531 - .L_530)
	.align		4
.L_530:
        /*016c*/ 	.word	index@(.nv.constant0._ZN18transformer_engine33fused_moe_aux_loss_forward_kernelI13__nv_bfloat16lEEvPKT_PKT0_iiiiifPS2_Pf)
        /*0170*/ 	.short	0x0380
        /*0172*/ 	.short	0x0038


	//----- nvinfo : EIATTR_SW_WAR
	.align		4
.L_531:
        /*0174*/ 	.byte	0x04, 0x36
        /*0176*/ 	.short	(.L_533 - .L_532)
.L_532:
        /*0178*/ 	.word	0x00000008
.L_533:


//--------------------- .nv.info._ZN18transformer_engine33fused_moe_aux_loss_forward_kernelI13__nv_bfloat16iEEvPKT_PKT0_iiiiifPS2_Pf --------------------------
	.section	.nv.info._ZN18transformer_engine33fused_moe_aux_loss_forward_kernelI13__nv_bfloat16iEEvPKT_PKT0_iiiiifPS2_Pf,"",@"SHT_CUDA_INFO"
	.sectionflags	@""
	.align	4


	//----- nvinfo : EIATTR_CUDA_API_VERSION
	.align		4
        /*0000*/ 	.byte	0x04, 0x37
        /*0002*/ 	.short	(.L_535 - .L_534)
.L_534:
        /*0004*/ 	.word	0x00000082


	//----- nvinfo : EIATTR_KPARAM_INFO
	.align		4
.L_535:
        /*0008*/ 	.byte	0x04, 0x17
        /*000a*/ 	.short	(.L_537 - .L_536)
.L_536:
        /*000c*/ 	.word	0x00000000
        /*0010*/ 	.short	0x0009
        /*0012*/ 	.short	0x0030
        /*0014*/ 	.byte	0x00, 0xf5, 0x21, 0x00


	//----- nvinfo : EIATTR_KPARAM_INFO
	.align		4
.L_537:
        /*0018*/ 	.byte	0x04, 0x17
        /*001a*/ 	.short	(.L_539 - .L_538)
.L_538:
        /*001c*/ 	.word	0x00000000
        /*0020*/ 	.short	0x0008
        /*0022*/ 	.short	0x0028
        /*0024*/ 	.byte	0x00, 0xf5, 0x21, 0x00


	//----- nvinfo : EIATTR_KPARAM_INFO
	.align		4
.L_539:
        /*0028*/ 	.byte	0x04, 0x17
        /*002a*/ 	.short	(.L_541 - .L_540)
.L_540:
        /*002c*/ 	.word	0x00000000
        /*0030*/ 	.short	0x0007
        /*0032*/ 	.short	0x0024
        /*0034*/ 	.byte	0x00, 0xf0, 0x11, 0x00


	//----- nvinfo : EIATTR_KPARAM_INFO
	.align		4
.L_541:
        /*0038*/ 	.byte	0x04, 0x17
        /*003a*/ 	.short	(.L_543 - .L_542)
.L_542:
        /*003c*/ 	.word	0x00000000
        /*0040*/ 	.short	0x0006
        /*0042*/ 	.short	0x0020
        /*0044*/ 	.byte	0x00, 0xf0, 0x11, 0x00


	//----- nvinfo : EIATTR_KPARAM_INFO
	.align		4
.L_543:
        /*0048*/ 	.byte	0x04, 0x17
        /*004a*/ 	.short	(.L_545 - .L_544)
.L_544:
        /*004c*/ 	.word	0x00000000
        /*0050*/ 	.short	0x0005
        /*0052*/ 	.short	0x001c
        /*0054*/ 	.byte	0x00, 0xf0, 0x11, 0x00


	//----- nvinfo : EIATTR_KPARAM_INFO
	.align		4
.L_545:
        /*0058*/ 	.byte	0x04, 0x17
        /*005a*/ 	.short	(.L_547 - .L_546)
.L_546:
        /*005c*/ 	.word	0x00000000
        /*0060*/ 	.short	0x0004
        /*0062*/ 	.short	0x0018
        /*0064*/ 	.byte	0x00, 0xf0, 0x11, 0x00


	//----- nvinfo : EIATTR_KPARAM_INFO
	.align		4
.L_547:
        /*0068*/ 	.byte	0x04, 0x17
        /*006a*/ 	.short	(.L_549 - .L_548)
.L_548:
        /*006c*/ 	.word	0x00000000
        /*0070*/ 	.short	0x0003
        /*0072*/ 	.short	0x0014
        /*0074*/ 	.byte	0x00, 0xf0, 0x11, 0x00


	//----- nvinfo : EIATTR_KPARAM_INFO
	.align		4
.L_549:
        /*0078*/ 	.byte	0x04, 0x17
        /*007a*/ 	.short	(.L_551 - .L_550)
.L_550:
        /*007c*/ 	.word	0x00000000
        /*0080*/ 	.short	0x0002
        /*0082*/ 	.short	0x0010
        /*0084*/ 	.byte	0x00, 0xf0, 0x11, 0x00


	//----- nvinfo : EIATTR_KPARAM_INFO
	.align		4
.L_551:
        /*0088*/ 	.byte	0x04, 0x17
        /*008a*/ 	.short	(.L_553 - .L_552)
.L_552:
        /*008c*/ 	.word	0x00000000
        /*0090*/ 	.short	0x0001
        /*0092*/ 	.short	0x0008
        /*0094*/ 	.byte	0x00, 0xf5, 0x21, 0x00


	//----- nvinfo : EIATTR_KPARAM_INFO
	.align		4
.L_553:
        /*0098*/ 	.byte	0x04, 0x17
        /*009a*/ 	.short	(.L_555 - .L_554)
.L_554:
        /*009c*/ 	.word	0x00000000
        /*00a0*/ 	.short	0x0000
        /*00a2*/ 	.short	0x0000
        /*00a4*/ 	.byte	0x00, 0xf5, 0x21, 0x00


	//----- nvinfo : EIATTR_SPARSE_MMA_MASK
	.align		4
.L_555:
        /*00a8*/ 	.byte	0x03, 0x50
        /*00aa*/ 	.short	0x0000


	//----- nvinfo : EIATTR_MAXREG_COUNT
	.align		4
        /*00ac*/ 	.byte	0x03, 0x1b
        /*00ae*/ 	.short	0x00ff


	//----- nvinfo : EIATTR_NUM_BARRIERS
	.align		4
        /*00b0*/ 	.byte	0x02, 0x4c
        /*00b2*/ 	.byte	0x01
	.zero		1


	//----- nvinfo : EIATTR_MERCURY_ISA_VERSION
	.align		4
        /*00b4*/ 	.byte	0x03, 0x5f
        /*00b6*/ 	.short	0x0101


	//----- nvinfo : EIATTR_COOP_GROUP_MASK_REGIDS
	.align		4
        /*00b8*/ 	.byte	0x04, 0x29
        /*00ba*/ 	.short	(.L_557 - .L_556)


	//   ....[0]....
.L_556:
        /*00bc*/ 	.word	0xffffffff


	//   ....[1]....
        /*00c0*/ 	.word	0xffffffff


	//   ....[2]....
        /*00c4*/ 	.word	0xffffffff


	//   ....[3]....
        /*00c8*/ 	.word	0xffffffff


	//   ....[4]....
        /*00cc*/ 	.word	0xffffffff


	//   ....[5]....
        /*00d0*/ 	.word	0xffffffff


	//   ....[6]....
        /*00d4*/ 	.word	0xffffffff


	//   ....[7]....
        /*00d8*/ 	.word	0xffffffff


	//   ....[8]....
        /*00dc*/ 	.word	0xffffffff


	//   ....[9]....
        /*00e0*/ 	.word	0xffffffff


	//   ....[10]....
        /*00e4*/ 	.word	0xffffffff


	//   ....[11]....
        /*00e8*/ 	.word	0xffffffff


	//   ....[12]....
        /*00ec*/ 	.word	0xffffffff


	//   ....[13]....
        /*00f0*/ 	.word	0xffffffff


	//   ....[14]....
        /*00f4*/ 	.word	0x05000008


	//   ....[15]....
        /*00f8*/ 	.word	0x05000008


	//----- nvinfo : EIATTR_COOP_GROUP_INSTR_OFFSETS
	.align		4
.L_557:
        /*00fc*/ 	.byte	0x04, 0x28
        /*00fe*/ 	.short	(.L_559 - .L_558)


	//   ....[0]....
.L_558:
        /*0100*/ 	.word	0x00000bd0


	//   ....[1]....
        /*0104*/ 	.word	0x00000fa0


	//   ....[2]....
        /*0108*/ 	.word	0x00001a60


	//   ....[3]....
        /*010c*/ 	.word	0x00001a70


	//   ....[4]....
        /*0110*/ 	.word	0x00001a90


	//   ....[5]....
        /*0114*/ 	.word	0x00001aa0


	//   ....[6]....
        /*0118*/ 	.word	0x00001ac0


	//   ....[7]....
        /*011c*/ 	.word	0x00001ad0


	//   ....[8]....
        /*0120*/ 	.word	0x00001af0


	//   ....[9]....
        /*0124*/ 	.word	0x00001b00


	//   ....[10]....
        /*0128*/ 	.word	0x00001b20


	//   ....[11]....
        /*012c*/ 	.word	0x00001b30


	//   ....[12]....
        /*0130*/ 	.word	0x00001b60


	//   ....[13]....
        /*0134*/ 	.word	0x00001b80


	//   ....[14]....
        /*0138*/ 	.word	0x00001f90


	//   ....[15]....
        /*013c*/ 	.word	0x000021e0


	//----- nvinfo : EIATTR_VRC_CTA_INIT_COUNT
	.align		4
.L_559:
        /*0140*/ 	.byte	0x02, 0x4a
	.zero		1
	.zero		1


	//----- nvinfo : EIATTR_EXIT_INSTR_OFFSETS
	.align		4
        /*0144*/ 	.byte	0x04, 0x1c
        /*0146*/ 	.short	(.L_561 - .L_560)


	//   ....[0]....
.L_560:
        /*0148*/ 	.word	0x00000190


	//   ....[1]....
        /*014c*/ 	.word	0x00001040


	//   ....[2]....
        /*0150*/ 	.word	0x00001190


	//   ....[3]....
        /*0154*/ 	.word	0x00001b90


	//   ....[4]....
        /*0158*/ 	.word	0x00001eb0


	//----- nvinfo : EIATTR_CRS_STACK_SIZE
	.align		4
.L_561:
        /*015c*/ 	.byte	0x04, 0x1e
        /*015e*/ 	.short	(.L_563 - .L_562)
.L_562:
        /*0160*/ 	.word	0x00000000


	//----- nvinfo : EIATTR_CBANK_PARAM_SIZE
	.align		4
.L_563:
        /*0164*/ 	.byte	0x03, 0x19
        /*0166*/ 	.short	0x0038


	//----- nvinfo : EIATTR_PARAM_CBANK
	.align		4
        /*0168*/ 	.byte	0x04, 0x0a
        /*016a*/ 	.short	(.L_565 - .L_564)
	.align		4
.L_564:
        /*016c*/ 	.word	index@(.nv.constant0._ZN18transformer_engine33fused_moe_aux_loss_forward_kernelI13__nv_bfloat16iEEvPKT_PKT0_iiiiifPS2_Pf)
        /*0170*/ 	.short	0x0380
        /*0172*/ 	.short	0x0038


	//----- nvinfo : EIATTR_SW_WAR
	.align		4
.L_565:
        /*0174*/ 	.byte	0x04, 0x36
        /*0176*/ 	.short	(.L_567 - .L_566)
.L_566:
        /*0178*/ 	.word	0x00000008
.L_567:


//--------------------- .nv.info._ZN18transformer_engine33fused_moe_aux_loss_forward_kernelI6__halffEEvPKT_PKT0_iiiiifPS2_Pf --------------------------
	.section	.nv.info._ZN18transformer_engine33fused_moe_aux_loss_forward_kernelI6__halffEEvPKT_PKT0_iiiiifPS2_Pf,"",@"SHT_CUDA_INFO"
	.sectionflags	@""
	.align	4


	//----- nvinfo : EIATTR_CUDA_API_VERSION
	.align		4
        /*0000*/ 	.byte	0x04, 0x37
        /*0002*/ 	.short	(.L_569 - .L_568)
.L_568:
        /*0004*/ 	.word	0x00000082


	//----- nvinfo : EIATTR_KPARAM_INFO
	.align		4
.L_569:
        /*0008*/ 	.byte	0x04, 0x17
        /*000a*/ 	.short	(.L_571 - .L_570)
.L_570:
        /*000c*/ 	.word	0x00000000
        /*0010*/ 	.short	0x0009
        /*0012*/ 	.short	0x0030
        /*0014*/ 	.byte	0x00, 0xf5, 0x21, 0x00


	//----- nvinfo : EIATTR_KPARAM_INFO
	.align		4
.L_571:
        /*0018*/ 	.byte	0x04, 0x17
        /*001a*/ 	.short	(.L_573 - .L_572)
.L_572:
        /*001c*/ 	.word	0x00000000
        /*0020*/ 	.short	0x0008
        /*0022*/ 	.short	0x0028
        /*0024*/ 	.byte	0x00, 0xf5, 0x21, 0x00


	//----- nvinfo : EIATTR_KPARAM_INFO
	.align		4
.L_573:
        /*0028*/ 	.byte	0x04, 0x17
        /*002a*/ 	.short	(.L_575 - .L_574)
.L_574:
        /*002c*/ 	.word	0x00000000
        /*0030*/ 	.short	0x0007
        /*0032*/ 	.short	0x0024
        /*0034*/ 	.byte	0x00, 0xf0, 0x11, 0x00


	//----- nvinfo : EIATTR_KPARAM_INFO
	.align		4
.L_575:
        /*0038*/ 	.byte	0x04, 0x17
        /*003a*/ 	.short	(.L_577 - .L_576)
.L_576:
        /*003c*/ 	.word	0x00000000
        /*0040*/ 	.short	0x0006
        /*0042*/ 	.short	0x0020
        /*0044*/ 	.byte	0x00, 0xf0, 0x11, 0x00


	//----- nvinfo : EIATTR_KPARAM_INFO
	.align		4
.L_577:
        /*0048*/ 	.byte	0x04, 0x17
        /*004a*/ 	.short	(.L_579 - .L_578)
.L_578:
        /*004c*/ 	.word	0x00000000
        /*0050*/ 	.short	0x0005
        /*0052*/ 	.short	0x001c
        /*0054*/ 	.byte	0x00, 0xf0, 0x11, 0x00


	//----- nvinfo : EIATTR_KPARAM_INFO
	.align		4
.L_579:
        /*0058*/ 	.byte	0x04, 0x17
        /*005a*/ 	.short	(.L_581 - .L_580)
.L_580:
        /*005c*/ 	.word	0x00000000
        /*0060*/ 	.short	0x0004
        /*0062*/ 	.short	0x0018
        /*0064*/ 	.byte	0x00, 0xf0, 0x11, 0x00


	//----- nvinfo : EIATTR_KPARAM_INFO
	.align		4
.L_581:
        /*0068*/ 	.byte	0x04, 0x17
        /*006a*/ 	.short	(.L_583 - .L_582)
.L_582:
        /*006c*/ 	.word	0x00000000
        /*0070*/ 	.short	0x0003
        /*0072*/ 	.short	0x0014
        /*0074*/ 	.byte	0x00, 0xf0, 0x11, 0x00


	//----- nvinfo : EIATTR_KPARAM_INFO
	.align		4
.L_583:
        /*0078*/ 	.byte	0x04, 0x17
        /*007a*/ 	.short	(.L_585 - .L_584)
.L_584:
        /*007c*/ 	.word	0x00000000
        /*0080*/ 	.short	0x0002
        /*0082*/ 	.short	0x0010
        /*0084*/ 	.byte	0x00, 0xf0, 0x11, 0x00


	//----- nvinfo : EIATTR_KPARAM_INFO
	.align		4
.L_585:
        /*0088*/ 	.byte	0x04, 0x17
        /*008a*/ 	.short	(.L_587 - .L_586)
.L_586:
        /*008c*/ 	.word	0x00000000
        /*0090*/ 	.short	0x0001
        /*0092*/ 	.short	0x0008
        /*0094*/ 	.byte	0x00, 0xf5, 0x21, 0x00


	//----- nvinfo : EIATTR_KPARAM_INFO
	.align		4
.L_587:
        /*0098*/ 	.byte	0x04, 0x17
        /*009a*/ 	.short	(.L_589 - .L_588)
.L_588:
        /*009c*/ 	.word	0x00000000
        /*00a0*/ 	.short	0x0000
        /*00a2*/ 	.short	0x0000
        /*00a4*/ 	.byte	0x00, 0xf5, 0x21, 0x00


	//----- nvinfo : EIATTR_SPARSE_MMA_MASK
	.align		4
.L_589:
        /*00a8*/ 	.byte	0x03, 0x50
        /*00aa*/ 	.short	0x0000


	//----- nvinfo : EIATTR_MAXREG_COUNT
	.align		4
        /*00ac*/ 	.byte	0x03, 0x1b
        /*00ae*/ 	.short	0x00ff


	//----- nvinfo : EIATTR_NUM_BARRIERS
	.align		4
        /*00b0*/ 	.byte	0x02, 0x4c
        /*00b2*/ 	.byte	0x01
	.zero		1


	//----- nvinfo : EIATTR_MERCURY_ISA_VERSION
	.align		4
        /*00b4*/ 	.byte	0x03, 0x5f
        /*00b6*/ 	.short	0x0101


	//----- nvinfo : EIATTR_COOP_GROUP_MASK_REGIDS
	.align		4
        /*00b8*/ 	.byte	0x04, 0x29
        /*00ba*/ 	.short	(.L_591 - .L_590)


	//   ....[0]....
.L_590:
        /*00bc*/ 	.word	0xffffffff


	//   ....[1]....
        /*00c0*/ 	.word	0xffffffff


	//   ....[2]....
        /*00c4*/ 	.word	0xffffffff


	//   ....[3]....
        /*00c8*/ 	.word	0xffffffff


	//   ....[4]....
        /*00cc*/ 	.word	0xffffffff


	//   ....[5]....
        /*00d0*/ 	.word	0xffffffff


	//   ....[6]....
        /*00d4*/ 	.word	0xffffffff


	//   ....[7]....
        /*00d8*/ 	.word	0xffffffff


	//   ....[8]....
        /*00dc*/ 	.word	0xffffffff


	//   ....[9]....
        /*00e0*/ 	.word	0xffffffff


	//   ....[10]....
        /*00e4*/ 	.word	0xffffffff


	//   ....[11]....
        /*00e8*/ 	.word	0xffffffff


	//   ....[12]....
        /*00ec*/ 	.word	0xffffffff


	//   ....[13]....
        /*00f0*/ 	.word	0xffffffff


	//   ....[14]....
        /*00f4*/ 	.word	0x05000008


	//   ....[15]....
        /*00f8*/ 	.word	0x05000008


	//----- nvinfo : EIATTR_COOP_GROUP_INSTR_OFFSETS
	.align		4
.L_591:
        /*00fc*/ 	.byte	0x04, 0x28
        /*00fe*/ 	.short	(.L_593 - .L_592)


	//   ....[0]....
.L_592:
        /*0100*/ 	.word	0x00000bd0


	//   ....[1]....
        /*0104*/ 	.word	0x00000fa0


	//   ....[2]....
        /*0108*/ 	.word	0x00001a60


	//   ....[3]....
        /*010c*/ 	.word	0x00001a70


	//   ....[4]....
        /*0110*/ 	.word	0x00001a90


	//   ....[5]....
        /*0114*/ 	.word	0x00001aa0


	//   ....[6]....
        /*0118*/ 	.word	0x00001ac0


	//   ....[7]....
        /*011c*/ 	.word	0x00001ad0


	//   ....[8]....
        /*0120*/ 	.word	0x00001af0


	//   ....[9]....
        /*0124*/ 	.word	0x00001b00


	//   ....[10]....
        /*0128*/ 	.word	0x00001b20


	//   ....[11]....
        /*012c*/ 	.word	0x00001b30


	//   ....[12]....
        /*0130*/ 	.word	0x00001b60


	//   ....[13]....
        /*0134*/ 	.word	0x00001b80


	//   ....[14]....
        /*0138*/ 	.word	0x00001f90


	//   ....[15]....
        /*013c*/ 	.word	0x000021e0


	//----- nvinfo : EIATTR_VRC_CTA_INIT_COUNT
	.align		4
.L_593:
        /*0140*/ 	.byte	0x02, 0x4a
	.zero		1
	.zero		1


	//----- nvinfo : EIATTR_EXIT_INSTR_OFFSETS
	.align		4
        /*0144*/ 	.byte	0x04, 0x1c
        /*0146*/ 	.short	(.L_595 - .L_594)


	//   ....[0]....
.L_594:
        /*0148*/ 	.word	0x00000190


	//   ....[1]....
        /*014c*/ 	.word	0x00001040


	//   ....[2]....
        /*0150*/ 	.word	0x00001190


	//   ....[3]....
        /*0154*/ 	.word	0x00001b90


	//   ....[4]....
        /*0158*/ 	.word	0x00001eb0


	//----- nvinfo : EIATTR_CRS_STACK_SIZE
	.align		4
.L_595:
        /*015c*/ 	.byte	0x04, 0x1e
        /*015e*/ 	.short	(.L_597 - .L_596)
.L_596:
        /*0160*/ 	.word	0x00000000


	//----- nvinfo : EIATTR_CBANK_PARAM_SIZE
	.align		4
.L_597:
        /*0164*/ 	.byte	0x03, 0x19
        /*0166*/ 	.short	0x0038


	//----- nvinfo : EIATTR_PARAM_CBANK
	.align		4
        /*0168*/ 	.byte	0x04, 0x0a
        /*016a*/ 	.short	(.L_599 - .L_598)
	.align		4
.L_598:
        /*016c*/ 	.word	index@(.nv.constant0._ZN18transformer_engine33fused_moe_aux_loss_forward_kernelI6__halffEEvPKT_PKT0_iiiiifPS2_Pf)
        /*0170*/ 	.short	0x0380
        /*0172*/ 	.short	0x0038


	//----- nvinfo : EIATTR_SW_WAR
	.align		4
.L_599:
        /*0174*/ 	.byte	0x04, 0x36
        /*0176*/ 	.short	(.L_601 - .L_600)
.L_600:
        /*0178*/ 	.word	0x00000008
.L_601:


//--------------------- .nv.info._ZN18transformer_engine33fused_moe_aux_loss_forward_kernelI6__half13__nv_bfloat16EEvPKT_PKT0_iiiiifPS3_Pf --------------------------
	.section	.nv.info._ZN18transformer_engine33fused_moe_aux_loss_forward_kernelI6__half13__nv_bfloat16EEvPKT_PKT0_iiiiifPS3_Pf,"",@"SHT_CUDA_INFO"
	.sectionflags	@""
	.align	4


	//----- nvinfo : EIATTR_CUDA_API_VERSION
	.align		4
        /*0000*/ 	.byte	0x04, 0x37
        /*0002*/ 	.short	(.L_603 - .L_602)
.L_602:
        /*0004*/ 	.word	0x00000082


	//----- nvinfo : EIATTR_KPARAM_INFO
	.align		4
.L_603:
        /*0008*/ 	.byte	0x04, 0x17
        /*000a*/ 	.short	(.L_605 - .L_604)
.L_604:
        /*000c*/ 	.word	0x00000000
        /*0010*/ 	.short	0x0009
        /*0012*/ 	.short	0x0030
        /*0014*/ 	.byte	0x00, 0xf5, 0x21, 0x00


	//----- nvinfo : EIATTR_KPARAM_INFO
	.align		4
.L_605:
        /*0018*/ 	.byte	0x04, 0x17
        /*001a*/ 	.short	(.L_607 - .L_606)
.L_606:
        /*001c*/ 	.word	0x00000000
        /*0020*/ 	.short	0x0008
        /*0022*/ 	.short	0x0028
        /*0024*/ 	.byte	0x00, 0xf5, 0x21, 0x00


	//----- nvinfo : EIATTR_KPARAM_INFO
	.align		4
.L_607:
        /*0028*/ 	.byte	0x04, 0x17
        /*002a*/ 	.short	(.L_609 - .L_608)
.L_608:
        /*002c*/ 	.word	0x00000000
        /*0030*/ 	.short	0x0007
        /*0032*/ 	.short	0x0024
        /*0034*/ 	.byte	0x00, 0xf0, 0x11, 0x00


	//----- nvinfo : EIATTR_KPARAM_INFO
	.align		4
.L_609:
        /*0038*/ 	.byte	0x04, 0x17
        /*003a*/ 	.short	(.L_611 - .L_610)
.L_610:
        /*003c*/ 	.word	0x00000000
        /*0040*/ 	.short	0x0006
        /*0042*/ 	.short	0x0020
        /*0044*/ 	.byte	0x00, 0xf0, 0x11, 0x00


	//----- nvinfo : EIATTR_KPARAM_INFO
	.align		4
.L_611:
        /*0048*/ 	.byte	0x04, 0x17
        /*004a*/ 	.short	(.L_613 - .L_612)
.L_612:
        /*004c*/ 	.word	0x00000000
        /*0050*/ 	.short	0x0005
        /*0052*/ 	.short	0x001c
        /*0054*/ 	.byte	0x00, 0xf0, 0x11, 0x00


	//----- nvinfo : EIATTR_KPARAM_INFO
	.align		4
.L_613:
        /*0058*/ 	.byte	0x04, 0x17
        /*005a*/ 	.short	(.L_615 - .L_614)
.L_614:
        /*005c*/ 	.word	0x00000000
        /*0060*/ 	.short	0x0004
        /*0062*/ 	.short	0x0018
        /*0064*/ 	.byte	0x00, 0xf0, 0x11, 0x00


	//----- nvinfo : EIATTR_KPARAM_INFO
	.align		4
.L_615:
        /*0068*/ 	.byte	0x04, 0x17
        /*006a*/ 	.short	(.L_617 - .L_616)
.L_616:
        /*006c*/ 	.word	0x00000000
        /*0070*/ 	.short	0x0003
        /*0072*/ 	.short	0x0014
        /*0074*/ 	.byte	0x00, 0xf0, 0x11, 0x00


	//----- nvinfo : EIATTR_KPARAM_INFO
	.align		4
.L_617:
        /*0078*/ 	.byte	0x04, 0x17
        /*007a*/ 	.short	(.L_619 - .L_618)
.L_618:
        /*007c*/ 	.word	0x00000000
        /*0080*/ 	.short	0x0002
        /*0082*/ 	.short	0x0010
        /*0084*/ 	.byte	0x00, 0xf0, 0x11, 0x00


	//----- nvinfo : EIATTR_KPARAM_INFO
	.align		4
.L_619:
        /*0088*/ 	.byte	0x04, 0x17
        /*008a*/ 	.short	(.L_621 - .L_620)
.L_620:
        /*008c*/ 	.word	0x00000000
        /*0090*/ 	.short	0x0001
        /*0092*/ 	.short	0x0008
        /*0094*/ 	.byte	0x00, 0xf5, 0x21, 0x00


	//----- nvinfo : EIATTR_KPARAM_INFO
	.align		4
.L_621:
        /*0098*/ 	.byte	0x04, 0x17
        /*009a*/ 	.short	(.L_623 - .L_622)
.L_622:
        /*009c*/ 	.word	0x00000000
        /*00a0*/ 	.short	0x0000
        /*00a2*/ 	.short	0x0000
        /*00a4*/ 	.byte	0x00, 0xf5, 0x21, 0x00


	//----- nvinfo : EIATTR_SPARSE_MMA_MASK
	.align		4
.L_623:
        /*00a8*/ 	.byte	0x03, 0x50
        /*00aa*/ 	.short	0x0000


	//----- nvinfo : EIATTR_MAXREG_COUNT
	.align		4
        /*00ac*/ 	.byte	0x03, 0x1b
        /*00ae*/ 	.short	0x00ff


	//----- nvinfo : EIATTR_NUM_BARRIERS
	.align		4
        /*00b0*/ 	.byte	0x02, 0x4c
        /*00b2*/ 	.byte	0x01
	.zero		1


	//----- nvinfo : EIATTR_MERCURY_ISA_VERSION
	.align		4
        /*00b4*/ 	.byte	0x03, 0x5f
        /*00b6*/ 	.short	0x0101


	//----- nvinfo : EIATTR_COOP_GROUP_MASK_REGIDS
	.align		4
        /*00b8*/ 	.byte	0x04, 0x29
        /*00ba*/ 	.short	(.L_625 - .L_624)


	//   ....[0]....
.L_624:
        /*00bc*/ 	.word	0xffffffff


	//   ....[1]....
        /*00c0*/ 	.word	0xffffffff


	//   ....[2]....
        /*00c4*/ 	.word	0xffffffff


	//   ....[3]....
        /*00c8*/ 	.word	0xffffffff


	//   ....[4]....
        /*00cc*/ 	.word	0xffffffff


	//   ....[5]....
        /*00d0*/ 	.word	0xffffffff


	//   ....[6]....
        /*00d4*/ 	.word	0xffffffff


	//   ....[7]....
        /*00d8*/ 	.word	0xffffffff


	//   ....[8]....
        /*00dc*/ 	.word	0xffffffff


	//   ....[9]....
        /*00e0*/ 	.word	0xffffffff


	//   ....[10]....
        /*00e4*/ 	.word	0xffffffff


	//   ....[11]....
        /*00e8*/ 	.word	0xffffffff


	//   ....[12]....
        /*00ec*/ 	.word	0xffffffff


	//   ....[13]....
        /*00f0*/ 	.word	0xffffffff


	//   ....[14]....
        /*00f4*/ 	.word	0x05000008


	//   ....[15]....
        /*00f8*/ 	.word	0x05000008


	//----- nvinfo : EIATTR_COOP_GROUP_INSTR_OFFSETS
	.align		4
.L_625:
        /*00fc*/ 	.byte	0x04, 0x28
        /*00fe*/ 	.short	(.L_627 - .L_626)


	//   ....[0]....
.L_626:
        /*0100*/ 	.word	0x00000bd0


	//   ....[1]....
        /*0104*/ 	.word	0x00000fa0


	//   ....[2]....
        /*0108*/ 	.word	0x00001a70


	//   ....[3]....
        /*010c*/ 	.word	0x00001a80


	//   ....[4]....
        /*0110*/ 	.word	0x00001aa0


	//   ....[5]....
        /*0114*/ 	.word	0x00001ab0


	//   ....[6]....
        /*0118*/ 	.word	0x00001ad0


	//   ....[7]....
        /*011c*/ 	.word	0x00001ae0


	//   ....[8]....
        /*0120*/ 	.word	0x00001b00


	//   ....[9]....
        /*0124*/ 	.word	0x00001b10


	//   ....[10]....
        /*0128*/ 	.word	0x00001b30


	//   ....[11]....
        /*012c*/ 	.word	0x00001b40


	//   ....[12]....
        /*0130*/ 	.word	0x00001b70


	//   ....[13]....
        /*0134*/ 	.word	0x00001b90


	//   ....[14]....
        /*0138*/ 	.word	0x00001fa0


	//   ....[15]....
        /*013c*/ 	.word	0x000021f0


	//----- nvinfo : EIATTR_VRC_CTA_INIT_COUNT
	.align		4
.L_627:
        /*0140*/ 	.byte	0x02, 0x4a
	.zero		1
	.zero		1


	//----- nvinfo : EIATTR_EXIT_INSTR_OFFSETS
	.align		4
        /*0144*/ 	.byte	0x04, 0x1c
        /*0146*/ 	.short	(.L_629 - .L_628)


	//   ....[0]....
.L_628:
        /*0148*/ 	.word	0x00000190


	//   ....[1]....
        /*014c*/ 	.word	0x00001040


	//   ....[2]....
        /*0150*/ 	.word	0x000011a0


	//   ....[3]....
        /*0154*/ 	.word	0x00001ba0


	//   ....[4]....
        /*0158*/ 	.word	0x00001ec0


	//----- nvinfo : EIATTR_CRS_STACK_SIZE
	.align		4
.L_629:
        /*015c*/ 	.byte	0x04, 0x1e
        /*015e*/ 	.short	(.L_631 - .L_630)
.L_630:
        /*0160*/ 	.word	0x00000000


	//----- nvinfo : EIATTR_CBANK_PARAM_SIZE
	.align		4
.L_631:
        /*0164*/ 	.byte	0x03, 0x19
        /*0166*/ 	.short	0x0038


	//----- nvinfo : EIATTR_PARAM_CBANK
	.align		4
        /*0168*/ 	.byte	0x04, 0x0a
        /*016a*/ 	.short	(.L_633 - .L_632)
	.align		4
.L_632:
        /*016c*/ 	.word	index@(.nv.constant0._ZN18transformer_engine33fused_moe_aux_loss_forward_kernelI6__half13__nv_bfloat16EEvPKT_PKT0_iiiiifPS3_Pf)
        /*0170*/ 	.short	0x0380
        /*0172*/ 	.short	0x0038


	//----- nvinfo : EIATTR_SW_WAR
	.align		4
.L_633:
        /*0174*/ 	.byte	0x04, 0x36
        /*0176*/ 	.short	(.L_635 - .L_634)
.L_634:
        /*0178*/ 	.word	0x00000008
.L_635:


//--------------------- .nv.info._ZN18transformer_engine33fused_moe_aux_loss_forward_kernelI6__halflEEvPKT_PKT0_iiiiifPS2_Pf --------------------------
	.section	.nv.info._ZN18transformer_engine33fused_moe_aux_loss_forward_kernelI6__halflEEvPKT_PKT0_iiiiifPS2_Pf,"",@"SHT_CUDA_INFO"
	.sectionflags	@""
	.align	4


	//----- nvinfo : EIATTR_CUDA_API_VERSION
	.align		4
        /*0000*/ 	.byte	0x04, 0x37
        /*0002*/ 	.short	(.L_637 - .L_636)
.L_636:
        /*0004*/ 	.word	0x00000082


	//----- nvinfo : EIATTR_KPARAM_INFO
	.align		4
.L_637:
        /*0008*/ 	.byte	0x04, 0x17
        /*000a*/ 	.short	(.L_639 - .L_638)
.L_638:
        /*000c*/ 	.word	0x00000000
        /*0010*/ 	.short	0x0009
        /*0012*/ 	.short	0x0030
        /*0014*/ 	.byte	0x00, 0xf5, 0x21, 0x00


	//----- nvinfo : EIATTR_KPARAM_INFO
	.align		4
.L_639:
        /*0018*/ 	.byte	0x04, 0x17
        /*001a*/ 	.short	(.L_641 - .L_640)
.L_640:
        /*001c*/ 	.word	0x00000000
        /*0020*/ 	.short	0x0008
        /*0022*/ 	.short	0x0028
        /*0024*/ 	.byte	0x00, 0xf5, 0x21, 0x00


	//----- nvinfo : EIATTR_KPARAM_INFO
	.align		4
.L_641:
        /*0028*/ 	.byte	0x04, 0x17
        /*002a*/ 	.short	(.L_643 - .L_642)
.L_642:
        /*002c*/ 	.word	0x00000000
        /*0030*/ 	.short	0x0007
        /*0032*/ 	.short	0x0024
        /*0034*/ 	.byte	0x00, 0xf0, 0x11, 0x00


	//----- nvinfo : EIATTR_KPARAM_INFO
	.align		4
.L_643:
        /*0038*/ 	.byte	0x04, 0x17
        /*003a*/ 	.short	(.L_645 - .L_644)
.L_644:
        /*003c*/ 	.word	0x00000000
        /*0040*/ 	.short	0x0006
        /*0042*/ 	.short	0x0020
        /*0044*/ 	.byte	0x00, 0xf0, 0x11, 0x00


	//----- nvinfo : EIATTR_KPARAM_INFO
	.align		4
.L_645:
        /*0048*/ 	.byte	0x04, 0x17
        /*004a*/ 	.short	(.L_647 - .L_646)
.L_646:
        /*004c*/ 	.word	0x00000000
        /*0050*/ 	.short	0x0005
        /*0052*/ 	.short	0x001c
        /*0054*/ 	.byte	0x00, 0xf0, 0x11, 0x00


	//----- nvinfo : EIATTR_KPARAM_INFO
	.align		4
.L_647:
        /*0058*/ 	.byte	0x04, 0x17
        /*005a*/ 	.short	(.L_649 - .L_648)
.L_648:
        /*005c*/ 	.word	0x00000000
        /*0060*/ 	.short	0x0004
        /*0062*/ 	.short	0x0018
        /*0064*/ 	.byte	0x00, 0xf0, 0x11, 0x00


	//----- nvinfo : EIATTR_KPARAM_INFO
	.align		4
.L_649:
        /*0068*/ 	.byte	0x04, 0x17
        /*006a*/ 	.short	(.L_651 - .L_650)
.L_650:
        /*006c*/ 	.word	0x00000000
        /*0070*/ 	.short	0x0003
        /*0072*/ 	.short	0x0014
        /*0074*/ 	.byte	0x00, 0xf0, 0x11, 0x00


	//----- nvinfo : EIATTR_KPARAM_INFO
	.align		4
.L_651:
        /*0078*/ 	.byte	0x04, 0x17
        /*007a*/ 	.short	(.L_653 - .L_652)
.L_652:
        /*007c*/ 	.word	0x00000000
        /*0080*/ 	.short	0x0002
        /*0082*/ 	.short	0x0010
        /*0084*/ 	.byte	0x00, 0xf0, 0x11, 0x00


	//----- nvinfo : EIATTR_KPARAM_INFO
	.align		4
.L_653:
        /*0088*/ 	.byte	0x04, 0x17
        /*008a*/ 	.short	(.L_655 - .L_654)
.L_654:
        /*008c*/ 	.word	0x00000000
        /*0090*/ 	.short	0x0001
        /*0092*/ 	.short	0x0008
        /*0094*/ 	.byte	0x00, 0xf5, 0x21, 0x00


	//----- nvinfo : EIATTR_KPARAM_INFO
	.align		4
.L_655:
        /*0098*/ 	.byte	0x04, 0x17
        /*009a*/ 	.short	(.L_657 - .L_656)
.L_656:
        /*009c*/ 	.word	0x00000000
        /*00a0*/ 	.short	0x0000
        /*00a2*/ 	.short	0x0000
        /*00a4*/ 	.byte	0x00, 0xf5, 0x21, 0x00


	//----- nvinfo : EIATTR_SPARSE_MMA_MASK
	.align		4
.L_657:
        /*00a8*/ 	.byte	0x03, 0x50
        /*00aa*/ 	.short	0x0000


	//----- nvinfo : EIATTR_MAXREG_COUNT
	.align		4
        /*00ac*/ 	.byte	0x03, 0x1b
        /*00ae*/ 	.short	0x00ff


	//----- nvinfo : EIATTR_NUM_BARRIERS
	.align		4
        /*00b0*/ 	.byte	0x02, 0x4c
        /*00b2*/ 	.byte	0x01
	.zero		1


	//----- nvinfo : EIATTR_MERCURY_ISA_VERSION
	.align		4
        /*00b4*/ 	.byte	0x03, 0x5f
        /*00b6*/ 	.short	0x0101


	//----- nvinfo : EIATTR_COOP_GROUP_MASK_REGIDS
	.align		4
        /*00b8*/ 	.byte	0x04, 0x29
        /*00ba*/ 	.short	(.L_659 - .L_658)


	//   ....[0]....
.L_658:
        /*00bc*/ 	.word	0xffffffff


	//   ....[1]....
        /*00c0*/ 	.word	0xffffffff


	//   ....[2]....
        /*00c4*/ 	.word	0xffffffff


	//   ....[3]....
        /*00c8*/ 	.word	0xffffffff


	//   ....[4]....
        /*00cc*/ 	.word	0xffffffff


	//   ....[5]....
        /*00d0*/ 	.word	0xffffffff


	//   ....[6]....
        /*00d4*/ 	.word	0xffffffff


	//   ....[7]....
        /*00d8*/ 	.word	0xffffffff


	//   ....[8]....
        /*00dc*/ 	.word	0xffffffff


	//   ....[9]....
        /*00e0*/ 	.word	0xffffffff


	//   ....[10]....
        /*00e4*/ 	.word	0xffffffff


	//   ....[11]....
        /*00e8*/ 	.word	0xffffffff


	//   ....[12]....
        /*00ec*/ 	.word	0xffffffff


	//   ....[13]....
        /*00f0*/ 	.word	0xffffffff


	//   ....[14]....
        /*00f4*/ 	.word	0x05000008


	//   ....[15]....
        /*00f8*/ 	.word	0x05000008


	//----- nvinfo : EIATTR_COOP_GROUP_INSTR_OFFSETS
	.align		4
.L_659:
        /*00fc*/ 	.byte	0x04, 0x28
        /*00fe*/ 	.short	(.L_661 - .L_660)


	//   ....[0]....
.L_660:
        /*0100*/ 	.word	0x00000bd0


	//   ....[1]....
        /*0104*/ 	.word	0x00000fa0


	//   ....[2]....
        /*0108*/ 	.word	0x00001a60


	//   ....[3]....
        /*010c*/ 	.word	0x00001a70


	//   ....[4]....
        /*0110*/ 	.word	0x00001a90


	//   ....[5]....
        /*0114*/ 	.word	0x00001aa0


	//   ....[6]....
        /*0118*/ 	.word	0x00001ac0


	//   ....[7]....
        /*011c*/ 	.word	0x00001ad0


	//   ....[8]....
        /*0120*/ 	.word	0x00001af0


	//   ....[9]....
        /*0124*/ 	.word	0x00001b00


	//   ....[10]....
        /*0128*/ 	.word	0x00001b20


	//   ....[11]....
        /*012c*/ 	.word	0x00001b30


	//   ....[12]....
        /*0130*/ 	.word	0x00001b60


	//   ....[13]....
        /*0134*/ 	.word	0x00001b80


	//   ....[14]....
        /*0138*/ 	.word	0x00001f90


	//   ....[15]....
        /*013c*/ 	.word	0x000021e0


	//----- nvinfo : EIATTR_VRC_CTA_INIT_COUNT
	.align		4
.L_661:
        /*0140*/ 	.byte	0x02, 0x4a
	.zero		1
	.zero		1


	//----- nvinfo : EIATTR_EXIT_INSTR_OFFSETS
	.align		4
        /*0144*/ 	.byte	0x04, 0x1c
        /*0146*/ 	.short	(.L_663 - .L_662)


	//   ....[0]....
.L_662:
        /*0148*/ 	.word	0x00000190


	//   ....[1]....
        /*014c*/ 	.word	0x00001040


	//   ....[2]....
        /*0150*/ 	.word	0x00001190


	//   ....[3]....
        /*0154*/ 	.word	0x00001b90


	//   ....[4]....
        /*0158*/ 	.word	0x00001eb0


	//----- nvinfo : EIATTR_CRS_STACK_SIZE
	.align		4
.L_663:
        /*015c*/ 	.byte	0x04, 0x1e
        /*015e*/ 	.short	(.L_665 - .L_664)
.L_664:
        /*0160*/ 	.word	0x00000000


	//----- nvinfo : EIATTR_CBANK_PARAM_SIZE
	.align		4
.L_665:
        /*0164*/ 	.byte	0x03, 0x19
        /*0166*/ 	.short	0x0038


	//----- nvinfo : EIATTR_PARAM_CBANK
	.align		4
        /*0168*/ 	.byte	0x04, 0x0a
        /*016a*/ 	.short	(.L_667 - .L_666)
	.align		4
.L_666:
        /*016c*/ 	.word	index@(.nv.constant0._ZN18transformer_engine33fused_moe_aux_loss_forward_kernelI6__halflEEvPKT_PKT0_iiiiifPS2_Pf)
        /*0170*/ 	.short	0x0380
        /*0172*/ 	.short	0x0038


	//----- nvinfo : EIATTR_SW_WAR
	.align		4
.L_667:
        /*0174*/ 	.byte	0x04, 0x36
        /*0176*/ 	.short	(.L_669 - .L_668)
.L_668:
        /*0178*/ 	.word	0x00000008
.L_669:


//--------------------- .nv.info._ZN18transformer_engine33fused_moe_aux_loss_forward_kernelI6__halfiEEvPKT_PKT0_iiiiifPS2_Pf --------------------------
	.section	.nv.info._ZN18transformer_engine33fused_moe_aux_loss_forward_kernelI6__halfiEEvPKT_PKT0_iiiiifPS2_Pf,"",@"SHT_CUDA_INFO"
	.sectionflags	@""
	.align	4


	//----- nvinfo : EIATTR_CUDA_API_VERSION
	.align		4
        /*0000*/ 	.byte	0x04, 0x37
        /*0002*/ 	.short	(.L_671 - .L_670)
.L_670:
        /*0004*/ 	.word	0x00000082


	//----- nvinfo : EIATTR_KPARAM_INFO
	.align		4
.L_671:
        /*0008*/ 	.byte	0x04, 0x17
        /*000a*/ 	.short	(.L_673 - .L_672)
.L_672:
        /*000c*/ 	.word	0x00000000
        /*0010*/ 	.short	0x0009
        /*0012*/ 	.short	0x0030
        /*0014*/ 	.byte	0x00, 0xf5, 0x21, 0x00


	//----- nvinfo : EIATTR_KPARAM_INFO
	.align		4
.L_673:
        /*0018*/ 	.byte	0x04, 0x17
        /*001a*/ 	.short	(.L_675 - .L_674)
.L_674:
        /*001c*/ 	.word	0x00000000
        /*0020*/ 	.short	0x0008
        /*0022*/ 	.short	0x0028
        /*0024*/ 	.byte	0x00, 0xf5, 0x21, 0x00


	//----- nvinfo : EIATTR_KPARAM_INFO
	.align		4
.L_675:
        /*0028*/ 	.byte	0x04, 0x17
        /*002a*/ 	.short	(.L_677 - .L_676)
.L_676:
        /*002c*/ 	.word	0x00000000
        /*0030*/ 	.short	0x0007
        /*0032*/ 	.short	0x0024
        /*0034*/ 	.byte	0x00, 0xf0, 0x11, 0x00


	//----- nvinfo : EIATTR_KPARAM_INFO
	.align		4
.L_677:
        /*0038*/ 	.byte	0x04, 0x17
        /*003a*/ 	.short	(.L_679 - .L_678)
.L_678:
        /*003c*/ 	.word	0x00000000
        /*0040*/ 	.short	0x0006
        /*0042*/ 	.short	0x0020
        /*0044*/ 	.byte	0x00, 0xf0, 0x11, 0x00


	//----- nvinfo : EIATTR_KPARAM_INFO
	.align		4
.L_679:
        /*0048*/ 	.byte	0x04, 0x17
        /*004a*/ 	.short	(.L_681 - .L_680)
.L_680:
        /*004c*/ 	.word	0x00000000
        /*0050*/ 	.short	0x0005
        /*0052*/ 	.short	0x001c
        /*0054*/ 	.byte	0x00, 0xf0, 0x11, 0x00


	//----- nvinfo : EIATTR_KPARAM_INFO
	.align		4
.L_681:
        /*0058*/ 	.byte	0x04, 0x17
        /*005a*/ 	.short	(.L_683 - .L_682)
.L_682:
        /*005c*/ 	.word	0x00000000
        /*0060*/ 	.short	0x0004
        /*0062*/ 	.short	0x0018
        /*0064*/ 	.byte	0x00, 0xf0, 0x11, 0x00


	//----- nvinfo : EIATTR_KPARAM_INFO
	.align		4
.L_683:
        /*0068*/ 	.byte	0x04, 0x17
        /*006a*/ 	.short	(.L_685 - .L_684)
.L_684:
        /*006c*/ 	.word	0x00000000
        /*0070*/ 	.short	0x0003
        /*0072*/ 	.short	0x0014
        /*0074*/ 	.byte	0x00, 0xf0, 0x11, 0x00


	//----- nvinfo : EIATTR_KPARAM_INFO
	.align		4
.L_685:
        /*0078*/ 	.byte	0x04, 0x17
        /*007a*/ 	.short	(.L_687 - .L_686)
.L_686:
        /*007c*/ 	.word	0x00000000
        /*0080*/ 	.short	0x0002
        /*0082*/ 	.short	0x0010
        /*0084*/ 	.byte	0x00, 0xf0, 0x11, 0x00


	//----- nvinfo : EIATTR_KPARAM_INFO
	.align		4
.L_687:
        /*0088*/ 	.byte	0x04, 0x17
        /*008a*/ 	.short	(.L_689 - .L_688)
.L_688:
        /*008c*/ 	.word	0x00000000
        /*0090*/ 	.short	0x0001
        /*0092*/ 	.short	0x0008
        /*0094*/ 	.byte	0x00, 0xf5, 0x21, 0x00


	//----- nvinfo : EIATTR_KPARAM_INFO
	.align		4
.L_689:
        /*0098*/ 	.byte	0x04, 0x17
        /*009a*/ 	.short	(.L_691 - .L_690)
.L_690:
        /*009c*/ 	.word	0x00000000
        /*00a0*/ 	.short	0x0000
        /*00a2*/ 	.short	0x0000
        /*00a4*/ 	.byte	0x00, 0xf5, 0x21, 0x00


	//----- nvinfo : EIATTR_SPARSE_MMA_MASK
	.align		4
.L_691:
        /*00a8*/ 	.byte	0x03, 0x50
        /*00aa*/ 	.short	0x0000


	//----- nvinfo : EIATTR_MAXREG_COUNT
	.align		4
        /*00ac*/ 	.byte	0x03, 0x1b
        /*00ae*/ 	.short	0x00ff


	//----- nvinfo : EIATTR_NUM_BARRIERS
	.align		4
        /*00b0*/ 	.byte	0x02, 0x4c
        /*00b2*/ 	.byte	0x01
	.zero		1


	//----- nvinfo : EIATTR_MERCURY_ISA_VERSION
	.align		4
        /*00b4*/ 	.byte	0x03, 0x5f
        /*00b6*/ 	.short	0x0101


	//----- nvinfo : EIATTR_COOP_GROUP_MASK_REGIDS
	.align		4
        /*00b8*/ 	.byte	0x04, 0x29
        /*00ba*/ 	.short	(.L_693 - .L_692)


	//   ....[0]....
.L_692:
        /*00bc*/ 	.word	0xffffffff


	//   ....[1]....
        /*00c0*/ 	.word	0xffffffff


	//   ....[2]....
        /*00c4*/ 	.word	0xffffffff


	//   ....[3]....
        /*00c8*/ 	.word	0xffffffff


	//   ....[4]....
        /*00cc*/ 	.word	0xffffffff


	//   ....[5]....
        /*00d0*/ 	.word	0xffffffff


	//   ....[6]....
        /*00d4*/ 	.word	0xffffffff


	//   ....[7]....
        /*00d8*/ 	.word	0xffffffff


	//   ....[8]....
        /*00dc*/ 	.word	0xffffffff


	//   ....[9]....
        /*00e0*/ 	.word	0xffffffff


	//   ....[10]....
        /*00e4*/ 	.word	0xffffffff


	//   ....[11]....
        /*00e8*/ 	.word	0xffffffff


	//   ....[12]....
        /*00ec*/ 	.word	0xffffffff


	//   ....[13]....
        /*00f0*/ 	.word	0xffffffff


	//   ....[14]....
        /*00f4*/ 	.word	0x05000008


	//   ....[15]....
        /*00f8*/ 	.word	0x05000008


	//----- nvinfo : EIATTR_COOP_GROUP_INSTR_OFFSETS
	.align		4
.L_693:
        /*00fc*/ 	.byte	0x04, 0x28
        /*00fe*/ 	.short	(.L_695 - .L_694)


	//   ....[0]....
.L_694:
        /*0100*/ 	.word	0x00000bd0


	//   ....[1]....
        /*0104*/ 	.word	0x00000fa0


	//   ....[2]....
        /*0108*/ 	.word	0x00001a60


	//   ....[3]....
        /*010c*/ 	.word	0x00001a70


	//   ....[4]....
        /*0110*/ 	.word	0x00001a90


	//   ....[5]....
        /*0114*/ 	.word	0x00001aa0


	//   ....[6]....
        /*0118*/ 	.word	0x00001ac0


	//   ....[7]....
        /*011c*/ 	.word	0x00001ad0


	//   ....[8]....
        /*0120*/ 	.word	0x00001af0


	//   ....[9]....
        /*0124*/ 	.word	0x00001b00


	//   ....[10]....
        /*0128*/ 	.word	0x00001b20


	//   ....[11]....
        /*012c*/ 	.word	0x00001b30


	//   ....[12]....
        /*0130*/ 	.word	0x00001b60


	//   ....[13]....
        /*0134*/ 	.word	0x00001b80


	//   ....[14]....
        /*0138*/ 	.word	0x00001f90


	//   ....[15]....
        /*013c*/ 	.word	0x000021e0


	//----- nvinfo : EIATTR_VRC_CTA_INIT_COUNT
	.align		4
.L_695:
        /*0140*/ 	.byte	0x02, 0x4a
	.zero		1
	.zero		1


	//----- nvinfo : EIATTR_EXIT_INSTR_OFFSETS
	.align		4
        /*0144*/ 	.byte	0x04, 0x1c
        /*0146*/ 	.short	(.L_697 - .L_696)


	//   ....[0]....
.L_696:
        /*0148*/ 	.word	0x00000190


	//   ....[1]....
        /*014c*/ 	.word	0x00001040


	//   ....[2]....
        /*0150*/ 	.word	0x00001190


	//   ....[3]....
        /*0154*/ 	.word	0x00001b90


	//   ....[4]....
        /*0158*/ 	.word	0x00001eb0


	//----- nvinfo : EIATTR_CRS_STACK_SIZE
	.align		4
.L_697:
        /*015c*/ 	.byte	0x04, 0x1e
        /*015e*/ 	.short	(.L_699 - .L_698)
.L_698:
        /*0160*/ 	.word	0x00000000


	//----- nvinfo : EIATTR_CBANK_PARAM_SIZE
	.align		4
.L_699:
        /*0164*/ 	.byte	0x03, 0x19
        /*0166*/ 	.short	0x0038


	//----- nvinfo : EIATTR_PARAM_CBANK
	.align		4
        /*0168*/ 	.byte	0x04, 0x0a
        /*016a*/ 	.short	(.L_701 - .L_700)
	.align		4
.L_700:
        /*016c*/ 	.word	index@(.nv.constant0._ZN18transformer_engine33fused_moe_aux_loss_forward_kernelI6__halfiEEvPKT_PKT0_iiiiifPS2_Pf)
        /*0170*/ 	.short	0x0380
        /*0172*/ 	.short	0x0038


	//----- nvinfo : EIATTR_SW_WAR
	.align		4
.L_701:
        /*0174*/ 	.byte	0x04, 0x36
        /*0176*/ 	.short	(.L_703 - .L_702)
.L_702:
        /*0178*/ 	.word	0x00000008
.L_703:


//--------------------- .nv.info._ZN18transformer_engine33fused_moe_aux_loss_forward_kernelIffEEvPKT_PKT0_iiiiifPS1_Pf --------------------------
	.section	.nv.info._ZN18transformer_engine33fused_moe_aux_loss_forward_kernelIffEEvPKT_PKT0_iiiiifPS1_Pf,"",@"SHT_CUDA_INFO"
	.sectionflags	@""
	.align	4


	//----- nvinfo : EIATTR_CUDA_API_VERSION
	.align		4
        /*0000*/ 	.byte	0x04, 0x37
        /*0002*/ 	.short	(.L_705 - .L_704)
.L_704:
        /*0004*/ 	.word	0x00000082


	//----- nvinfo : EIATTR_KPARAM_INFO
	.align		4
.L_705:
        /*0008*/ 	.byte	0x04, 0x17
        /*000a*/ 	.short	(.L_707 - .L_706)
.L_706:
        /*000c*/ 	.word	0x00000000
        /*0010*/ 	.short	0x0009
        /*0012*/ 	.short	0x0030
        /*0014*/ 	.byte	0x00, 0xf5, 0x21, 0x00


	//----- nvinfo : EIATTR_KPARAM_INFO
	.align		4
.L_707:
        /*0018*/ 	.byte	0x04, 0x17
        /*001a*/ 	.short	(.L_709 - .L_708)
.L_708:
        /*001c*/ 	.word	0x00000000
        /*0020*/ 	.short	0x0008
        /*0022*/ 	.short	0x0028
        /*0024*/ 	.byte	0x00, 0xf5, 0x21, 0x00


	//----- nvinfo : EIATTR_KPARAM_INFO
	.align		4
.L_709:
        /*0028*/ 	.byte	0x04, 0x17
        /*002a*/ 	.short	(.L_711 - .L_710)
.L_710:
        /*002c*/ 	.word	0x00000000
        /*0030*/ 	.short	0x0007
        /*0032*/ 	.short	0x0024
        /*0034*/ 	.byte	0x00, 0xf0, 0x11, 0x00


	//----- nvinfo : EIATTR_KPARAM_INFO
	.align		4
.L_711:
        /*0038*/ 	.byte	0x04, 0x17
        /*003a*/ 	.short	(.L_713 - .L_712)
.L_712:
        /*003c*/ 	.word	0x00000000
        /*0040*/ 	.short	0x0006
        /*0042*/ 	.short	0x0020
        /*0044*/ 	.byte	0x00, 0xf0, 0x11, 0x00


	//----- nvinfo : EIATTR_KPARAM_INFO
	.align		4
.L_713:
        /*0048*/ 	.byte	0x04, 0x17
        /*004a*/ 	.short	(.L_715 - .L_714)
.L_714:
        /*004c*/ 	.word	0x00000000
        /*0050*/ 	.short	0x0005
        /*0052*/ 	.short	0x001c
        /*0054*/ 	.byte	0x00, 0xf0, 0x11, 0x00


	//----- nvinfo : EIATTR_KPARAM_INFO
	.align		4
.L_715:
        /*0058*/ 	.byte	0x04, 0x17
        /*005a*/ 	.short	(.L_717 - .L_716)
.L_716:
        /*005c*/ 	.word	0x00000000
        /*0060*/ 	.short	0x0004
        /*0062*/ 	.short	0x0018
        /*0064*/ 	.byte	0x00, 0xf0, 0x11, 0x00


	//----- nvinfo : EIATTR_KPARAM_INFO
	.align		4
.L_717:
        /*0068*/ 	.byte	0x04, 0x17
        /*006a*/ 	.short	(.L_719 - .L_718)
.L_718:
        /*006c*/ 	.word	0x00000000
        /*0070*/ 	.short	0x0003
        /*0072*/ 	.short	0x0014
        /*0074*/ 	.byte	0x00, 0xf0, 0x11, 0x00


	//----- nvinfo : EIATTR_KPARAM_INFO
	.align		4
.L_719:
        /*0078*/ 	.byte	0x04, 0x17
        /*007a*/ 	.short	(.L_721 - .L_720)
.L_720:
        /*007c*/ 	.word	0x00000000
        /*0080*/ 	.short	0x0002
        /*0082*/ 	.short	0x0010
        /*0084*/ 	.byte	0x00, 0xf0, 0x11, 0x00


	//----- nvinfo : EIATTR_KPARAM_INFO
	.align		4
.L_721:
        /*0088*/ 	.byte	0x04, 0x17
        /*008a*/ 	.short	(.L_723 - .L_722)
.L_722:
        /*008c*/ 	.word	0x00000000
        /*0090*/ 	.short	0x0001
        /*0092*/ 	.short	0x0008
        /*0094*/ 	.byte	0x00, 0xf5, 0x21, 0x00


	//----- nvinfo : EIATTR_KPARAM_INFO
	.align		4
.L_723:
        /*0098*/ 	.byte	0x04, 0x17
        /*009a*/ 	.short	(.L_725 - .L_724)
.L_724:
        /*009c*/ 	.word	0x00000000
        /*00a0*/ 	.short	0x0000
        /*00a2*/ 	.short	0x0000
        /*00a4*/ 	.byte	0x00, 0xf5, 0x21, 0x00


	//----- nvinfo : EIATTR_SPARSE_MMA_MASK
	.align		4
.L_725:
        /*00a8*/ 	.byte	0x03, 0x50
        /*00aa*/ 	.short	0x0000


	//----- nvinfo : EIATTR_MAXREG_COUNT
	.align		4
        /*00ac*/ 	.byte	0x03, 0x1b
        /*00ae*/ 	.short	0x00ff


	//----- nvinfo : EIATTR_NUM_BARRIERS
	.align		4
        /*00b0*/ 	.byte	0x02, 0x4c
        /*00b2*/ 	.byte	0x01
	.zero		1


	//----- nvinfo : EIATTR_MERCURY_ISA_VERSION
	.align		4
        /*00b4*/ 	.byte	0x03, 0x5f
        /*00b6*/ 	.short	0x0101


	//----- nvinfo : EIATTR_COOP_GROUP_MASK_REGIDS
	.align		4
        /*00b8*/ 	.byte	0x04, 0x29
        /*00ba*/ 	.short	(.L_727 - .L_726)


	//   ....[0]....
.L_726:
        /*00bc*/ 	.word	0xffffffff


	//   ....[1]....
        /*00c0*/ 	.word	0xffffffff


	//   ....[2]....
        /*00c4*/ 	.word	0xffffffff


	//   ....[3]....
        /*00c8*/ 	.word	0xffffffff


	//   ....[4]....
        /*00cc*/ 	.word	0xffffffff


	//   ....[5]....
        /*00d0*/ 	.word	0xffffffff


	//   ....[6]....
        /*00d4*/ 	.word	0xffffffff


	//   ....[7]....
        /*00d8*/ 	.word	0xffffffff


	//   ....[8]....
        /*00dc*/ 	.word	0xffffffff


	//   ....[9]....
        /*00e0*/ 	.word	0xffffffff


	//   ....[10]....
        /*00e4*/ 	.word	0xffffffff


	//   ....[11]....
        /*00e8*/ 	.word	0xffffffff


	//   ....[12]....
        /*00ec*/ 	.word	0xffffffff


	//   ....[13]....
        /*00f0*/ 	.word	0xffffffff


	//   ....[14]....
        /*00f4*/ 	.word	0x05000008


	//   ....[15]....
        /*00f8*/ 	.word	0x05000008


	//----- nvinfo : EIATTR_COOP_GROUP_INSTR_OFFSETS
	.align		4
.L_727:
        /*00fc*/ 	.byte	0x04, 0x28
        /*00fe*/ 	.short	(.L_729 - .L_728)


	//   ....[0]....
.L_728:
        /*0100*/ 	.word	0x00000b60


	//   ....[1]....
        /*0104*/ 	.word	0x00000f30


	//   ....[2]....
        /*0108*/ 	.word	0x000019f0


	//   ....[3]....
        /*010c*/ 	.word	0x00001a00


	//   ....[4]....
        /*0110*/ 	.word	0x00001a20


	//   ....[5]....
        /*0114*/ 	.word	0x00001a30


	//   ....[6]....
        /*0118*/ 	.word	0x00001a50


	//   ....[7]....
        /*011c*/ 	.word	0x00001a60


	//   ....[8]....
        /*0120*/ 	.word	0x00001a80


	//   ....[9]....
        /*0124*/ 	.word	0x00001a90


	//   ....[10]....
        /*0128*/ 	.word	0x00001ab0


	//   ....[11]....
        /*012c*/ 	.word	0x00001ac0


	//   ....[12]....
        /*0130*/ 	.word	0x00001af0


	//   ....[13]....
        /*0134*/ 	.word	0x00001b10


	//   ....[14]....
        /*0138*/ 	.word	0x00001f20


	//   ....[15]....
        /*013c*/ 	.word	0x00002170


	//----- nvinfo : EIATTR_VRC_CTA_INIT_COUNT
	.align		4
.L_729:
        /*0140*/ 	.byte	0x02, 0x4a
	.zero		1
	.zero		1


	//----- nvinfo : EIATTR_EXIT_INSTR_OFFSETS
	.align		4
        /*0144*/ 	.byte	0x04, 0x1c
        /*0146*/ 	.short	(.L_731 - .L_730)


	//   ....[0]....
.L_730:
        /*0148*/ 	.word	0x00000190


	//   ....[1]....
        /*014c*/ 	.word	0x00000fd0


	//   ....[2]....
        /*0150*/ 	.word	0x00001120


	//   ....[3]....
        /*0154*/ 	.word	0x00001b20


	//   ....[4]....
        /*0158*/ 	.word	0x00001e40


	//----- nvinfo : EIATTR_CRS_STACK_SIZE
	.align		4
.L_731:
        /*015c*/ 	.byte	0x04, 0x1e
        /*015e*/ 	.short	(.L_733 - .L_732)
.L_732:
        /*0160*/ 	.word	0x00000000


	//----- nvinfo : EIATTR_CBANK_PARAM_SIZE
	.align		4
.L_733:
        /*0164*/ 	.byte	0x03, 0x19
        /*0166*/ 	.short	0x0038


	//----- nvinfo : EIATTR_PARAM_CBANK
	.align		4
        /*0168*/ 	.byte	0x04, 0x0a
        /*016a*/ 	.short	(.L_735 - .L_734)
	.align		4
.L_734:
        /*016c*/ 	.word	index@(.nv.constant0._ZN18transformer_engine33fused_moe_aux_loss_forward_kernelIffEEvPKT_PKT0_iiiiifPS1_Pf)
        /*0170*/ 	.short	0x0380
        /*0172*/ 	.short	0x0038


	//----- nvinfo : EIATTR_SW_WAR
	.align		4
.L_735:
        /*0174*/ 	.byte	0x04, 0x36
        /*0176*/ 	.short	(.L_737 - .L_736)
.L_736:
        /*0178*/ 	.word	0x00000008
.L_737:


//--------------------- .nv.info._ZN18transformer_engine33fused_moe_aux_loss_forward_kernelIf13__nv_bfloat16EEvPKT_PKT0_iiiiifPS2_Pf --------------------------
	.section	.nv.info._ZN18transformer_engine33fused_moe_aux_loss_forward_kernelIf13__nv_bfloat16EEvPKT_PKT0_iiiiifPS2_Pf,"",@"SHT_CUDA_INFO"
	.sectionflags	@""
	.align	4


	//----- nvinfo : EIATTR_CUDA_API_VERSION
	.align		4
        /*0000*/ 	.byte	0x04, 0x37
        /*0002*/ 	.short	(.L_739 - .L_738)
.L_738:
        /*0004*/ 	.word	0x00000082


	//----- nvinfo : EIATTR_KPARAM_INFO
	.align		4
.L_739:
        /*0008*/ 	.byte	0x04, 0x17
        /*000a*/ 	.short	(.L_741 - .L_740)
.L_740:
        /*000c*/ 	.word	0x00000000
        /*0010*/ 	.short	0x0009
        /*0012*/ 	.short	0x0030
        /*0014*/ 	.byte	0x00, 0xf5, 0x21, 0x00


	//----- nvinfo : EIATTR_KPARAM_INFO
	.align		4
.L_741:
        /*0018*/ 	.byte	0x04, 0x17
        /*001a*/ 	.short	(.L_743 - .L_742)
.L_742:
        /*001c*/ 	.word	0x00000000
        /*0020*/ 	.short	0x0008
        /*0022*/ 	.short	0x0028
        /*0024*/ 	.byte	0x00, 0xf5, 0x21, 0x00


	//----- nvinfo : EIATTR_KPARAM_INFO
	.align		4
.L_743:
        /*0028*/ 	.byte	0x04, 0x17
        /*002a*/ 	.short	(.L_745 - .L_744)
.L_744:
        /*002c*/ 	.word	0x00000000
        /*0030*/ 	.short	0x0007
        /*0032*/ 	.short	0x0024
        /*0034*/ 	.byte	0x00, 0xf0, 0x11, 0x00


	//----- nvinfo : EIATTR_KPARAM_INFO
	.align		4
.L_745:
        /*0038*/ 	.byte	0x04, 0x17
        /*003a*/ 	.short	(.L_747 - .L_746)
.L_746:
        /*003c*/ 	.word	0x00000000
        /*0040*/ 	.short	0x0006
        /*0042*/ 	.short	0x0020
        /*0044*/ 	.byte	0x00, 0xf0, 0x11, 0x00


	//----- nvinfo : EIATTR_KPARAM_INFO
	.align		4
.L_747:
        /*0048*/ 	.byte	0x04, 0x17
        /*004a*/ 	.short	(.L_749 - .L_748)
.L_748:
        /*004c*/ 	.word	0x00000000
        /*0050*/ 	.short	0x0005
        /*0052*/ 	.short	0x001c
        /*0054*/ 	.byte	0x00, 0xf0, 0x11, 0x00


	//----- nvinfo : EIATTR_KPARAM_INFO
	.align		4
.L_749:
        /*0058*/ 	.byte	0x04, 0x17
        /*005a*/ 	.short	(.L_751 - .L_750)
.L_750:
        /*005c*/ 	.word	0x00000000
        /*0060*/ 	.short	0x0004
        /*0062*/ 	.short	0x0018
        /*0064*/ 	.byte	0x00, 0xf0, 0x11, 0x00


	//----- nvinfo : EIATTR_KPARAM_INFO
	.align		4
.L_751:
        /*0068*/ 	.byte	0x04, 0x17
        /*006a*/ 	.short	(.L_753 - .L_752)
.L_752:
        /*006c*/ 	.word	0x00000000
        /*0070*/ 	.short	0x0003
        /*0072*/ 	.short	0x0014
        /*0074*/ 	.byte	0x00, 0xf0, 0x11, 0x00


	//----- nvinfo : EIATTR_KPARAM_INFO
	.align		4
.L_753:
        /*0078*/ 	.byte	0x04, 0x17
        /*007a*/ 	.short	(.L_755 - .L_754)
.L_754:
        /*007c*/ 	.word	0x00000000
        /*0080*/ 	.short	0x0002
        /*0082*/ 	.short	0x0010
        /*0084*/ 	.byte	0x00, 0xf0, 0x11, 0x00


	//----- nvinfo : EIATTR_KPARAM_INFO
	.align		4
.L_755:
        /*0088*/ 	.byte	0x04, 0x17
        /*008a*/ 	.short	(.L_757 - .L_756)
.L_756:
        /*008c*/ 	.word	0x00000000
        /*0090*/ 	.short	0x0001
        /*0092*/ 	.short	0x0008
        /*0094*/ 	.byte	0x00, 0xf5, 0x21, 0x00


	//----- nvinfo : EIATTR_KPARAM_INFO
	.align		4
.L_757:
        /*0098*/ 	.byte	0x04, 0x17
        /*009a*/ 	.short	(.L_759 - .L_758)
.L_758:
        /*009c*/ 	.word	0x00000000
        /*00a0*/ 	.short	0x0000
        /*00a2*/ 	.short	0x0000
        /*00a4*/ 	.byte	0x00, 0xf5, 0x21, 0x00


	//----- nvinfo : EIATTR_SPARSE_MMA_MASK
	.align		4
.L_759:
        /*00a8*/ 	.byte	0x03, 0x50
        /*00aa*/ 	.short	0x0000


	//----- nvinfo : EIATTR_MAXREG_COUNT
	.align		4
        /*00ac*/ 	.byte	0x03, 0x1b
        /*00ae*/ 	.short	0x00ff


	//----- nvinfo : EIATTR_NUM_BARRIERS
	.align		4
        /*00b0*/ 	.byte	0x02, 0x4c
        /*00b2*/ 	.byte	0x01
	.zero		1


	//----- nvinfo : EIATTR_MERCURY_ISA_VERSION
	.align		4
        /*00b4*/ 	.byte	0x03, 0x5f
        /*00b6*/ 	.short	0x0101


	//----- nvinfo : EIATTR_COOP_GROUP_MASK_REGIDS
	.align		4
        /*00b8*/ 	.byte	0x04, 0x29
        /*00ba*/ 	.short	(.L_761 - .L_760)


	//   ....[0]....
.L_760:
        /*00bc*/ 	.word	0xffffffff


	//   ....[1]....
        /*00c0*/ 	.word	0xffffffff


	//   ....[2]....
        /*00c4*/ 	.word	0xffffffff


	//   ....[3]....
        /*00c8*/ 	.word	0xffffffff


	//   ....[4]....
        /*00cc*/ 	.word	0xffffffff


	//   ....[5]....
        /*00d0*/ 	.word	0xffffffff


	//   ....[6]....
        /*00d4*/ 	.word	0xffffffff


	//   ....[7]....
        /*00d8*/ 	.word	0xffffffff


	//   ....[8]....
        /*00dc*/ 	.word	0xffffffff


	//   ....[9]....
        /*00e0*/ 	.word	0xffffffff


	//   ....[10]....
        /*00e4*/ 	.word	0xffffffff


	//   ....[11]....
        /*00e8*/ 	.word	0xffffffff


	//   ....[12]....
        /*00ec*/ 	.word	0xffffffff


	//   ....[13]....
        /*00f0*/ 	.word	0xffffffff


	//   ....[14]....
        /*00f4*/ 	.word	0x05000008


	//   ....[15]....
        /*00f8*/ 	.word	0x05000008


	//----- nvinfo : EIATTR_COOP_GROUP_INSTR_OFFSETS
	.align		4
.L_761:
        /*00fc*/ 	.byte	0x04, 0x28
        /*00fe*/ 	.short	(.L_763 - .L_762)


	//   ....[0]....
.L_762:
        /*0100*/ 	.word	0x00000b60


	//   ....[1]....
        /*0104*/ 	.word	0x00000f30


	//   ....[2]....
        /*0108*/ 	.word	0x00001a00


	//   ....[3]....
        /*010c*/ 	.word	0x00001a10


	//   ....[4]....
        /*0110*/ 	.word	0x00001a30


	//   ....[5]....
        /*0114*/ 	.word	0x00001a40


	//   ....[6]....
        /*0118*/ 	.word	0x00001a60


	//   ....[7]....
        /*011c*/ 	.word	0x00001a70


	//   ....[8]....
        /*0120*/ 	.word	0x00001a90


	//   ....[9]....
        /*0124*/ 	.word	0x00001aa0


	//   ....[10]....
        /*0128*/ 	.word	0x00001ac0


	//   ....[11]....
        /*012c*/ 	.word	0x00001ad0


	//   ....[12]....
        /*0130*/ 	.word	0x00001b00


	//   ....[13]....
        /*0134*/ 	.word	0x00001b20


	//   ....[14]....
        /*0138*/ 	.word	0x00001f30


	//   ....[15]....
        /*013c*/ 	.word	0x00002180


	//----- nvinfo : EIATTR_VRC_CTA_INIT_COUNT
	.align		4
.L_763:
        /*0140*/ 	.byte	0x02, 0x4a
	.zero		1
	.zero		1


	//----- nvinfo : EIATTR_EXIT_INSTR_OFFSETS
	.align		4
        /*0144*/ 	.byte	0x04, 0x1c
        /*0146*/ 	.short	(.L_765 - .L_764)


	//   ....[0]....
.L_764:
        /*0148*/ 	.word	0x00000190


	//   ....[1]....
        /*014c*/ 	.word	0x00000fd0


	//   ....[2]....
        /*0150*/ 	.word	0x00001130


	//   ....[3]....
        /*0154*/ 	.word	0x00001b30


	//   ....[4]....
        /*0158*/ 	.word	0x00001e50


	//----- nvinfo : EIATTR_CRS_STACK_SIZE
	.align		4
.L_765:
        /*015c*/ 	.byte	0x04, 0x1e
        /*015e*/ 	.short	(.L_767 - .L_766)
.L_766:
        /*0160*/ 	.word	0x00000000


	//----- nvinfo : EIATTR_CBANK_PARAM_SIZE
	.align		4
.L_767:
        /*0164*/ 	.byte	0x03, 0x19
        /*0166*/ 	.short	0x0038


	//----- nvinfo : EIATTR_PARAM_CBANK
	.align		4
        /*0168*/ 	.byte	0x04, 0x0a
        /*016a*/ 	.short	(.L_769 - .L_768)
	.align		4
.L_768:
        /*016c*/ 	.word	index@(.nv.constant0._ZN18transformer_engine33fused_moe_aux_loss_forward_kernelIf13__nv_bfloat16EEvPKT_PKT0_iiiiifPS2_Pf)
        /*0170*/ 	.short	0x0380
        /*0172*/ 	.short	0x0038


	//----- nvinfo : EIATTR_SW_WAR
	.align		4
.L_769:
        /*0174*/ 	.byte	0x04, 0x36
        /*0176*/ 	.short	(.L_771 - .L_770)
.L_770:
        /*0178*/ 	.word	0x00000008
.L_771:


//--------------------- .nv.info._ZN18transformer_engine33fused_moe_aux_loss_forward_kernelIflEEvPKT_PKT0_iiiiifPS1_Pf --------------------------
	.section	.nv.info._ZN18transformer_engine33fused_moe_aux_loss_forward_kernelIflEEvPKT_PKT0_iiiiifPS1_Pf,"",@"SHT_CUDA_INFO"
	.sectionflags	@""
	.align	4


	//----- nvinfo : EIATTR_CUDA_API_VERSION
	.align		4
        /*0000*/ 	.byte	0x04, 0x37
        /*0002*/ 	.short	(.L_773 - .L_772)
.L_772:
        /*0004*/ 	.word	0x00000082


	//----- nvinfo : EIATTR_KPARAM_INFO
	.align		4
.L_773:
        /*0008*/ 	.byte	0x04, 0x17
        /*000a*/ 	.short	(.L_775 - .L_774)
.L_774:
        /*000c*/ 	.word	0x00000000
        /*0010*/ 	.short	0x0009
        /*0012*/ 	.short	0x0030
        /*0014*/ 	.byte	0x00, 0xf5, 0x21, 0x00


	//----- nvinfo : EIATTR_KPARAM_INFO
	.align		4
.L_775:
        /*0018*/ 	.byte	0x04, 0x17
        /*001a*/ 	.short	(.L_777 - .L_776)
.L_776:
        /*001c*/ 	.word	0x00000000
        /*0020*/ 	.short	0x0008
        /*0022*/ 	.short	0x0028
        /*0024*/ 	.byte	0x00, 0xf5, 0x21, 0x00


	//----- nvinfo : EIATTR_KPARAM_INFO
	.align		4
.L_777:
        /*0028*/ 	.byte	0x04, 0x17
        /*002a*/ 	.short	(.L_779 - .L_778)
.L_778:
        /*002c*/ 	.word	0x00000000
        /*0030*/ 	.short	0x0007
        /*0032*/ 	.short	0x0024
        /*0034*/ 	.byte	0x00, 0xf0, 0x11, 0x00


	//----- nvinfo : EIATTR_KPARAM_INFO
	.align		4
.L_779:
        /*0038*/ 	.byte	0x04, 0x17
        /*003a*/ 	.short	(.L_781 - .L_780)
.L_780:
        /*003c*/ 	.word	0x00000000
        /*0040*/ 	.short	0x0006
        /*0042*/ 	.short	0x0020
        /*0044*/ 	.byte	0x00, 0xf0, 0x11, 0x00


	//----- nvinfo : EIATTR_KPARAM_INFO
	.align		4
.L_781:
        /*0048*/ 	.byte	0x04, 0x17
        /*004a*/ 	.short	(.L_783 - .L_782)
.L_782:
        /*004c*/ 	.word	0x00000000
        /*0050*/ 	.short	0x0005
        /*0052*/ 	.short	0x001c
        /*0054*/ 	.byte	0x00, 0xf0, 0x11, 0x00


	//----- nvinfo : EIATTR_KPARAM_INFO
	.align		4
.L_783:
        /*0058*/ 	.byte	0x04, 0x17
        /*005a*/ 	.short	(.L_785 - .L_784)
.L_784:
        /*005c*/ 	.word	0x00000000
        /*0060*/ 	.short	0x0004
        /*0062*/ 	.short	0x0018
        /*0064*/ 	.byte	0x00, 0xf0, 0x11, 0x00


	//----- nvinfo : EIATTR_KPARAM_INFO
	.align		4
.L_785:
        /*0068*/ 	.byte	0x04, 0x17
        /*006a*/ 	.short	(.L_787 - .L_786)
.L_786:
        /*006c*/ 	.word	0x00000000
        /*0070*/ 	.short	0x0003
        /*0072*/ 	.short	0x0014
        /*0074*/ 	.byte	0x00, 0xf0, 0x11, 0x00


	//----- nvinfo : EIATTR_KPARAM_INFO
	.align		4
.L_787:
        /*0078*/ 	.byte	0x04, 0x17
        /*007a*/ 	.short	(.L_789 - .L_788)
.L_788:
        /*007c*/ 	.word	0x00000000
        /*0080*/ 	.short	0x0002
        /*0082*/ 	.short	0x0010
        /*0084*/ 	.byte	0x00, 0xf0, 0x11, 0x00


	//----- nvinfo : EIATTR_KPARAM_INFO
	.align		4
.L_789:
        /*0088*/ 	.byte	0x04, 0x17
        /*008a*/ 	.short	(.L_791 - .L_790)
.L_790:
        /*008c*/ 	.word	0x00000000
        /*0090*/ 	.short	0x0001
        /*0092*/ 	.short	0x0008
        /*0094*/ 	.byte	0x00, 0xf5, 0x21, 0x00


	//----- nvinfo : EIATTR_KPARAM_INFO
	.align		4
.L_791:
        /*0098*/ 	.byte	0x04, 0x17
        /*009a*/ 	.short	(.L_793 - .L_792)
.L_792:
        /*009c*/ 	.word	0x00000000
        /*00a0*/ 	.short	0x0000
        /*00a2*/ 	.short	0x0000
        /*00a4*/ 	.byte	0x00, 0xf5, 0x21, 0x00


	//----- nvinfo : EIATTR_SPARSE_MMA_MASK
	.align		4
.L_793:
        /*00a8*/ 	.byte	0x03, 0x50
        /*00aa*/ 	.short	0x0000


	//----- nvinfo : EIATTR_MAXREG_COUNT
	.align		4
        /*00ac*/ 	.byte	0x03, 0x1b
        /*00ae*/ 	.short	0x00ff


	//----- nvinfo : EIATTR_NUM_BARRIERS
	.align		4
        /*00b0*/ 	.byte	0x02, 0x4c
        /*00b2*/ 	.byte	0x01
	.zero		1


	//----- nvinfo : EIATTR_MERCURY_ISA_VERSION
	.align		4
        /*00b4*/ 	.byte	0x03, 0x5f
        /*00b6*/ 	.short	0x0101


	//----- nvinfo : EIATTR_COOP_GROUP_MASK_REGIDS
	.align		4
        /*00b8*/ 	.byte	0x04, 0x29
        /*00ba*/ 	.short	(.L_795 - .L_794)


	//   ....[0]....
.L_794:
        /*00bc*/ 	.word	0xffffffff


	//   ....[1]....
        /*00c0*/ 	.word	0xffffffff


	//   ....[2]....
        /*00c4*/ 	.word	0xffffffff


	//   ....[3]....
        /*00c8*/ 	.word	0xffffffff


	//   ....[4]....
        /*00cc*/ 	.word	0xffffffff


	//   ....[5]....
        /*00d0*/ 	.word	0xffffffff


	//   ....[6]....
        /*00d4*/ 	.word	0xffffffff


	//   ....[7]....
        /*00d8*/ 	.word	0xffffffff


	//   ....[8]....
        /*00dc*/ 	.word	0xffffffff


	//   ....[9]....
        /*00e0*/ 	.word	0xffffffff


	//   ....[10]....
        /*00e4*/ 	.word	0xffffffff


	//   ....[11]....
        /*00e8*/ 	.word	0xffffffff


	//   ....[12]....
        /*00ec*/ 	.word	0xffffffff


	//   ....[13]....
        /*00f0*/ 	.word	0xffffffff


	//   ....[14]....
        /*00f4*/ 	.word	0x05000008


	//   ....[15]....
        /*00f8*/ 	.word	0x05000008


	//----- nvinfo : EIATTR_COOP_GROUP_INSTR_OFFSETS
	.align		4
.L_795:
        /*00fc*/ 	.byte	0x04, 0x28
        /*00fe*/ 	.short	(.L_797 - .L_796)


	//   ....[0]....
.L_796:
        /*0100*/ 	.word	0x00000b60


	//   ....[1]....
        /*0104*/ 	.word	0x00000f30


	//   ....[2]....
        /*0108*/ 	.word	0x000019f0


	//   ....[3]....
        /*010c*/ 	.word	0x00001a00


	//   ....[4]....
        /*0110*/ 	.word	0x00001a20


	//   ....[5]....
        /*0114*/ 	.word	0x00001a30


	//   ....[6]....
        /*0118*/ 	.word	0x00001a50


	//   ....[7]....
        /*011c*/ 	.word	0x00001a60


	//   ....[8]....
        /*0120*/ 	.word	0x00001a80


	//   ....[9]....
        /*0124*/ 	.word	0x00001a90


	//   ....[10]....
        /*0128*/ 	.word	0x00001ab0


	//   ....[11]....
        /*012c*/ 	.word	0x00001ac0


	//   ....[12]....
        /*0130*/ 	.word	0x00001af0


	//   ....[13]....
        /*0134*/ 	.word	0x00001b10


	//   ....[14]....
        /*0138*/ 	.word	0x00001f20


	//   ....[15]....
        /*013c*/ 	.word	0x00002170


	//----- nvinfo : EIATTR_VRC_CTA_INIT_COUNT
	.align		4
.L_797:
        /*0140*/ 	.byte	0x02, 0x4a
	.zero		1
	.zero		1


	//----- nvinfo : EIATTR_EXIT_INSTR_OFFSETS
	.align		4
        /*0144*/ 	.byte	0x04, 0x1c
        /*0146*/ 	.short	(.L_799 - .L_798)


	//   ....[0]....
.L_798:
        /*0148*/ 	.word	0x00000190


	//   ....[1]....
        /*014c*/ 	.word	0x00000fd0


	//   ....[2]....
        /*0150*/ 	.word	0x00001120


	//   ....[3]....
        /*0154*/ 	.word	0x00001b20


	//   ....[4]....
        /*0158*/ 	.word	0x00001e40


	//----- nvinfo : EIATTR_CRS_STACK_SIZE
	.align		4
.L_799:
        /*015c*/ 	.byte	0x04, 0x1e
        /*015e*/ 	.short	(.L_801 - .L_800)
.L_800:
        /*0160*/ 	.word	0x00000000


	//----- nvinfo : EIATTR_CBANK_PARAM_SIZE
	.align		4
.L_801:
        /*0164*/ 	.byte	0x03, 0x19
        /*0166*/ 	.short	0x0038


	//----- nvinfo : EIATTR_PARAM_CBANK
	.align		4
        /*0168*/ 	.byte	0x04, 0x0a
        /*016a*/ 	.short	(.L_803 - .L_802)
	.align		4
.L_802:
        /*016c*/ 	.word	index@(.nv.constant0._ZN18transformer_engine33fused_moe_aux_loss_forward_kernelIflEEvPKT_PKT0_iiiiifPS1_Pf)
        /*0170*/ 	.short	0x0380
        /*0172*/ 	.short	0x0038


	//----- nvinfo : EIATTR_SW_WAR
	.align		4
.L_803:
        /*0174*/ 	.byte	0x04, 0x36
        /*0176*/ 	.short	(.L_805 - .L_804)
.L_804:
        /*0178*/ 	.word	0x00000008
.L_805:


//--------------------- .nv.info._ZN18transformer_engine33fused_moe_aux_loss_forward_kernelIfiEEvPKT_PKT0_iiiiifPS1_Pf --------------------------
	.section	.nv.info._ZN18transformer_engine33fused_moe_aux_loss_forward_kernelIfiEEvPKT_PKT0_iiiiifPS1_Pf,"",@"SHT_CUDA_INFO"
	.sectionflags	@""
	.align	4


	//----- nvinfo : EIATTR_CUDA_API_VERSION
	.align		4
        /*0000*/ 	.byte	0x04, 0x37
        /*0002*/ 	.short	(.L_807 - .L_806)
.L_806:
        /*0004*/ 	.word	0x00000082


	//----- nvinfo : EIATTR_KPARAM_INFO
	.align		4
.L_807:
        /*0008*/ 	.byte	0x04, 0x17
        /*000a*/ 	.short	(.L_809 - .L_808)
.L_808:
        /*000c*/ 	.word	0x00000000
        /*0010*/ 	.short	0x0009
        /*0012*/ 	.short	0x0030
        /*0014*/ 	.byte	0x00, 0xf5, 0x21, 0x00


	//----- nvinfo : EIATTR_KPARAM_INFO
	.align		4
.L_809:
        /*0018*/ 	.byte	0x04, 0x17
        /*001a*/ 	.short	(.L_811 - .L_810)
.L_810:
        /*001c*/ 	.word	0x00000000
        /*0020*/ 	.short	0x0008
        /*0022*/ 	.short	0x0028
        /*0024*/ 	.byte	0x00, 0xf5, 0x21, 0x00


	//----- nvinfo : EIATTR_KPARAM_INFO
	.align		4
.L_811:
        /*0028*/ 	.byte	0x04, 0x17
        /*002a*/ 	.short	(.L_813 - .L_812)
.L_812:
        /*002c*/ 	.word	0x00000000
        /*0030*/ 	.short	0x0007
        /*0032*/ 	.short	0x0024
        /*0034*/ 	.byte	0x00, 0xf0, 0x11, 0x00


	//----- nvinfo : EIATTR_KPARAM_INFO
	.align		4
.L_813:
        /*0038*/ 	.byte	0x04, 0x17
        /*003a*/ 	.short	(.L_815 - .L_814)
.L_814:
        /*003c*/ 	.word	0x00000000
        /*0040*/ 	.short	0x0006
        /*0042*/ 	.short	0x0020
        /*0044*/ 	.byte	0x00, 0xf0, 0x11, 0x00


	//----- nvinfo : EIATTR_KPARAM_INFO
	.align		4
.L_815:
        /*0048*/ 	.byte	0x04, 0x17
        /*004a*/ 	.short	(.L_817 - .L_816)
.L_816:
        /*004c*/ 	.word	0x00000000
        /*0050*/ 	.short	0x0005
        /*0052*/ 	.short	0x001c
        /*0054*/ 	.byte	0x00, 0xf0, 0x11, 0x00


	//----- nvinfo : EIATTR_KPARAM_INFO
	.align		4
.L_817:
        /*0058*/ 	.byte	0x04, 0x17
        /*005a*/ 	.short	(.L_819 - .L_818)
.L_818:
        /*005c*/ 	.word	0x00000000
        /*0060*/ 	.short	0x0004
        /*0062*/ 	.short	0x0018
        /*0064*/ 	.byte	0x00, 0xf0, 0x11, 0x00


	//----- nvinfo : EIATTR_KPARAM_INFO
	.align		4
.L_819:
        /*0068*/ 	.byte	0x04, 0x17
        /*006a*/ 	.short	(.L_821 - .L_820)
.L_820:
        /*006c*/ 	.word	0x00000000
        /*0070*/ 	.short	0x0003
        /*0072*/ 	.short	0x0014
        /*0074*/ 	.byte	0x00, 0xf0, 0x11, 0x00


	//----- nvinfo : EIATTR_KPARAM_INFO
	.align		4
.L_821:
        /*0078*/ 	.byte	0x04, 0x17
        /*007a*/ 	.short	(.L_823 - .L_822)
.L_822:
        /*007c*/ 	.word	0x00000000
        /*0080*/ 	.short	0x0002
        /*0082*/ 	.short	0x0010
        /*0084*/ 	.byte	0x00, 0xf0, 0x11, 0x00


	//----- nvinfo : EIATTR_KPARAM_INFO
	.align		4
.L_823:
        /*0088*/ 	.byte	0x04, 0x17
        /*008a*/ 	.short	(.L_825 - .L_824)
.L_824:
        /*008c*/ 	.word	0x00000000
        /*0090*/ 	.short	0x0001
        /*0092*/ 	.short	0x0008
        /*0094*/ 	.byte	0x00, 0xf5, 0x21, 0x00


	//----- nvinfo : EIATTR_KPARAM_INFO
	.align		4
.L_825:
        /*0098*/ 	.byte	0x04, 0x17
        /*009a*/ 	.short	(.L_827 - .L_826)
.L_826:
        /*009c*/ 	.word	0x00000000
        /*00a0*/ 	.short	0x0000
        /*00a2*/ 	.short	0x0000
        /*00a4*/ 	.byte	0x00, 0xf5, 0x21, 0x00


	//----- nvinfo : EIATTR_SPARSE_MMA_MASK
	.align		4
.L_827:
        /*00a8*/ 	.byte	0x03, 0x50
        /*00aa*/ 	.short	0x0000


	//----- nvinfo : EIATTR_MAXREG_COUNT
	.align		4
        /*00ac*/ 	.byte	0x03, 0x1b
        /*00ae*/ 	.short	0x00ff


	//----- nvinfo : EIATTR_NUM_BARRIERS
	.align		4
        /*00b0*/ 	.byte	0x02, 0x4c
        /*00b2*/ 	.byte	0x01
	.zero		1


	//----- nvinfo : EIATTR_MERCURY_ISA_VERSION
	.align		4
        /*00b4*/ 	.byte	0x03, 0x5f
        /*00b6*/ 	.short	0x0101


	//----- nvinfo : EIATTR_COOP_GROUP_MASK_REGIDS
	.align		4
        /*00b8*/ 	.byte	0x04, 0x29
        /*00ba*/ 	.short	(.L_829 - .L_828)


	//   ....[0]....
.L_828:
        /*00bc*/ 	.word	0xffffffff


	//   ....[1]....
        /*00c0*/ 	.word	0xffffffff


	//   ....[2]....
        /*00c4*/ 	.word	0xffffffff


	//   ....[3]....
        /*00c8*/ 	.word	0xffffffff


	//   ....[4]....
        /*00cc*/ 	.word	0xffffffff


	//   ....[5]....
        /*00d0*/ 	.word	0xffffffff


	//   ....[6]....
        /*00d4*/ 	.word	0xffffffff


	//   ....[7]....
        /*00d8*/ 	.word	0xffffffff


	//   ....[8]....
        /*00dc*/ 	.word	0xffffffff


	//   ....[9]....
        /*00e0*/ 	.word	0xffffffff


	//   ....[10]....
        /*00e4*/ 	.word	0xffffffff


	//   ....[11]....
        /*00e8*/ 	.word	0xffffffff


	//   ....[12]....
        /*00ec*/ 	.word	0xffffffff


	//   ....[13]....
        /*00f0*/ 	.word	0xffffffff


	//   ....[14]....
        /*00f4*/ 	.word	0x05000008


	//   ....[15]....
        /*00f8*/ 	.word	0x05000008


	//----- nvinfo : EIATTR_COOP_GROUP_INSTR_OFFSETS
	.align		4
.L_829:
        /*00fc*/ 	.byte	0x04, 0x28
        /*00fe*/ 	.short	(.L_831 - .L_830)


	//   ....[0]....
.L_830:
        /*0100*/ 	.word	0x00000b60


	//   ....[1]....
        /*0104*/ 	.word	0x00000f30


	//   ....[2]....
        /*0108*/ 	.word	0x000019f0


	//   ....[3]....
        /*010c*/ 	.word	0x00001a00


	//   ....[4]....
        /*0110*/ 	.word	0x00001a20


	//   ....[5]....
        /*0114*/ 	.word	0x00001a30


	//   ....[6]....
        /*0118*/ 	.word	0x00001a50


	//   ....[7]....
        /*011c*/ 	.word	0x00001a60


	//   ....[8]....
        /*0120*/ 	.word	0x00001a80


	//   ....[9]....
        /*0124*/ 	.word	0x00001a90


	//   ....[10]....
        /*0128*/ 	.word	0x00001ab0


	//   ....[11]....
        /*012c*/ 	.word	0x00001ac0


	//   ....[12]....
        /*0130*/ 	.word	0x00001af0


	//   ....[13]....
        /*0134*/ 	.word	0x00001b10


	//   ....[14]....
        /*0138*/ 	.word	0x00001f20


	//   ....[15]....
        /*013c*/ 	.word	0x00002170


	//----- nvinfo : EIATTR_VRC_CTA_INIT_COUNT
	.align		4
.L_831:
        /*0140*/ 	.byte	0x02, 0x4a
	.zero		1
	.zero		1


	//----- nvinfo : EIATTR_EXIT_INSTR_OFFSETS
	.align		4
        /*0144*/ 	.byte	0x04, 0x1c
        /*0146*/ 	.short	(.L_833 - .L_832)


	//   ....[0]....
.L_832:
        /*0148*/ 	.word	0x00000190


	//   ....[1]....
        /*014c*/ 	.word	0x00000fd0


	//   ....[2]....
        /*0150*/ 	.word	0x00001120


	//   ....[3]....
        /*0154*/ 	.word	0x00001b20


	//   ....[4]....
        /*0158*/ 	.word	0x00001e40


	//----- nvinfo : EIATTR_CRS_STACK_SIZE
	.align		4
.L_833:
        /*015c*/ 	.byte	0x04, 0x1e
        /*015e*/ 	.short	(.L_835 - .L_834)
.L_834:
        /*0160*/ 	.word	0x00000000


	//----- nvinfo : EIATTR_CBANK_PARAM_SIZE
	.align		4
.L_835:
        /*0164*/ 	.byte	0x03, 0x19
        /*0166*/ 	.short	0x0038


	//----- nvinfo : EIATTR_PARAM_CBANK
	.align		4
        /*0168*/ 	.byte	0x04, 0x0a
        /*016a*/ 	.short	(.L_837 - .L_836)
	.align		4
.L_836:
        /*016c*/ 	.word	index@(.nv.constant0._ZN18transformer_engine33fused_moe_aux_loss_forward_kernelIfiEEvPKT_PKT0_iiiiifPS1_Pf)
        /*0170*/ 	.short	0x0380
        /*0172*/ 	.short	0x0038


	//----- nvinfo : EIATTR_SW_WAR
	.align		4
.L_837:
        /*0174*/ 	.byte	0x04, 0x36
        /*0176*/ 	.short	(.L_839 - .L_838)
.L_838:
        /*0178*/ 	.word	0x00000008
.L_839:


//--------------------- .nv.callgraph             --------------------------
	.section	.nv.callgraph,"",@"SHT_CUDA_CALLGRAPH"
	.align	4
	.sectionentsize	8
	.align		4
        /*0000*/ 	.word	0x00000000
	.align		4
        /*0004*/ 	.word	0xffffffff
	.align		4
        /*0008*/ 	.word	0x00000000
	.align		4
        /*000c*/ 	.word	0xfffffffe
	.align		4
        /*0010*/ 	.word	0x00000000
	.align		4
        /*0014*/ 	.word	0xfffffffd
	.align		4
        /*0018*/ 	.word	0x00000000
	.align		4
        /*001c*/ 	.word	0xfffffffc


//--------------------- .text._ZN18transformer_engine34fused_moe_aux_loss_backward_kernelI13__nv_bfloat16fEEvPKfPKT0_iiPT_S8_ --------------------------
	.section	.text._ZN18transformer_engine34fused_moe_aux_loss_backward_kernelI13__nv_bfloat16fEEvPKfPKT0_iiPT_S8_,"ax",@progbits
	.align	128
        .global         _ZN18transformer_engine34fused_moe_aux_loss_backward_kernelI13__nv_bfloat16fEEvPKfPKT0_iiPT_S8_
        .type           _ZN18transformer_engine34fused_moe_aux_loss_backward_kernelI13__nv_bfloat16fEEvPKfPKT0_iiPT_S8_,@function
        .size           _ZN18transformer_engine34fused_moe_aux_loss_backward_kernelI13__nv_bfloat16fEEvPKfPKT0_iiPT_S8_,(.L_x_1032 - _ZN18transformer_engine34fused_moe_aux_loss_backward_kernelI13__nv_bfloat16fEEvPKfPKT0_iiPT_S8_)
        .other          _ZN18transformer_engine34fused_moe_aux_loss_backward_kernelI13__nv_bfloat16fEEvPKfPKT0_iiPT_S8_,@"STO_CUDA_ENTRY STV_DEFAULT"
_ZN18transformer_engine34fused_moe_aux_loss_backward_kernelI13__nv_bfloat16fEEvPKfPKT0_iiPT_S8_:
.text._ZN18transformer_engine34fused_moe_aux_loss_backward_kernelI13__nv_bfloat16fEEvPKfPKT0_iiPT_S8_:
[----:B------:R-:W-:Y:S01]  /*0000*/  LDC R1, c[0x0][0x37c] ;  /* 0x0000df00ff017b82 */ /* 0x000fe20000000800 */
[----:B------:R-:W0:Y:S01]  /*0010*/  S2R R3, SR_TID.X ;  /* 0x0000000000037919 */ /* 0x000e220000002100 */
[----:B------:R-:W1:Y:S01]  /*0020*/  LDCU UR6, c[0x0][0x394] ;  /* 0x00007280ff0677ac */ /* 0x000e620008000800 */
[----:B------:R-:W2:Y:S01]  /*0030*/  S2R R0, SR_CTAID.X ;  /* 0x0000000000007919 */ /* 0x000ea20000002500 */
[----:B------:R-:W3:Y:S01]  /*0040*/  LDCU UR4, c[0x0][0x370] ;  /* 0x00006e00ff0477ac */ /* 0x000ee20008000800 */
[----:B------:R-:W3:Y:S02]  /*0050*/  LDCU UR5, c[0x0][0x360] ;  /* 0x00006c00ff0577ac */ /* 0x000ee40008000800 */
[----:B---3--:R-:W-:Y:S01]  /*0060*/  UIMAD UR4, UR4, UR5, URZ ;  /* 0x00000005040472a4 */ /* 0x008fe2000f8e02ff */
[----:B0-----:R-:W-:-:S04]  /*0070*/  LOP3.LUT R7, R3, 0x1f, RZ, 0xc0, !PT ;  /* 0x0000001f03077812 */ /* 0x001fc800078ec0ff */
[----:B-1----:R-:W-:Y:S01]  /*0080*/  ISETP.GE.AND P0, PT, R7, UR6, PT ;  /* 0x0000000607007c0c */ /* 0x002fe2000bf06270 */
[----:B--2---:R-:W-:-:S12]  /*0090*/  IMAD R0, R0, UR5, R3 ;  /* 0x0000000500007c24 */ /* 0x004fd8000f8e0203 */
[----:B------:R-:W-:Y:S05]  /*00a0*/  @P0 EXIT ;  /* 0x000000000000094d */ /* 0x000fea0003800000 */
[----:B------:R-:W-:Y:S01]  /*00b0*/  USHF.R.U32.HI UR4, URZ, 0x5, UR4 ;  /* 0x00000005ff047899 */ /* 0x000fe20008011604 */
[----:B------:R-:W-:Y:S01]  /*00c0*/  SHF.R.U32.HI R0, RZ, 0x5, R0 ;  /* 0x00000005ff007819 */ /* 0x000fe20000011600 */
[----:B------:R-:W0:Y:S04]  /*00d0*/  LDCU UR5, c[0x0][0x390] ;  /* 0x00007200ff0577ac */ /* 0x000e280008000800 */
[----:B------:R-:W-:Y:S01]  /*00e0*/  VIADD R4, R0, UR4 ;  /* 0x0000000400047c36 */ /* 0x000fe20008000000 */
[----:B------:R-:W-:Y:S01]  /*00f0*/  IADD3 R9, PT, PT, RZ, -UR4, RZ ;  /* 0x80000004ff097c10 */ /* 0x000fe2000fffe0ff */
[----:B------:R-:W1:Y:S01]  /*0100*/  LDCU.64 UR6, c[0x0][0x358] ;  /* 0x00006b00ff0677ac */ /* 0x000e620008000a00 */
[----:B------:R-:W2:Y:S01]  /*0110*/  I2F.U32.RP R6, UR4 ;  /* 0x0000000400067d06 */ /* 0x000ea20008209000 */
[----:B------:R-:W-:-:S02]  /*0120*/  ISETP.NE.U32.AND P2, PT, RZ, UR4, PT ;  /* 0x00000004ff007c0c */ /* 0x000fc4000bf45070 */
[C---:B0-----:R-:W-:Y:S02]  /*0130*/  ISETP.GE.AND P0, PT, R4.reuse, UR5, PT ;  /* 0x0000000504007c0c */ /* 0x041fe4000bf06270 */
[----:B------:R-:W-:Y:S01]  /*0140*/  VIMNMX R5, PT, PT, R4, UR5, !PT ;  /* 0x0000000504057c48 */ /* 0x000fe2000ffe0100 */
[----:B------:R-:W0:Y:S02]  /*0150*/  LDCU UR5, c[0x0][0x394] ;  /* 0x00007280ff0577ac */ /* 0x000e240008000800 */
[----:B--2---:R-:W2:Y:S02]  /*0160*/  MUFU.RCP R6, R6 ;  /* 0x0000000600067308 */ /* 0x004ea40000001000 */
[----:B--2---:R-:W-:Y:S02]  /*0170*/  IADD3 R2, PT, PT, R6, 0xffffffe, RZ ;  /* 0x0ffffffe06027810 */ /* 0x004fe40007ffe0ff */
[----:B------:R-:W-:-:S04]  /*0180*/  SEL R6, RZ, 0x1, P0 ;  /* 0x00000001ff067807 */ /* 0x000fc80000000000 */
[----:B------:R2:W3:Y:S01]  /*0190*/  F2I.FTZ.U32.TRUNC.NTZ R3, R2 ;  /* 0x0000000200037305 */ /* 0x0004e2000021f000 */
[----:B------:R-:W-:Y:S01]  /*01a0*/  IADD3 R5, PT, PT, R5, -R4, -R6 ;  /* 0x8000000405057210 */ /* 0x000fe20007ffe806 */
[----:B--2---:R-:W-:Y:S02]  /*01b0*/  HFMA2 R2, -RZ, RZ, 0, 0 ;  /* 0x00000000ff027431 */ /* 0x004fe400000001ff */
[----:B---3--:R-:W-:-:S04]  /*01c0*/  IMAD R9, R9, R3, RZ ;  /* 0x0000000309097224 */ /* 0x008fc800078e02ff */
[----:B------:R-:W-:-:S06]  /*01d0*/  IMAD.HI.U32 R8, R3, R9, R2 ;  /* 0x0000000903087227 */ /* 0x000fcc00078e0002 */
[----:B------:R-:W-:-:S04]  /*01e0*/  IMAD.HI.U32 R3, R8, R5, RZ ;  /* 0x0000000508037227 */ /* 0x000fc800078e00ff */
[----:B------:R-:W-:-:S04]  /*01f0*/  IMAD.MOV R2, RZ, RZ, -R3 ;  /* 0x000000ffff027224 */ /* 0x000fc800078e0a03 */
[----:B------:R-:W-:-:S05]  /*0200*/  IMAD R5, R2, UR4, R5 ;  /* 0x0000000402057c24 */ /* 0x000fca000f8e0205 */
[----:B------:R-:W-:-:S13]  /*0210*/  ISETP.GE.U32.AND P0, PT, R5, UR4, PT ;  /* 0x0000000405007c0c */ /* 0x000fda000bf06070 */
[----:B------:R-:W-:Y:S01]  /*0220*/  @P0 IADD3 R5, PT, PT, R5, -UR4, RZ ;  /* 0x8000000405050c10 */ /* 0x000fe2000fffe0ff */
[----:B------:R-:W-:-:S03]  /*0230*/  @P0 VIADD R3, R3, 0x1 ;  /* 0x0000000103030836 */ /* 0x000fc60000000000 */
[----:B------:R-:W-:Y:S01]  /*0240*/  ISETP.GE.U32.AND P1, PT, R5, UR4, PT ;  /* 0x0000000405007c0c */ /* 0x000fe2000bf26070 */
[----:B------:R-:W-:-:S04]  /*0250*/  VIADD R5, R4, UR4 ;  /* 0x0000000404057c36 */ /* 0x000fc80008000000 */
[----:B------:R-:W-:-:S08]  /*0260*/  VIADD R20, R5, UR4 ;  /* 0x0000000405147c36 */ /* 0x000fd00008000000 */
[----:B------:R-:W-:Y:S02]  /*0270*/  @P1 IADD3 R3, PT, PT, R3, 0x1, RZ ;  /* 0x0000000103031810 */ /* 0x000fe40007ffe0ff */
[----:B------:R-:W-:-:S04]  /*0280*/  @!P2 LOP3.LUT R3, RZ, UR4, RZ, 0x33, !PT ;  /* 0x00000004ff03ac12 */ /* 0x000fc8000f8e33ff */
[----:B01----:R-:W-:-:S07]  /*0290*/  IADD3 R6, PT, PT, R6, R3, RZ ;  /* 0x0000000306067210 */ /* 0x003fce0007ffe0ff */
.L_x_5:
[----:B0-----:R-:W0:Y:S01]  /*02a0*/  LDC R9, c[0x0][0x390] ;  /* 0x0000e400ff097b82 */ /* 0x001e220000000800 */
[----:B------:R-:W-:Y:S01]  /*02b0*/  BSSY.RECONVERGENT B0, `(.L_x_0) ;  /* 0x000003d000007945 */ /* 0x000fe20003800200 */
[----:B0-----:R-:W-:-:S13]  /*02c0*/  ISETP.GE.AND P0, PT, R0, R9, PT ;  /* 0x000000090000720c */ /* 0x001fda0003f06270 */
[----:B-1234-:R-:W-:Y:S05]  /*02d0*/  @P0 BRA `(.L_x_1) ;  /* 0x0000000000e80947 */ /* 0x01efea0003800000 */
[----:B------:R-:W0:Y:S08]  /*02e0*/  LDC.64 R12, c[0x0][0x388] ;  /* 0x0000e200ff0c7b82 */ /* 0x000e300000000a00 */
[----:B------:R-:W1:Y:S08]  /*02f0*/  LDC.64 R10, c[0x0][0x380] ;  /* 0x0000e000ff0a7b82 */ /* 0x000e700000000a00 */
[----:B------:R-:W2:Y:S01]  /*0300*/  LDC.64 R14, c[0x0][0x398] ;  /* 0x0000e600ff0e7b82 */ /* 0x000ea20000000a00 */
[----:B0-----:R-:W-:-:S07]  /*0310*/  IMAD.WIDE.U32 R12, R7, 0x4, R12 ;  /* 0x00000004070c7825 */ /* 0x001fce00078e000c */
[----:B------:R-:W0:Y:S01]  /*0320*/  LDC.64 R2, c[0x0][0x3a0] ;  /* 0x0000e800ff027b82 */ /* 0x000e220000000a00 */
[----:B------:R-:W3:Y:S04]  /*0330*/  LDG.E R12, desc[UR6][R12.64] ;  /* 0x000000060c0c7981 */ /* 0x000ee8000c1e1900 */
[----:B-1----:R-:W4:Y:S04]  /*0340*/  LDG.E R10, desc[UR6][R10.64] ;  /* 0x000000060a0a7981 */ /* 0x002f28000c1e1900 */
[----:B--2---:R-:W2:Y:S01]  /*0350*/  LDG.E.U16 R14, desc[UR6][R14.64] ;  /* 0x000000060e0e7981 */ /* 0x004ea2000c1e1500 */
[----:B------:R-:W-:Y:S01]  /*0360*/  BSSY.RECONVERGENT B1, `(.L_x_2) ;  /* 0x000001e000017945 */ /* 0x000fe20003800200 */
[----:B------:R-:W-:Y:S01]  /*0370*/  ISETP.GE.U32.AND P0, PT, R6, 0x3, PT ;  /* 0x000000030600780c */ /* 0x000fe20003f06070 */
[----:B---3--:R-:W-:Y:S08]  /*0380*/  F2F.F64.F32 R18, R12 ;  /* 0x0000000c00127310 */ /* 0x008ff00000201800 */
[----:B----4-:R-:W1:Y:S01]  /*0390*/  F2F.F64.F32 R22, R10 ;  /* 0x0000000a00167310 */ /* 0x010e620000201800 */
[----:B--2---:R-:W-:-:S07]  /*03a0*/  SHF.L.U32 R21, R14, 0x10, RZ ;  /* 0x000000100e157819 */ /* 0x004fce00000006ff */
[----:B------:R-:W2:Y:S01]  /*03b0*/  F2F.F64.F32 R16, R21 ;  /* 0x0000001500107310 */ /* 0x000ea20000201800 */
[----:B-1----:R-:W-:Y:S01]  /*03c0*/  DMUL R18, R18, R22 ;  /* 0x0000001612127228 */ /* 0x002fe20000000000 */
[----:B------:R-:W-:-:S07]  /*03d0*/  LOP3.LUT R22, R6, 0x3, RZ, 0xc0, !PT ;  /* 0x0000000306167812 */ /* 0x000fce00078ec0ff */
[----:B--2---:R-:W-:Y:S01]  /*03e0*/  DMUL R16, R16, R18 ;  /* 0x0000001210107228 */ /* 0x004fe20000000000 */
[----:B------:R-:W-:-:S05]  /*03f0*/  ISETP.NE.AND P1, PT, R22, 0x3, PT ;  /* 0x000000031600780c */ /* 0x000fca0003f25270 */
[----:B------:R1:W2:Y:S01]  /*0400*/  F2F.BF16.F64 R8, R16 ;  /* 0x0000001000087310 */ /* 0x0002a20000302000 */
[----:B------:R-:W-:-:S07]  /*0410*/  IMAD.MOV.U32 R18, RZ, RZ, R0 ;  /* 0x000000ffff127224 */ /* 0x000fce00078e0000 */
[----:B0-----:R-:W-:Y:S05]  /*0420*/  @!P1 BRA `(.L_x_3) ;  /* 0x0000000000449947 */ /* 0x001fea0003800000 */
[----:B------:R-:W0:Y:S01]  /*0430*/  LDC R14, c[0x0][0x394] ;  /* 0x0000e500ff0e7b82 */ /* 0x000e220000000800 */
[----:B------:R-:W-:Y:S02]  /*0440*/  ISETP.NE.AND P1, PT, R22, RZ, PT ;  /* 0x000000ff1600720c */ /* 0x000fe40003f25270 */
[----:B------:R-:W-:-:S05]  /*0450*/  MOV R18, R4 ;  /* 0x0000000400127202 */ /* 0x000fca0000000f00 */
[----:B------:R-:W3:Y:S01]  /*0460*/  LDC.64 R10, c[0x0][0x3a0] ;  /* 0x0000e800ff0a7b82 */ /* 0x000ee20000000a00 */
[----:B0-----:R-:W-:-:S04]  /*0470*/  IMAD R13, R0, R14, R7 ;  /* 0x0000000e000d7224 */ /* 0x001fc800078e0207 */
[----:B---3--:R-:W-:-:S05]  /*0480*/  IMAD.WIDE R12, R13, 0x2, R10 ;  /* 0x000000020d0c7825 */ /* 0x008fca00078e020a */
[----:B--2---:R0:W-:Y:S01]  /*0490*/  STG.E.U16 desc[UR6][R12.64], R8 ;  /* 0x000000080c007986 */ /* 0x0041e2000c101506 */
[----:B------:R-:W-:Y:S05]  /*04a0*/  @!P1 BRA `(.L_x_3) ;  /* 0x0000000000249947 */ /* 0x000fea0003800000 */
[----:B------:R-:W-:Y:S01]  /*04b0*/  ISETP.NE.AND P1, PT, R22, 0x1, PT ;  /* 0x000000011600780c */ /* 0x000fe20003f25270 */
[----:B0-----:R-:W-:Y:S02]  /*04c0*/  IMAD R13, R4, R14, R7 ;  /* 0x0000000e040d7224 */ /* 0x001fe400078e0207 */
[----:B------:R-:W-:Y:S02]  /*04d0*/  IMAD.MOV.U32 R18, RZ, RZ, R5 ;  /* 0x000000ffff127224 */ /* 0x000fe400078e0005 */
[----:B------:R-:W-:-:S05]  /*04e0*/  IMAD.WIDE R12, R13, 0x2, R10 ;  /* 0x000000020d0c7825 */ /* 0x000fca00078e020a */
[----:B------:R3:W-:Y:S03]  /*04f0*/  STG.E.U16 desc[UR6][R12.64], R8 ;  /* 0x000000080c007986 */ /* 0x0007e6000c101506 */
[----:B------:R-:W-:Y:S01]  /*0500*/  @P1 IMAD R15, R5, R14, R7 ;  /* 0x0000000e050f1224 */ /* 0x000fe200078e0207 */
[----:B------:R-:W-:-:S03]  /*0510*/  @P1 MOV R18, R20 ;  /* 0x0000001400121202 */ /* 0x000fc60000000f00 */
[----:B------:R-:W-:-:S05]  /*0520*/  @P1 IMAD.WIDE R10, R15, 0x2, R10 ;  /* 0x000000020f0a1825 */ /* 0x000fca00078e020a */
[----:B------:R3:W-:Y:S02]  /*0530*/  @P1 STG.E.U16 desc[UR6][R10.64], R8 ;  /* 0x000000080a001986 */ /* 0x0007e4000c101506 */
.L_x_3:
[----:B------:R-:W-:Y:S05]  /*0540*/  BSYNC.RECONVERGENT B1 ;  /* 0x0000000000017941 */ /* 0x000fea0003800200 */
.L_x_2:
[----:B------:R-:W-:Y:S05]  /*0550*/  @!P0 BRA `(.L_x_1) ;  /* 0x0000000000488947 */ /* 0x000fea0003800000 */
.L_x_4:
[C---:B---34-:R-:W-:Y:S02]  /*0560*/  VIADD R10, R18.reuse, UR4 ;  /* 0x00000004120a7c36 */ /* 0x058fe40008000000 */
[--C-:B------:R-:W-:Y:S02]  /*0570*/  IMAD R11, R18, UR5, R7.reuse ;  /* 0x00000005120b7c24 */ /* 0x100fe4000f8e0207 */
[C---:B0-----:R-:W-:Y:S01]  /*0580*/  IMAD R13, R10.reuse, UR5, R7 ;  /* 0x000000050a0d7c24 */ /* 0x041fe2000f8e0207 */
[----:B------:R-:W-:Y:S01]  /*0590*/  IADD3 R12, PT, PT, R10, UR4, RZ ;  /* 0x000000040a0c7c10 */ /* 0x000fe2000fffe0ff */
[----:B------:R-:W-:-:S04]  /*05a0*/  IMAD.WIDE R10, R11, 0x2, R2 ;  /* 0x000000020b0a7825 */ /* 0x000fc800078e0202 */
[C---:B------:R-:W-:Y:S01]  /*05b0*/  VIADD R22, R12.reuse, UR4 ;  /* 0x000000040c167c36 */ /* 0x040fe20008000000 */
[----:B--2---:R4:W-:Y:S01]  /*05c0*/  STG.E.U16 desc[UR6][R10.64], R8 ;  /* 0x000000080a007986 */ /* 0x0049e2000c101506 */
[--C-:B------:R-:W-:Y:S02]  /*05d0*/  IMAD R15, R12, UR5, R7.reuse ;  /* 0x000000050c0f7c24 */ /* 0x100fe4000f8e0207 */
[C---:B-1----:R-:W-:Y:S01]  /*05e0*/  IMAD R17, R22.reuse, UR5, R7 ;  /* 0x0000000516117c24 */ /* 0x042fe2000f8e0207 */
[----:B------:R-:W-:Y:S01]  /*05f0*/  IADD3 R18, PT, PT, R22, UR4, RZ ;  /* 0x0000000416127c10 */ /* 0x000fe2000fffe0ff */
[----:B------:R-:W-:-:S03]  /*0600*/  IMAD.WIDE R12, R13, 0x2, R2 ;  /* 0x000000020d0c7825 */ /* 0x000fc600078e0202 */
[----:B------:R-:W-:Y:S01]  /*0610*/  ISETP.GE.AND P0, PT, R18, R9, PT ;  /* 0x000000091200720c */ /* 0x000fe20003f06270 */
[--C-:B------:R-:W-:Y:S01]  /*0620*/  IMAD.WIDE R14, R15, 0x2, R2.reuse ;  /* 0x000000020f0e7825 */ /* 0x100fe200078e0202 */
[----:B------:R4:W-:Y:S03]  /*0630*/  STG.E.U16 desc[UR6][R12.64], R8 ;  /* 0x000000080c007986 */ /* 0x0009e6000c101506 */
[----:B------:R-:W-:Y:S01]  /*0640*/  IMAD.WIDE R16, R17, 0x2, R2 ;  /* 0x0000000211107825 */ /* 0x000fe200078e0202 */
[----:B------:R4:W-:Y:S04]  /*0650*/  STG.E.U16 desc[UR6][R14.64], R8 ;  /* 0x000000080e007986 */ /* 0x0009e8000c101506 */
[----:B------:R4:W-:Y:S03]  /*0660*/  STG.E.U16 desc[UR6][R16.64], R8 ;  /* 0x0000000810007986 */ /* 0x0009e6000c101506 */
[----:B------:R-:W-:Y:S05]  /*0670*/  @!P0 BRA `(.L_x_4) ;  /* 0xfffffffc00b88947 */ /* 0x000fea000383ffff */
.L_x_1:
[----:B------:R-:W-:Y:S05]  /*0680*/  BSYNC.RECONVERGENT B0 ;  /* 0x0000000000007941 */ /* 0x000fea0003800200 */
.L_x_0:
[----:B------:R-:W5:Y:S01]  /*0690*/  LDCU UR8, c[0x0][0x394] ;  /* 0x00007280ff0877ac */ /* 0x000f620008000800 */
[----:B------:R-:W-:-:S05]  /*06a0*/  VIADD R7, R7, 0x20 ;  /* 0x0000002007077836 */ /* 0x000fca0000000000 */
[----:B-----5:R-:W-:-:S13]  /*06b0*/  ISETP.GE.AND P0, PT, R7, UR8, PT ;  /* 0x0000000807007c0c */ /* 0x020fda000bf06270 */
[----:B------:R-:W-:Y:S05]  /*06c0*/  @!P0 BRA `(.L_x_5) ;  /* 0xfffffff800f48947 */ /* 0x000fea000383ffff */
[----:B------:R-:W-:Y:S05]  /*06d0*/  EXIT ;  /* 0x000000000000794d */ /* 0x000fea0003800000 */
.L_x_6:
[----:B------:R-:W-:-:S00]  /*06e0*/  BRA `(.L_x_6) ;  /* 0xfffffffc00fc7947 */ /* 0x000fc0000383ffff */
[----:B------:R-:W-:-:S00]  /*06f0*/  NOP ;  /* 0x0000000000007918 */ /* 0x000fc00000000000 */
        /* <DEDUP_REMOVED lines=8> */
.L_x_1032:


//--------------------- .text._ZN18transformer_engine34fused_moe_aux_loss_backward_kernelI13__nv_bfloat16S1_EEvPKfPKT0_iiPT_S8_ --------------------------
	.section	.text._ZN18transformer_engine34fused_moe_aux_loss_backward_kernelI13__nv_bfloat16S1_EEvPKfPKT0_iiPT_S8_,"ax",@progbits
	.align	128
        .global         _ZN18transformer_engine34fused_moe_aux_loss_backward_kernelI13__nv_bfloat16S1_EEvPKfPKT0_iiPT_S8_
        .type           _ZN18transformer_engine34fused_moe_aux_loss_backward_kernelI13__nv_bfloat16S1_EEvPKfPKT0_iiPT_S8_,@function
        .size           _ZN18transformer_engine34fused_moe_aux_loss_backward_kernelI13__nv_bfloat16S1_EEvPKfPKT0_iiPT_S8_,(.L_x_1033 - _ZN18transformer_engine34fused_moe_aux_loss_backward_kernelI13__nv_bfloat16S1_EEvPKfPKT0_iiPT_S8_)
        .other          _ZN18transformer_engine34fused_moe_aux_loss_backward_kernelI13__nv_bfloat16S1_EEvPKfPKT0_iiPT_S8_,@"STO_CUDA_ENTRY STV_DEFAULT"
_ZN18transformer_engine34fused_moe_aux_loss_backward_kernelI13__nv_bfloat16S1_EEvPKfPKT0_iiPT_S8_:
.text._ZN18transformer_engine34fused_moe_aux_loss_backward_kernelI13__nv_bfloat16S1_EEvPKfPKT0_iiPT_S8_:
        /* <DEDUP_REMOVED lines=14> */
[----:B------:R-:W-:Y:S01]  /*00e0*/  IADD3 R4, PT, PT, R0, UR4, RZ ;  /* 0x0000000400047c10 */ /* 0x000fe2000fffe0ff */
[----:B------:R-:W-:Y:S01]  /*00f0*/  IMAD R9, RZ, RZ, -UR4 ;  /* 0x80000004ff097e24 */ /* 0x000fe2000f8e02ff */
[----:B------:R-:W-:Y:S01]  /*0100*/  ISETP.NE.U32.AND P2, PT, RZ, UR4, PT ;  /* 0x00000004ff007c0c */ /* 0x000fe2000bf45070 */
[----:B------:R-:W1:Y:S01]  /*0110*/  I2F.U32.RP R6, UR4 ;  /* 0x0000000400067d06 */ /* 0x000e620008209000 */
[----:B------:R-:W2:Y:S01]  /*0120*/  LDCU.64 UR6, c[0x0][0x358] ;  /* 0x00006b00ff0677ac */ /* 0x000ea20008000a00 */
[----:B0-----:R-:W-:-:S02]  /*0130*/  ISETP.GE.AND P0, PT, R4, UR5, PT ;  /* 0x0000000504007c0c */ /* 0x001fc4000bf06270 */
[----:B------:R-:W-:Y:S01]  /*0140*/  VIMNMX R5, PT, PT, R4, UR5, !PT ;  /* 0x0000000504057c48 */ /* 0x000fe2000ffe0100 */
[----:B------:R-:W0:Y:S03]  /*0150*/  LDCU UR5, c[0x0][0x394] ;  /* 0x00007280ff0577ac */ /* 0x000e260008000800 */
[----:B-1----:R-:W1:Y:S02]  /*0160*/  MUFU.RCP R6, R6 ;  /* 0x0000000600067308 */ /* 0x002e640000001000 */
[----:B-1----:R-:W-:Y:S02]  /*0170*/  IADD3 R2, PT, PT, R6, 0xffffffe, RZ ;  /* 0x0ffffffe06027810 */ /* 0x002fe40007ffe0ff */
[----:B------:R-:W-:-:S04]  /*0180*/  SEL R6, RZ, 0x1, P0 ;  /* 0x00000001ff067807 */ /* 0x000fc80000000000 */
[----:B------:R1:W3:Y:S01]  /*0190*/  F2I.FTZ.U32.TRUNC.NTZ R3, R2 ;  /* 0x0000000200037305 */ /* 0x0002e2000021f000 */
[----:B------:R-:W-:Y:S01]  /*01a0*/  IADD3 R5, PT, PT, R5, -R4, -R6 ;  /* 0x8000000405057210 */ /* 0x000fe20007ffe806 */
[----:B-1----:R-:W-:Y:S02]  /*01b0*/  IMAD.MOV.U32 R2, RZ, RZ, RZ ;  /* 0x000000ffff027224 */ /* 0x002fe400078e00ff */
[----:B---3--:R-:W-:-:S04]  /*01c0*/  IMAD R9, R9, R3, RZ ;  /* 0x0000000309097224 */ /* 0x008fc800078e02ff */
[----:B------:R-:W-:-:S06]  /*01d0*/  IMAD.HI.U32 R8, R3, R9, R2 ;  /* 0x0000000903087227 */ /* 0x000fcc00078e0002 */
[----:B------:R-:W-:-:S05]  /*01e0*/  IMAD.HI.U32 R3, R8, R5, RZ ;  /* 0x0000000508037227 */ /* 0x000fca00078e00ff */
[----:B------:R-:W-:-:S05]  /*01f0*/  IADD3 R2, PT, PT, -R3, RZ, RZ ;  /* 0x000000ff03027210 */ /* 0x000fca0007ffe1ff */
[----:B------:R-:W-:-:S05]  /*0200*/  IMAD R5, R2, UR4, R5 ;  /* 0x0000000402057c24 */ /* 0x000fca000f8e0205 */
[----:B------:R-:W-:-:S13]  /*0210*/  ISETP.GE.U32.AND P0, PT, R5, UR4, PT ;  /* 0x0000000405007c0c */ /* 0x000fda000bf06070 */
[----:B------:R-:W-:Y:S01]  /*0220*/  @P0 VIADD R5, R5, -UR4 ;  /* 0x8000000405050c36 */ /* 0x000fe20008000000 */
[----:B------:R-:W-:-:S04]  /*0230*/  @P0 IADD3 R3, PT, PT, R3, 0x1, RZ ;  /* 0x0000000103030810 */ /* 0x000fc80007ffe0ff */
[----:B------:R-:W-:Y:S02]  /*0240*/  ISETP.GE.U32.AND P1, PT, R5, UR4, PT ;  /* 0x0000000405007c0c */ /* 0x000fe4000bf26070 */
[----:B------:R-:W-:-:S04]  /*0250*/  IADD3 R5, PT, PT, R4, UR4, RZ ;  /* 0x0000000404057c10 */ /* 0x000fc8000fffe0ff */
[----:B------:R-:W-:-:S07]  /*0260*/  IADD3 R20, PT, PT, R5, UR4, RZ ;  /* 0x0000000405147c10 */ /* 0x000fce000fffe0ff */
[----:B------:R-:W-:Y:S01]  /*0270*/  @P1 VIADD R3, R3, 0x1 ;  /* 0x0000000103031836 */ /* 0x000fe20000000000 */
[----:B------:R-:W-:-:S05]  /*0280*/  @!P2 LOP3.LUT R3, RZ, UR4, RZ, 0x33, !PT ;  /* 0x00000004ff03ac12 */ /* 0x000fca000f8e33ff */
[----:B0-2---:R-:W-:-:S07]  /*0290*/  IMAD.IADD R6, R6, 0x1, R3 ;  /* 0x0000000106067824 */ /* 0x005fce00078e0203 */
.L_x_12:
        /* <DEDUP_REMOVED lines=9> */
[----:B------:R-:W3:Y:S04]  /*0330*/  LDG.E.U16 R14, desc[UR6][R14.64] ;  /* 0x000000060e0e7981 */ /* 0x000ee8000c1e1500 */
[----:B-1----:R-:W4:Y:S04]  /*0340*/  LDG.E R12, desc[UR6][R12.64] ;  /* 0x000000060c0c7981 */ /* 0x002f28000c1e1900 */
[----:B--2---:R-:W2:Y:S01]  /*0350*/  LDG.E.U16 R16, desc[UR6][R16.64] ;  /* 0x0000000610107981 */ /* 0x004ea2000c1e1500 */
[----:B------:R-:W-:-:S04]  /*0360*/  LOP3.LUT R21, R6, 0x3, RZ, 0xc0, !PT ;  /* 0x0000000306157812 */ /* 0x000fc800078ec0ff */
[----:B------:R-:W-:Y:S01]  /*0370*/  ISETP.NE.AND P1, PT, R21, 0x3, PT ;  /* 0x000000031500780c */ /* 0x000fe20003f25270 */
[----:B------:R-:W-:Y:S01]  /*0380*/  BSSY.RECONVERGENT B1, `(.L_x_9) ;  /* 0x000001d000017945 */ /* 0x000fe20003800200 */
[----:B------:R-:W-:Y:S01]  /*0390*/  ISETP.GE.U32.AND P0, PT, R6, 0x3, PT ;  /* 0x000000030600780c */ /* 0x000fe20003f06070 */
[----:B---3--:R-:W-:Y:S01]  /*03a0*/  IMAD.U32 R23, R14, 0x10000, RZ ;  /* 0x000100000e177824 */ /* 0x008fe200078e00ff */
[----:B----4-:R-:W-:Y:S01]  /*03b0*/  F2F.F64.F32 R10, R12 ;  /* 0x0000000c000a7310 */ /* 0x010fe20000201800 */
[----:B--2---:R-:W-:-:S07]  /*03c0*/  SHF.L.U32 R18, R16, 0x10, RZ ;  /* 0x0000001010127819 */ /* 0x004fce00000006ff */
[----:B------:R-:W1:Y:S08]  /*03d0*/  F2F.F64.F32 R22, R23 ;  /* 0x0000001700167310 */ /* 0x000e700000201800 */
[----:B------:R-:W2:Y:S01]  /*03e0*/  F2F.F64.F32 R18, R18 ;  /* 0x0000001200127310 */ /* 0x000ea20000201800 */
[----:B-1----:R-:W-:-:S08]  /*03f0*/  DMUL R10, R22, R10 ;  /* 0x0000000a160a7228 */ /* 0x002fd00000000000 */
[----:B--2---:R-:W-:-:S06]  /*0400*/  DMUL R10, R18, R10 ;  /* 0x0000000a120a7228 */ /* 0x004fcc0000000000 */
[----:B------:R1:W2:Y:S01]  /*0410*/  F2F.BF16.F64 R8, R10 ;  /* 0x0000000a00087310 */ /* 0x0002a20000302000 */
[----:B------:R-:W-:Y:S01]  /*0420*/  IMAD.MOV.U32 R22, RZ, RZ, R0 ;  /* 0x000000ffff167224 */ /* 0x000fe200078e0000 */
[----:B0-----:R-:W-:Y:S06]  /*0430*/  @!P1 BRA `(.L_x_10) ;  /* 0x0000000000449947 */ /* 0x001fec0003800000 */
[----:B------:R-:W0:Y:S01]  /*0440*/  LDC R14, c[0x0][0x394] ;  /* 0x0000e500ff0e7b82 */ /* 0x000e220000000800 */
[----:B------:R-:W-:Y:S02]  /*0450*/  ISETP.NE.AND P1, PT, R21, RZ, PT ;  /* 0x000000ff1500720c */ /* 0x000fe40003f25270 */
[----:B------:R-:W-:-:S05]  /*0460*/  MOV R22, R4 ;  /* 0x0000000400167202 */ /* 0x000fca0000000f00 */
[----:B-1----:R-:W1:Y:S01]  /*0470*/  LDC.64 R10, c[0x0][0x3a0] ;  /* 0x0000e800ff0a7b82 */ /* 0x002e620000000a00 */
[----:B0-----:R-:W-:-:S04]  /*0480*/  IMAD R13, R0, R14, R7 ;  /* 0x0000000e000d7224 */ /* 0x001fc800078e0207 */
[----:B-1----:R-:W-:-:S05]  /*0490*/  IMAD.WIDE R12, R13, 0x2, R10 ;  /* 0x000000020d0c7825 */ /* 0x002fca00078e020a */
        /* <DEDUP_REMOVED lines=11> */
.L_x_10:
[----:B------:R-:W-:Y:S05]  /*0550*/  BSYNC.RECONVERGENT B1 ;  /* 0x0000000000017941 */ /* 0x000fea0003800200 */
.L_x_9:
[----:B------:R-:W-:Y:S05]  /*0560*/  @!P0 BRA `(.L_x_8) ;  /* 0x0000000000488947 */ /* 0x000fea0003800000 */
.L_x_11:
[C---:B-1-34-:R-:W-:Y:S02]  /*0570*/  VIADD R10, R22.reuse, UR4 ;  /* 0x00000004160a7c36 */ /* 0x05afe40008000000 */
[--C-:B------:R-:W-:Y:S02]  /*0580*/  IMAD R11, R22, UR5, R7.reuse ;  /* 0x00000005160b7c24 */ /* 0x100fe4000f8e0207 */
[C---:B0-----:R-:W-:Y:S01]  /*0590*/  IMAD R13, R10.reuse, UR5, R7 ;  /* 0x000000050a0d7c24 */ /* 0x041fe2000f8e0207 */
[----:B------:R-:W-:Y:S01]  /*05a0*/  IADD3 R12, PT, PT, R10, UR4, RZ ;  /* 0x000000040a0c7c10 */ /* 0x000fe2000fffe0ff */
[----:B------:R-:W-:-:S04]  /*05b0*/  IMAD.WIDE R10, R11, 0x2, R2 ;  /* 0x000000020b0a7825 */ /* 0x000fc800078e0202 */
[C---:B------:R-:W-:Y:S01]  /*05c0*/  VIADD R18, R12.reuse, UR4 ;  /* 0x000000040c127c36 */ /* 0x040fe20008000000 */
[----:B--2---:R4:W-:Y:S01]  /*05d0*/  STG.E.U16 desc[UR6][R10.64], R8 ;  /* 0x000000080a007986 */ /* 0x0049e2000c101506 */
[--C-:B------:R-:W-:Y:S02]  /*05e0*/  IMAD R15, R12, UR5, R7.reuse ;  /* 0x000000050c0f7c24 */ /* 0x100fe4000f8e0207 */
[C---:B------:R-:W-:Y:S01]  /*05f0*/  IMAD R17, R18.reuse, UR5, R7 ;  /* 0x0000000512117c24 */ /* 0x040fe2000f8e0207 */
        /* <DEDUP_REMOVED lines=9> */
.L_x_8:
[----:B------:R-:W-:Y:S05]  /*0690*/  BSYNC.RECONVERGENT B0 ;  /* 0x0000000000007941 */ /* 0x000fea0003800200 */
.L_x_7:
[----:B------:R-:W5:Y:S01]  /*06a0*/  LDCU UR8, c[0x0][0x394] ;  /* 0x00007280ff0877ac */ /* 0x000f620008000800 */
[----:B------:R-:W-:-:S04]  /*06b0*/  IADD3 R7, PT, PT, R7, 0x20, RZ ;  /* 0x0000002007077810 */ /* 0x000fc80007ffe0ff */
[----:B-----5:R-:W-:-:S13]  /*06c0*/  ISETP.GE.AND P0, PT, R7, UR8, PT ;  /* 0x0000000807007c0c */ /* 0x020fda000bf06270 */
[----:B------:R-:W-:Y:S05]  /*06d0*/  @!P0 BRA `(.L_x_12) ;  /* 0xfffffff800f08947 */ /* 0x000fea000383ffff */
[----:B------:R-:W-:Y:S05]  /*06e0*/  EXIT ;  /* 0x000000000000794d */ /* 0x000fea0003800000 */
.L_x_13:
        /* <DEDUP_REMOVED lines=9> */
.L_x_1033:


//--------------------- .text._ZN18transformer_engine34fused_moe_aux_loss_backward_kernelI13__nv_bfloat16lEEvPKfPKT0_iiPT_S8_ --------------------------
	.section	.text._ZN18transformer_engine34fused_moe_aux_loss_backward_kernelI13__nv_bfloat16lEEvPKfPKT0_iiPT_S8_,"ax",@progbits
	.align	128
        .global         _ZN18transformer_engine34fused_moe_aux_loss_backward_kernelI13__nv_bfloat16lEEvPKfPKT0_iiPT_S8_
        .type           _ZN18transformer_engine34fused_moe_aux_loss_backward_kernelI13__nv_bfloat16lEEvPKfPKT0_iiPT_S8_,@function
        .size           _ZN18transformer_engine34fused_moe_aux_loss_backward_kernelI13__nv_bfloat16lEEvPKfPKT0_iiPT_S8_,(.L_x_1034 - _ZN18transformer_engine34fused_moe_aux_loss_backward_kernelI13__nv_bfloat16lEEvPKfPKT0_iiPT_S8_)
        .other          _ZN18transformer_engine34fused_moe_aux_loss_backward_kernelI13__nv_bfloat16lEEvPKfPKT0_iiPT_S8_,@"STO_CUDA_ENTRY STV_DEFAULT"
_ZN18transformer_engine34fused_moe_aux_loss_backward_kernelI13__nv_bfloat16lEEvPKfPKT0_iiPT_S8_:
.text._ZN18transformer_engine34fused_moe_aux_loss_backward_kernelI13__nv_bfloat16lEEvPKfPKT0_iiPT_S8_:
        /* <DEDUP_REMOVED lines=42> */
.L_x_19:
        /* <DEDUP_REMOVED lines=9> */
[----:B------:R-:W3:Y:S04]  /*0330*/  LDG.E.64 R12, desc[UR6][R12.64] ;  /* 0x000000060c0c7981 */ /* 0x000ee8000c1e1b00 */
[----:B-1----:R-:W4:Y:S04]  /*0340*/  LDG.E R10, desc[UR6][R10.64] ;  /* 0x000000060a0a7981 */ /* 0x002f28000c1e1900 */
[----:B--2---:R-:W2:Y:S01]  /*0350*/  LDG.E.U16 R14, desc[UR6][R14.64] ;  /* 0x000000060e0e7981 */ /* 0x004ea2000c1e1500 */
[----:B------:R-:W-:Y:S01]  /*0360*/  BSSY.RECONVERGENT B1, `(.L_x_16) ;  /* 0x000001e000017945 */ /* 0x000fe20003800200 */
[----:B------:R-:W-:Y:S01]  /*0370*/  ISETP.GE.U32.AND P0, PT, R6, 0x3, PT ;  /* 0x000000030600780c */ /* 0x000fe20003f06070 */
[----:B---3--:R-:W-:Y:S08]  /*0380*/  I2F.F64.S64 R18, R12 ;  /* 0x0000000c00127312 */ /* 0x008ff00000301c00 */
        /* <DEDUP_REMOVED lines=27> */
.L_x_17:
[----:B------:R-:W-:Y:S05]  /*0540*/  BSYNC.RECONVERGENT B1 ;  /* 0x0000000000017941 */ /* 0x000fea0003800200 */
.L_x_16:
[----:B------:R-:W-:Y:S05]  /*0550*/  @!P0 BRA `(.L_x_15) ;  /* 0x0000000000488947 */ /* 0x000fea0003800000 */
.L_x_18:
        /* <DEDUP_REMOVED lines=18> */
.L_x_15:
[----:B------:R-:W-:Y:S05]  /*0680*/  BSYNC.RECONVERGENT B0 ;  /* 0x0000000000007941 */ /* 0x000fea0003800200 */
.L_x_14:
[----:B------:R-:W5:Y:S01]  /*0690*/  LDCU UR8, c[0x0][0x394] ;  /* 0x00007280ff0877ac */ /* 0x000f620008000800 */
[----:B------:R-:W-:-:S05]  /*06a0*/  VIADD R7, R7, 0x20 ;  /* 0x0000002007077836 */ /* 0x000fca0000000000 */
[----:B-----5:R-:W-:-:S13]  /*06b0*/  ISETP.GE.AND P0, PT, R7, UR8, PT ;  /* 0x0000000807007c0c */ /* 0x020fda000bf06270 */
[----:B------:R-:W-:Y:S05]  /*06c0*/  @!P0 BRA `(.L_x_19) ;  /* 0xfffffff800f48947 */ /* 0x000fea000383ffff */
[----:B------:R-:W-:Y:S05]  /*06d0*/  EXIT ;  /* 0x000000000000794d */ /* 0x000fea0003800000 */
.L_x_20:
        /* <DEDUP_REMOVED lines=10> */
.L_x_1034:


//--------------------- .text._ZN18transformer_engine34fused_moe_aux_loss_backward_kernelI13__nv_bfloat16iEEvPKfPKT0_iiPT_S8_ --------------------------
	.section	.text._ZN18transformer_engine34fused_moe_aux_loss_backward_kernelI13__nv_bfloat16iEEvPKfPKT0_iiPT_S8_,"ax",@progbits
	.align	128
        .global         _ZN18transformer_engine34fused_moe_aux_loss_backward_kernelI13__nv_bfloat16iEEvPKfPKT0_iiPT_S8_
        .type           _ZN18transformer_engine34fused_moe_aux_loss_backward_kernelI13__nv_bfloat16iEEvPKfPKT0_iiPT_S8_,@function
        .size           _ZN18transformer_engine34fused_moe_aux_loss_backward_kernelI13__nv_bfloat16iEEvPKfPKT0_iiPT_S8_,(.L_x_1035 - _ZN18transformer_engine34fused_moe_aux_loss_backward_kernelI13__nv_bfloat16iEEvPKfPKT0_iiPT_S8_)
        .other          _ZN18transformer_engine34fused_moe_aux_loss_backward_kernelI13__nv_bfloat16iEEvPKfPKT0_iiPT_S8_,@"STO_CUDA_ENTRY STV_DEFAULT"
_ZN18transformer_engine34fused_moe_aux_loss_backward_kernelI13__nv_bfloat16iEEvPKfPKT0_iiPT_S8_:
.text._ZN18transformer_engine34fused_moe_aux_loss_backward_kernelI13__nv_bfloat16iEEvPKfPKT0_iiPT_S8_:
        /* <DEDUP_REMOVED lines=42> */
.L_x_26:
        /* <DEDUP_REMOVED lines=14> */
[----:B---3--:R-:W-:Y:S08]  /*0380*/  I2F.F64 R18, R12 ;  /* 0x0000000c00127312 */ /* 0x008ff00000201c00 */
        /* <DEDUP_REMOVED lines=27> */
.L_x_24:
[----:B------:R-:W-:Y:S05]  /*0540*/  BSYNC.RECONVERGENT B1 ;  /* 0x0000000000017941 */ /* 0x000fea0003800200 */
.L_x_23:
[----:B------:R-:W-:Y:S05]  /*0550*/  @!P0 BRA `(.L_x_22) ;  /* 0x0000000000488947 */ /* 0x000fea0003800000 */
.L_x_25:
        /* <DEDUP_REMOVED lines=18> */
.L_x_22:
[----:B------:R-:W-:Y:S05]  /*0680*/  BSYNC.RECONVERGENT B0 ;  /* 0x0000000000007941 */ /* 0x000fea0003800200 */
.L_x_21:
[----:B------:R-:W5:Y:S01]  /*0690*/  LDCU UR8, c[0x0][0x394] ;  /* 0x00007280ff0877ac */ /* 0x000f620008000800 */
[----:B------:R-:W-:-:S05]  /*06a0*/  VIADD R7, R7, 0x20 ;  /* 0x0000002007077836 */ /* 0x000fca0000000000 */
[----:B-----5:R-:W-:-:S13]  /*06b0*/  ISETP.GE.AND P0, PT, R7, UR8, PT ;  /* 0x0000000807007c0c */ /* 0x020fda000bf06270 */
[----:B------:R-:W-:Y:S05]  /*06c0*/  @!P0 BRA `(.L_x_26) ;  /* 0xfffffff800f48947 */ /* 0x000fea000383ffff */
[----:B------:R-:W-:Y:S05]  /*06d0*/  EXIT ;  /* 0x000000000000794d */ /* 0x000fea0003800000 */
.L_x_27:
        /* <DEDUP_REMOVED lines=10> */
.L_x_1035:


//--------------------- .text._ZN18transformer_engine34fused_moe_aux_loss_backward_kernelI6__halffEEvPKfPKT0_iiPT_S8_ --------------------------
	.section	.text._ZN18transformer_engine34fused_moe_aux_loss_backward_kernelI6__halffEEvPKfPKT0_iiPT_S8_,"ax",@progbits
	.align	128
        .global         _ZN18transformer_engine34fused_moe_aux_loss_backward_kernelI6__halffEEvPKfPKT0_iiPT_S8_
        .type           _ZN18transformer_engine34fused_moe_aux_loss_backward_kernelI6__halffEEvPKfPKT0_iiPT_S8_,@function
        .size           _ZN18transformer_engine34fused_moe_aux_loss_backward_kernelI6__halffEEvPKfPKT0_iiPT_S8_,(.L_x_1036 - _ZN18transformer_engine34fused_moe_aux_loss_backward_kernelI6__halffEEvPKfPKT0_iiPT_S8_)
        .other          _ZN18transformer_engine34fused_moe_aux_loss_backward_kernelI6__halffEEvPKfPKT0_iiPT_S8_,@"STO_CUDA_ENTRY STV_DEFAULT"
_ZN18transformer_engine34fused_moe_aux_loss_backward_kernelI6__halffEEvPKfPKT0_iiPT_S8_:
.text._ZN18transformer_engine34fused_moe_aux_loss_backward_kernelI6__halffEEvPKfPKT0_iiPT_S8_:
        /* <DEDUP_REMOVED lines=42> */
.L_x_33:
        /* <DEDUP_REMOVED lines=16> */
[----:B--2---:R-:W-:-:S07]  /*03a0*/  HADD2.F32 R21, -RZ, R14.H0_H0 ;  /* 0x2000000eff157230 */ /* 0x004fce0000004100 */
[----:B------:R-:W2:Y:S01]  /*03b0*/  F2F.F64.F32 R16, R21 ;  /* 0x0000001500107310 */ /* 0x000ea20000201800 */
[----:B-1----:R-:W-:Y:S01]  /*03c0*/  DMUL R18, R18, R22 ;  /* 0x0000001612127228 */ /* 0x002fe20000000000 */
[----:B------:R-:W-:-:S07]  /*03d0*/  LOP3.LUT R22, R6, 0x3, RZ, 0xc0, !PT ;  /* 0x0000000306167812 */ /* 0x000fce00078ec0ff */
[----:B--2---:R-:W-:Y:S01]  /*03e0*/  DMUL R16, R16, R18 ;  /* 0x0000001210107228 */ /* 0x004fe20000000000 */
[----:B------:R-:W-:-:S05]  /*03f0*/  ISETP.NE.AND P1, PT, R22, 0x3, PT ;  /* 0x000000031600780c */ /* 0x000fca0003f25270 */
[----:B------:R1:W2:Y:S01]  /*0400*/  F2F.F16.F64 R8, R16 ;  /* 0x0000001000087310 */ /* 0x0002a20000300800 */
        /* <DEDUP_REMOVED lines=19> */
.L_x_31:
[----:B------:R-:W-:Y:S05]  /*0540*/  BSYNC.RECONVERGENT B1 ;  /* 0x0000000000017941 */ /* 0x000fea0003800200 */
.L_x_30:
[----:B------:R-:W-:Y:S05]  /*0550*/  @!P0 BRA `(.L_x_29) ;  /* 0x0000000000488947 */ /* 0x000fea0003800000 */
.L_x_32:
        /* <DEDUP_REMOVED lines=18> */
.L_x_29:
[----:B------:R-:W-:Y:S05]  /*0680*/  BSYNC.RECONVERGENT B0 ;  /* 0x0000000000007941 */ /* 0x000fea0003800200 */
.L_x_28:
[----:B------:R-:W5:Y:S01]  /*0690*/  LDCU UR8, c[0x0][0x394] ;  /* 0x00007280ff0877ac */ /* 0x000f620008000800 */
[----:B------:R-:W-:-:S04]  /*06a0*/  IADD3 R7, PT, PT, R7, 0x20, RZ ;  /* 0x0000002007077810 */ /* 0x000fc80007ffe0ff */
[----:B-----5:R-:W-:-:S13]  /*06b0*/  ISETP.GE.AND P0, PT, R7, UR8, PT ;  /* 0x0000000807007c0c */ /* 0x020fda000bf06270 */
[----:B------:R-:W-:Y:S05]  /*06c0*/  @!P0 BRA `(.L_x_33) ;  /* 0xfffffff800f48947 */ /* 0x000fea000383ffff */
[----:B------:R-:W-:Y:S05]  /*06d0*/  EXIT ;  /* 0x000000000000794d */ /* 0x000fea0003800000 */
.L_x_34:
        /* <DEDUP_REMOVED lines=10> */
.L_x_1036:


//--------------------- .text._ZN18transformer_engine34fused_moe_aux_loss_backward_kernelI6__half13__nv_bfloat16EEvPKfPKT0_iiPT_S9_ --------------------------
	.section	.text._ZN18transformer_engine34fused_moe_aux_loss_backward_kernelI6__half13__nv_bfloat16EEvPKfPKT0_iiPT_S9_,"ax",@progbits
	.align	128
        .global         _ZN18transformer_engine34fused_moe_aux_loss_backward_kernelI6__half13__nv_bfloat16EEvPKfPKT0_iiPT_S9_
        .type           _ZN18transformer_engine34fused_moe_aux_loss_backward_kernelI6__half13__nv_bfloat16EEvPKfPKT0_iiPT_S9_,@function
        .size           _ZN18transformer_engine34fused_moe_aux_loss_backward_kernelI6__half13__nv_bfloat16EEvPKfPKT0_iiPT_S9_,(.L_x_1037 - _ZN18transformer_engine34fused_moe_aux_loss_backward_kernelI6__half13__nv_bfloat16EEvPKfPKT0_iiPT_S9_)
        .other          _ZN18transformer_engine34fused_moe_aux_loss_backward_kernelI6__half13__nv_bfloat16EEvPKfPKT0_iiPT_S9_,@"STO_CUDA_ENTRY STV_DEFAULT"
_ZN18transformer_engine34fused_moe_aux_loss_backward_kernelI6__half13__nv_bfloat16EEvPKfPKT0_iiPT_S9_:
.text._ZN18transformer_engine34fused_moe_aux_loss_backward_kernelI6__half13__nv_bfloat16EEvPKfPKT0_iiPT_S9_:
        /* <DEDUP_REMOVED lines=42> */
.L_x_40:
        /* <DEDUP_REMOVED lines=18> */
[----:B--2---:R-:W-:-:S07]  /*03c0*/  HADD2.F32 R18, -RZ, R16.H0_H0 ;  /* 0x20000010ff127230 */ /* 0x004fce0000004100 */
[----:B------:R-:W1:Y:S08]  /*03d0*/  F2F.F64.F32 R22, R23 ;  /* 0x0000001700167310 */ /* 0x000e700000201800 */
[----:B------:R-:W2:Y:S01]  /*03e0*/  F2F.F64.F32 R18, R18 ;  /* 0x0000001200127310 */ /* 0x000ea20000201800 */
[----:B-1----:R-:W-:-:S08]  /*03f0*/  DMUL R10, R22, R10 ;  /* 0x0000000a160a7228 */ /* 0x002fd00000000000 */
[----:B--2---:R-:W-:-:S06]  /*0400*/  DMUL R10, R18, R10 ;  /* 0x0000000a120a7228 */ /* 0x004fcc0000000000 */
[----:B------:R1:W2:Y:S01]  /*0410*/  F2F.F16.F64 R8, R10 ;  /* 0x0000000a00087310 */ /* 0x0002a20000300800 */
[----:B------:R-:W-:Y:S01]  /*0420*/  MOV R22, R0 ;  /* 0x0000000000167202 */ /* 0x000fe20000000f00 */
[----:B0-----:R-:W-:Y:S06]  /*0430*/  @!P1 BRA `(.L_x_38) ;  /* 0x0000000000449947 */ /* 0x001fec0003800000 */
[----:B------:R-:W0:Y:S01]  /*0440*/  LDC R14, c[0x0][0x394] ;  /* 0x0000e500ff0e7b82 */ /* 0x000e220000000800 */
[----:B------:R-:W-:Y:S01]  /*0450*/  ISETP.NE.AND P1, PT, R21, RZ, PT ;  /* 0x000000ff1500720c */ /* 0x000fe20003f25270 */
[----:B------:R-:W-:-:S06]  /*0460*/  IMAD.MOV.U32 R22, RZ, RZ, R4 ;  /* 0x000000ffff167224 */ /* 0x000fcc00078e0004 */
[----:B-1----:R-:W1:Y:S01]  /*0470*/  LDC.64 R10, c[0x0][0x3a0] ;  /* 0x0000e800ff0a7b82 */ /* 0x002e620000000a00 */
[----:B0-----:R-:W-:-:S04]  /*0480*/  IMAD R13, R0, R14, R7 ;  /* 0x0000000e000d7224 */ /* 0x001fc800078e0207 */
[----:B-1----:R-:W-:-:S05]  /*0490*/  IMAD.WIDE R12, R13, 0x2, R10 ;  /* 0x000000020d0c7825 */ /* 0x002fca00078e020a */
[----:B--2---:R0:W-:Y:S01]  /*04a0*/  STG.E.U16 desc[UR6][R12.64], R8 ;  /* 0x000000080c007986 */ /* 0x0041e2000c101506 */
[----:B------:R-:W-:Y:S05]  /*04b0*/  @!P1 BRA `(.L_x_38) ;  /* 0x0000000000249947 */ /* 0x000fea0003800000 */
[----:B------:R-:W-:Y:S01]  /*04c0*/  ISETP.NE.AND P1, PT, R21, 0x1, PT ;  /* 0x000000011500780c */ /* 0x000fe20003f25270 */
[----:B0-----:R-:W-:Y:S01]  /*04d0*/  IMAD R13, R4, R14, R7 ;  /* 0x0000000e040d7224 */ /* 0x001fe200078e0207 */
[----:B------:R-:W-:-:S03]  /*04e0*/  MOV R22, R5 ;  /* 0x0000000500167202 */ /* 0x000fc60000000f00 */
[----:B------:R-:W-:-:S05]  /*04f0*/  IMAD.WIDE R12, R13, 0x2, R10 ;  /* 0x000000020d0c7825 */ /* 0x000fca00078e020a */
[----:B------:R3:W-:Y:S03]  /*0500*/  STG.E.U16 desc[UR6][R12.64], R8 ;  /* 0x000000080c007986 */ /* 0x0007e6000c101506 */
[----:B------:R-:W-:Y:S02]  /*0510*/  @P1 IMAD R15, R5, R14, R7 ;  /* 0x0000000e050f1224 */ /* 0x000fe400078e0207 */
[----:B------:R-:W-:Y:S02]  /*0520*/  @P1 IMAD.MOV.U32 R22, RZ, RZ, R20 ;  /* 0x000000ffff161224 */ /* 0x000fe400078e0014 */
[----:B------:R-:W-:-:S05]  /*0530*/  @P1 IMAD.WIDE R10, R15, 0x2, R10 ;  /* 0x000000020f0a1825 */ /* 0x000fca00078e020a */
[----:B------:R3:W-:Y:S02]  /*0540*/  @P1 STG.E.U16 desc[UR6][R10.64], R8 ;  /* 0x000000080a001986 */ /* 0x0007e4000c101506 */
.L_x_38:
[----:B------:R-:W-:Y:S05]  /*0550*/  BSYNC.RECONVERGENT B1 ;  /* 0x0000000000017941 */ /* 0x000fea0003800200 */
.L_x_37:
[----:B------:R-:W-:Y:S05]  /*0560*/  @!P0 BRA `(.L_x_36) ;  /* 0x0000000000488947 */ /* 0x000fea0003800000 */
.L_x_39:
[C---:B-1-34-:R-:W-:Y:S01]  /*0570*/  IADD3 R10, PT, PT, R22.reuse, UR4, RZ ;  /* 0x00000004160a7c10 */ /* 0x05afe2000fffe0ff */
[----:B------:R-:W-:-:S03]  /*0580*/  IMAD R11, R22, UR5, R7 ;  /* 0x00000005160b7c24 */ /* 0x000fc6000f8e0207 */
[C---:B0-----:R-:W-:Y:S01]  /*0590*/  IADD3 R12, PT, PT, R10.reuse, UR4, RZ ;  /* 0x000000040a0c7c10 */ /* 0x041fe2000fffe0ff */
[----:B------:R-:W-:Y:S02]  /*05a0*/  IMAD R13, R10, UR5, R7 ;  /* 0x000000050a0d7c24 */ /* 0x000fe4000f8e0207 */
        /* <DEDUP_REMOVED lines=14> */
.L_x_36:
[----:B------:R-:W-:Y:S05]  /*0690*/  BSYNC.RECONVERGENT B0 ;  /* 0x0000000000007941 */ /* 0x000fea0003800200 */
.L_x_35:
[----:B------:R-:W5:Y:S01]  /*06a0*/  LDCU UR8, c[0x0][0x394] ;  /* 0x00007280ff0877ac */ /* 0x000f620008000800 */
[----:B------:R-:W-:-:S04]  /*06b0*/  IADD3 R7, PT, PT, R7, 0x20, RZ ;  /* 0x0000002007077810 */ /* 0x000fc80007ffe0ff */
[----:B-----5:R-:W-:-:S13]  /*06c0*/  ISETP.GE.AND P0, PT, R7, UR8, PT ;  /* 0x0000000807007c0c */ /* 0x020fda000bf06270 */
[----:B------:R-:W-:Y:S05]  /*06d0*/  @!P0 BRA `(.L_x_40) ;  /* 0xfffffff800f08947 */ /* 0x000fea000383ffff */
[----:B------:R-:W-:Y:S05]  /*06e0*/  EXIT ;  /* 0x000000000000794d */ /* 0x000fea0003800000 */
.L_x_41:
        /* <DEDUP_REMOVED lines=9> */
.L_x_1037:


//--------------------- .text._ZN18transformer_engine34fused_moe_aux_loss_backward_kernelI6__halflEEvPKfPKT0_iiPT_S8_ --------------------------
	.section	.text._ZN18transformer_engine34fused_moe_aux_loss_backward_kernelI6__halflEEvPKfPKT0_iiPT_S8_,"ax",@progbits
	.align	128
        .global         _ZN18transformer_engine34fused_moe_aux_loss_backward_kernelI6__halflEEvPKfPKT0_iiPT_S8_
        .type           _ZN18transformer_engine34fused_moe_aux_loss_backward_kernelI6__halflEEvPKfPKT0_iiPT_S8_,@function
        .size           _ZN18transformer_engine34fused_moe_aux_loss_backward_kernelI6__halflEEvPKfPKT0_iiPT_S8_,(.L_x_1038 - _ZN18transformer_engine34fused_moe_aux_loss_backward_kernelI6__halflEEvPKfPKT0_iiPT_S8_)
        .other          _ZN18transformer_engine34fused_moe_aux_loss_backward_kernelI6__halflEEvPKfPKT0_iiPT_S8_,@"STO_CUDA_ENTRY STV_DEFAULT"
_ZN18transformer_engine34fused_moe_aux_loss_backward_kernelI6__halflEEvPKfPKT0_iiPT_S8_:
.text._ZN18transformer_engine34fused_moe_aux_loss_backward_kernelI6__halflEEvPKfPKT0_iiPT_S8_:
        /* <DEDUP_REMOVED lines=42> */
.L_x_47:
        /* <DEDUP_REMOVED lines=42> */
.L_x_45:
[----:B------:R-:W-:Y:S05]  /*0540*/  BSYNC.RECONVERGENT B1 ;  /* 0x0000000000017941 */ /* 0x000fea0003800200 */
.L_x_44:
[----:B------:R-:W-:Y:S05]  /*0550*/  @!P0 BRA `(.L_x_43) ;  /* 0x0000000000488947 */ /* 0x000fea0003800000 */
.L_x_46:
        /* <DEDUP_REMOVED lines=18> */
.L_x_43:
[----:B------:R-:W-:Y:S05]  /*0680*/  BSYNC.RECONVERGENT B0 ;  /* 0x0000000000007941 */ /* 0x000fea0003800200 */
.L_x_42:
[----:B------:R-:W5:Y:S01]  /*0690*/  LDCU UR8, c[0x0][0x394] ;  /* 0x00007280ff0877ac */ /* 0x000f620008000800 */
[----:B------:R-:W-:-:S04]  /*06a0*/  IADD3 R7, PT, PT, R7, 0x20, RZ ;  /* 0x0000002007077810 */ /* 0x000fc80007ffe0ff */
[----:B-----5:R-:W-:-:S13]  /*06b0*/  ISETP.GE.AND P0, PT, R7, UR8, PT ;  /* 0x0000000807007c0c */ /* 0x020fda000bf06270 */
[----:B------:R-:W-:Y:S05]  /*06c0*/  @!P0 BRA `(.L_x_47) ;  /* 0xfffffff800f48947 */ /* 0x000fea000383ffff */
[----:B------:R-:W-:Y:S05]  /*06d0*/  EXIT ;  /* 0x000000000000794d */ /* 0x000fea0003800000 */
.L_x_48:
        /* <DEDUP_REMOVED lines=10> */
.L_x_1038:


//--------------------- .text._ZN18transformer_engine34fused_moe_aux_loss_backward_kernelI6__halfiEEvPKfPKT0_iiPT_S8_ --------------------------
	.section	.text._ZN18transformer_engine34fused_moe_aux_loss_backward_kernelI6__halfiEEvPKfPKT0_iiPT_S8_,"ax",@progbits
	.align	128
        .global         _ZN18transformer_engine34fused_moe_aux_loss_backward_kernelI6__halfiEEvPKfPKT0_iiPT_S8_
        .type           _ZN18transformer_engine34fused_moe_aux_loss_backward_kernelI6__halfiEEvPKfPKT0_iiPT_S8_,@function
        .size           _ZN18transformer_engine34fused_moe_aux_loss_backward_kernelI6__halfiEEvPKfPKT0_iiPT_S8_,(.L_x_1039 - _ZN18transformer_engine34fused_moe_aux_loss_backward_kernelI6__halfiEEvPKfPKT0_iiPT_S8_)
        .other          _ZN18transformer_engine34fused_moe_aux_loss_backward_kernelI6__halfiEEvPKfPKT0_iiPT_S8_,@"STO_CUDA_ENTRY STV_DEFAULT"
_ZN18transformer_engine34fused_moe_aux_loss_backward_kernelI6__halfiEEvPKfPKT0_iiPT_S8_:
.text._ZN18transformer_engine34fused_moe_aux_loss_backward_kernelI6__halfiEEvPKfPKT0_iiPT_S8_:
        /* <DEDUP_REMOVED lines=42> */
.L_x_54:
        /* <DEDUP_REMOVED lines=42> */
.L_x_52:
[----:B------:R-:W-:Y:S05]  /*0540*/  BSYNC.RECONVERGENT B1 ;  /* 0x0000000000017941 */ /* 0x000fea0003800200 */
.L_x_51:
[----:B------:R-:W-:Y:S05]  /*0550*/  @!P0 BRA `(.L_x_50) ;  /* 0x0000000000488947 */ /* 0x000fea0003800000 */
.L_x_53:
        /* <DEDUP_REMOVED lines=18> */
.L_x_50:
[----:B------:R-:W-:Y:S05]  /*0680*/  BSYNC.RECONVERGENT B0 ;  /* 0x0000000000007941 */ /* 0x000fea0003800200 */
.L_x_49:
[----:B------:R-:W5:Y:S01]  /*0690*/  LDCU UR8, c[0x0][0x394] ;  /* 0x00007280ff0877ac */ /* 0x000f620008000800 */
[----:B------:R-:W-:-:S04]  /*06a0*/  IADD3 R7, PT, PT, R7, 0x20, RZ ;  /* 0x0000002007077810 */ /* 0x000fc80007ffe0ff */
[----:B-----5:R-:W-:-:S13]  /*06b0*/  ISETP.GE.AND P0, PT, R7, UR8, PT ;  /* 0x0000000807007c0c */ /* 0x020fda000bf06270 */
[----:B------:R-:W-:Y:S05]  /*06c0*/  @!P0 BRA `(.L_x_54) ;  /* 0xfffffff800f48947 */ /* 0x000fea000383ffff */
[----:B------:R-:W-:Y:S05]  /*06d0*/  EXIT ;  /* 0x000000000000794d */ /* 0x000fea0003800000 */
.L_x_55:
        /* <DEDUP_REMOVED lines=10> */
.L_x_1039:


//--------------------- .text._ZN18transformer_engine34fused_moe_aux_loss_backward_kernelIffEEvPKfPKT0_iiPT_S7_ --------------------------
	.section	.text._ZN18transformer_engine34fused_moe_aux_loss_backward_kernelIffEEvPKfPKT0_iiPT_S7_,"ax",@progbits
	.align	128
        .global         _ZN18transformer_engine34fused_moe_aux_loss_backward_kernelIffEEvPKfPKT0_iiPT_S7_
        .type           _ZN18transformer_engine34fused_moe_aux_loss_backward_kernelIffEEvPKfPKT0_iiPT_S7_,@function
        .size           _ZN18transformer_engine34fused_moe_aux_loss_backward_kernelIffEEvPKfPKT0_iiPT_S7_,(.L_x_1040 - _ZN18transformer_engine34fused_moe_aux_loss_backward_kernelIffEEvPKfPKT0_iiPT_S7_)
        .other          _ZN18transformer_engine34fused_moe_aux_loss_backward_kernelIffEEvPKfPKT0_iiPT_S7_,@"STO_CUDA_ENTRY STV_DEFAULT"
_ZN18transformer_engine34fused_moe_aux_loss_backward_kernelIffEEvPKfPKT0_iiPT_S7_:
.text._ZN18transformer_engine34fused_moe_aux_loss_backward_kernelIffEEvPKfPKT0_iiPT_S7_:
        /* <DEDUP_REMOVED lines=42> */
.L_x_61:
        /* <DEDUP_REMOVED lines=11> */
[----:B--2---:R-:W2:Y:S01]  /*0350*/  LDG.E R10, desc[UR6][R10.64] ;  /* 0x000000060a0a7981 */ /* 0x004ea2000c1e1900 */
[----:B------:R-:W-:-:S04]  /*0360*/  LOP3.LUT R21, R6, 0x3, RZ, 0xc0, !PT ;  /* 0x0000000306157812 */ /* 0x000fc800078ec0ff */
[----:B------:R-:W-:Y:S01]  /*0370*/  ISETP.NE.AND P1, PT, R21, 0x3, PT ;  /* 0x000000031500780c */ /* 0x000fe20003f25270 */
[----:B------:R-:W-:Y:S01]  /*0380*/  BSSY.RECONVERGENT B1, `(.L_x_58) ;  /* 0x000001b000017945 */ /* 0x000fe20003800200 */
[----:B------:R-:W-:Y:S01]  /*0390*/  ISETP.GE.U32.AND P0, PT, R6, 0x3, PT ;  /* 0x000000030600780c */ /* 0x000fe20003f06070 */
[----:B---3--:R-:W-:Y:S08]  /*03a0*/  F2F.F64.F32 R16, R14 ;  /* 0x0000000e00107310 */ /* 0x008ff00000201800 */
[----:B----4-:R-:W1:Y:S08]  /*03b0*/  F2F.F64.F32 R22, R18 ;  /* 0x0000001200167310 */ /* 0x010e700000201800 */
[----:B--2---:R-:W2:Y:S01]  /*03c0*/  F2F.F64.F32 R12, R10 ;  /* 0x0000000a000c7310 */ /* 0x004ea20000201800 */
[----:B-1----:R-:W-:-:S08]  /*03d0*/  DMUL R16, R16, R22 ;  /* 0x0000001610107228 */ /* 0x002fd00000000000 */
[----:B--2---:R-:W-:-:S06]  /*03e0*/  DMUL R12, R12, R16 ;  /* 0x000000100c0c7228 */ /* 0x004fcc0000000000 */
[----:B------:R1:W2:Y:S01]  /*03f0*/  F2F.F32.F64 R8, R12 ;  /* 0x0000000c00087310 */ /* 0x0002a20000301000 */
[----:B------:R-:W-:Y:S01]  /*0400*/  IMAD.MOV.U32 R22, RZ, RZ, R0 ;  /* 0x000000ffff167224 */ /* 0x000fe200078e0000 */
[----:B0-----:R-:W-:Y:S06]  /*0410*/  @!P1 BRA `(.L_x_59) ;  /* 0x0000000000449947 */ /* 0x001fec0003800000 */
[----:B------:R-:W1:Y:S01]  /*0420*/  LDC R14, c[0x0][0x394] ;  /* 0x0000e500ff0e7b82 */ /* 0x000e620000000800 */
[----:B------:R-:W-:Y:S02]  /*0430*/  ISETP.NE.AND P1, PT, R21, RZ, PT ;  /* 0x000000ff1500720c */ /* 0x000fe40003f25270 */
[----:B------:R-:W-:-:S05]  /*0440*/  MOV R22, R4 ;  /* 0x0000000400167202 */ /* 0x000fca0000000f00 */
[----:B------:R-:W0:Y:S01]  /*0450*/  LDC.64 R10, c[0x0][0x3a0] ;  /* 0x0000e800ff0a7b82 */ /* 0x000e220000000a00 */
[----:B-1----:R-:W-:-:S04]  /*0460*/  IMAD R13, R0, R14, R7 ;  /* 0x0000000e000d7224 */ /* 0x002fc800078e0207 */
[----:B0-----:R-:W-:-:S05]  /*0470*/  IMAD.WIDE R12, R13, 0x4, R10 ;  /* 0x000000040d0c7825 */ /* 0x001fca00078e020a */
[----:B--2---:R0:W-:Y:S01]  /*0480*/  STG.E desc[UR6][R12.64], R8 ;  /* 0x000000080c007986 */ /* 0x0041e2000c101906 */
[----:B------:R-:W-:Y:S05]  /*0490*/  @!P1 BRA `(.L_x_59) ;  /* 0x0000000000249947 */ /* 0x000fea0003800000 */
[----:B------:R-:W-:Y:S01]  /*04a0*/  ISETP.NE.AND P1, PT, R21, 0x1, PT ;  /* 0x000000011500780c */ /* 0x000fe20003f25270 */
[----:B0-----:R-:W-:Y:S02]  /*04b0*/  IMAD R13, R4, R14, R7 ;  /* 0x0000000e040d7224 */ /* 0x001fe400078e0207 */
[----:B------:R-:W-:Y:S02]  /*04c0*/  IMAD.MOV.U32 R22, RZ, RZ, R5 ;  /* 0x000000ffff167224 */ /* 0x000fe400078e0005 */
[----:B------:R-:W-:-:S05]  /*04d0*/  IMAD.WIDE R12, R13, 0x4, R10 ;  /* 0x000000040d0c7825 */ /* 0x000fca00078e020a */
[----:B------:R3:W-:Y:S03]  /*04e0*/  STG.E desc[UR6][R12.64], R8 ;  /* 0x000000080c007986 */ /* 0x0007e6000c101906 */
[----:B------:R-:W-:Y:S01]  /*04f0*/  @P1 IMAD R15, R5, R14, R7 ;  /* 0x0000000e050f1224 */ /* 0x000fe200078e0207 */
[----:B------:R-:W-:-:S03]  /*0500*/  @P1 MOV R22, R20 ;  /* 0x0000001400161202 */ /* 0x000fc60000000f00 */
[----:B------:R-:W-:-:S05]  /*0510*/  @P1 IMAD.WIDE R10, R15, 0x4, R10 ;  /* 0x000000040f0a1825 */ /* 0x000fca00078e020a */
[----:B------:R3:W-:Y:S02]  /*0520*/  @P1 STG.E desc[UR6][R10.64], R8 ;  /* 0x000000080a001986 */ /* 0x0007e4000c101906 */
.L_x_59:
[----:B------:R-:W-:Y:S05]  /*0530*/  BSYNC.RECONVERGENT B1 ;  /* 0x0000000000017941 */ /* 0x000fea0003800200 */
.L_x_58:
[----:B------:R-:W-:Y:S05]  /*0540*/  @!P0 BRA `(.L_x_57) ;  /* 0x0000000000488947 */ /* 0x000fea0003800000 */
.L_x_60:
[C---:B---34-:R-:W-:Y:S02]  /*0550*/  VIADD R10, R22.reuse, UR4 ;  /* 0x00000004160a7c36 */ /* 0x058fe40008000000 */
[--C-:B------:R-:W-:Y:S02]  /*0560*/  IMAD R11, R22, UR5, R7.reuse ;  /* 0x00000005160b7c24 */ /* 0x100fe4000f8e0207 */
[C---:B01----:R-:W-:Y:S01]  /*0570*/  IMAD R13, R10.reuse, UR5, R7 ;  /* 0x000000050a0d7c24 */ /* 0x043fe2000f8e0207 */
[----:B------:R-:W-:Y:S01]  /*0580*/  IADD3 R12, PT, PT, R10, UR4, RZ ;  /* 0x000000040a0c7c10 */ /* 0x000fe2000fffe0ff */
[----:B------:R-:W-:-:S04]  /*0590*/  IMAD.WIDE R10, R11, 0x4, R2 ;  /* 0x000000040b0a7825 */ /* 0x000fc800078e0202 */
[C---:B------:R-:W-:Y:S01]  /*05a0*/  VIADD R18, R12.reuse, UR4 ;  /* 0x000000040c127c36 */ /* 0x040fe20008000000 */
[----:B--2---:R4:W-:Y:S01]  /*05b0*/  STG.E desc[UR6][R10.64], R8 ;  /* 0x000000080a007986 */ /* 0x0049e2000c101906 */
[--C-:B------:R-:W-:Y:S02]  /*05c0*/  IMAD R15, R12, UR5, R7.reuse ;  /* 0x000000050c0f7c24 */ /* 0x100fe4000f8e0207 */
[C---:B------:R-:W-:Y:S01]  /*05d0*/  IMAD R17, R18.reuse, UR5, R7 ;  /* 0x0000000512117c24 */ /* 0x040fe2000f8e0207 */
[----:B------:R-:W-:Y:S01]  /*05e0*/  IADD3 R22, PT, PT, R18, UR4, RZ ;  /* 0x0000000412167c10 */ /* 0x000fe2000fffe0ff */
[----:B------:R-:W-:-:S03]  /*05f0*/  IMAD.WIDE R12, R13, 0x4, R2 ;  /* 0x000000040d0c7825 */ /* 0x000fc600078e0202 */
[----:B------:R-:W-:Y:S01]  /*0600*/  ISETP.GE.AND P0, PT, R22, R9, PT ;  /* 0x000000091600720c */ /* 0x000fe20003f06270 */
[--C-:B------:R-:W-:Y:S01]  /*0610*/  IMAD.WIDE R14, R15, 0x4, R2.reuse ;  /* 0x000000040f0e7825 */ /* 0x100fe200078e0202 */
[----:B------:R4:W-:Y:S03]  /*0620*/  STG.E desc[UR6][R12.64], R8 ;  /* 0x000000080c007986 */ /* 0x0009e6000c101906 */
[----:B------:R-:W-:Y:S01]  /*0630*/  IMAD.WIDE R16, R17, 0x4, R2 ;  /* 0x0000000411107825 */ /* 0x000fe200078e0202 */
[----:B------:R4:W-:Y:S04]  /*0640*/  STG.E desc[UR6][R14.64], R8 ;  /* 0x000000080e007986 */ /* 0x0009e8000c101906 */
[----:B------:R4:W-:Y:S03]  /*0650*/  STG.E desc[UR6][R16.64], R8 ;  /* 0x0000000810007986 */ /* 0x0009e6000c101906 */
[----:B------:R-:W-:Y:S05]  /*0660*/  @!P0 BRA `(.L_x_60) ;  /* 0xfffffffc00b88947 */ /* 0x000fea000383ffff */
.L_x_57:
[----:B------:R-:W-:Y:S05]  /*0670*/  BSYNC.RECONVERGENT B0 ;  /* 0x0000000000007941 */ /* 0x000fea0003800200 */
.L_x_56:
[----:B------:R-:W5:Y:S01]  /*0680*/  LDCU UR8, c[0x0][0x394] ;  /* 0x00007280ff0877ac */ /* 0x000f620008000800 */
[----:B------:R-:W-:-:S04]  /*0690*/  IADD3 R7, PT, PT, R7, 0x20, RZ ;  /* 0x0000002007077810 */ /* 0x000fc80007ffe0ff */
[----:B-----5:R-:W-:-:S13]  /*06a0*/  ISETP.GE.AND P0, PT, R7, UR8, PT ;  /* 0x0000000807007c0c */ /* 0x020fda000bf06270 */
[----:B------:R-:W-:Y:S05]  /*06b0*/  @!P0 BRA `(.L_x_61) ;  /* 0xfffffff800f88947 */ /* 0x000fea000383ffff */
[----:B------:R-:W-:Y:S05]  /*06c0*/  EXIT ;  /* 0x000000000000794d */ /* 0x000fea0003800000 */
.L_x_62:
        /* <DEDUP_REMOVED lines=11> */
.L_x_1040:


//--------------------- .text._ZN18transformer_engine34fused_moe_aux_loss_backward_kernelIf13__nv_bfloat16EEvPKfPKT0_iiPT_S8_ --------------------------
	.section	.text._ZN18transformer_engine34fused_moe_aux_loss_backward_kernelIf13__nv_bfloat16EEvPKfPKT0_iiPT_S8_,"ax",@progbits
	.align	128
        .global         _ZN18transformer_engine34fused_moe_aux_loss_backward_kernelIf13__nv_bfloat16EEvPKfPKT0_iiPT_S8_
        .type           _ZN18transformer_engine34fused_moe_aux_loss_backward_kernelIf13__nv_bfloat16EEvPKfPKT0_iiPT_S8_,@function
        .size           _ZN18transformer_engine34fused_moe_aux_loss_backward_kernelIf13__nv_bfloat16EEvPKfPKT0_iiPT_S8_,(.L_x_1041 - _ZN18transformer_engine34fused_moe_aux_loss_backward_kernelIf13__nv_bfloat16EEvPKfPKT0_iiPT_S8_)
        .other          _ZN18transformer_engine34fused_moe_aux_loss_backward_kernelIf13__nv_bfloat16EEvPKfPKT0_iiPT_S8_,@"STO_CUDA_ENTRY STV_DEFAULT"
_ZN18transformer_engine34fused_moe_aux_loss_backward_kernelIf13__nv_bfloat16EEvPKfPKT0_iiPT_S8_:
.text._ZN18transformer_engine34fused_moe_aux_loss_backward_kernelIf13__nv_bfloat16EEvPKfPKT0_iiPT_S8_:
        /* <DEDUP_REMOVED lines=42> */
.L_x_68:
        /* <DEDUP_REMOVED lines=11> */
[----:B--2---:R-:W2:Y:S01]  /*0350*/  LDG.E R14, desc[UR6][R14.64] ;  /* 0x000000060e0e7981 */ /* 0x004ea2000c1e1900 */
[----:B------:R-:W-:-:S04]  /*0360*/  LOP3.LUT R21, R6, 0x3, RZ, 0xc0, !PT ;  /* 0x0000000306157812 */ /* 0x000fc800078ec0ff */
[----:B------:R-:W-:Y:S01]  /*0370*/  ISETP.NE.AND P1, PT, R21, 0x3, PT ;  /* 0x000000031500780c */ /* 0x000fe20003f25270 */
[----:B------:R-:W-:Y:S01]  /*0380*/  BSSY.RECONVERGENT B1, `(.L_x_65) ;  /* 0x000001c000017945 */ /* 0x000fe20003800200 */
[----:B------:R-:W-:Y:S02]  /*0390*/  ISETP.GE.U32.AND P0, PT, R6, 0x3, PT ;  /* 0x000000030600780c */ /* 0x000fe40003f06070 */
[----:B---3--:R-:W-:Y:S01]  /*03a0*/  SHF.L.U32 R24, R12, 0x10, RZ ;  /* 0x000000100c187819 */ /* 0x008fe200000006ff */
[----:B----4-:R-:W-:Y:S08]  /*03b0*/  F2F.F64.F32 R22, R10 ;  /* 0x0000000a00167310 */ /* 0x010ff00000201800 */
[----:B------:R-:W1:Y:S08]  /*03c0*/  F2F.F64.F32 R18, R24 ;  /* 0x0000001800127310 */ /* 0x000e700000201800 */
[----:B--2---:R-:W2:Y:S01]  /*03d0*/  F2F.F64.F32 R16, R14 ;  /* 0x0000000e00107310 */ /* 0x004ea20000201800 */
[----:B-1----:R-:W-:-:S08]  /*03e0*/  DMUL R18, R18, R22 ;  /* 0x0000001612127228 */ /* 0x002fd00000000000 */
[----:B--2---:R-:W-:-:S06]  /*03f0*/  DMUL R16, R16, R18 ;  /* 0x0000001210107228 */ /* 0x004fcc0000000000 */
[----:B------:R1:W2:Y:S01]  /*0400*/  F2F.F32.F64 R8, R16 ;  /* 0x0000001000087310 */ /* 0x0002a20000301000 */
[----:B------:R-:W-:Y:S01]  /*0410*/  IMAD.MOV.U32 R18, RZ, RZ, R0 ;  /* 0x000000ffff127224 */ /* 0x000fe200078e0000 */
[----:B0-----:R-:W-:Y:S06]  /*0420*/  @!P1 BRA `(.L_x_66) ;  /* 0x0000000000449947 */ /* 0x001fec0003800000 */
[----:B------:R-:W0:Y:S01]  /*0430*/  LDC R14, c[0x0][0x394] ;  /* 0x0000e500ff0e7b82 */ /* 0x000e220000000800 */
[----:B------:R-:W-:Y:S02]  /*0440*/  ISETP.NE.AND P1, PT, R21, RZ, PT ;  /* 0x000000ff1500720c */ /* 0x000fe40003f25270 */
[----:B------:R-:W-:-:S05]  /*0450*/  MOV R18, R4 ;  /* 0x0000000400127202 */ /* 0x000fca0000000f00 */
[----:B------:R-:W3:Y:S01]  /*0460*/  LDC.64 R10, c[0x0][0x3a0] ;  /* 0x0000e800ff0a7b82 */ /* 0x000ee20000000a00 */
[----:B0-----:R-:W-:-:S04]  /*0470*/  IMAD R13, R0, R14, R7 ;  /* 0x0000000e000d7224 */ /* 0x001fc800078e0207 */
[----:B---3--:R-:W-:-:S05]  /*0480*/  IMAD.WIDE R12, R13, 0x4, R10 ;  /* 0x000000040d0c7825 */ /* 0x008fca00078e020a */
        /* <DEDUP_REMOVED lines=11> */
.L_x_66:
[----:B------:R-:W-:Y:S05]  /*0540*/  BSYNC.RECONVERGENT B1 ;  /* 0x0000000000017941 */ /* 0x000fea0003800200 */
.L_x_65:
[----:B------:R-:W-:Y:S05]  /*0550*/  @!P0 BRA `(.L_x_64) ;  /* 0x0000000000488947 */ /* 0x000fea0003800000 */
.L_x_67:
[C---:B---34-:R-:W-:Y:S02]  /*0560*/  VIADD R10, R18.reuse, UR4 ;  /* 0x00000004120a7c36 */ /* 0x058fe40008000000 */
[--C-:B------:R-:W-:Y:S02]  /*0570*/  IMAD R11, R18, UR5, R7.reuse ;  /* 0x00000005120b7c24 */ /* 0x100fe4000f8e0207 */
[C---:B0-----:R-:W-:Y:S01]  /*0580*/  IMAD R13, R10.reuse, UR5, R7 ;  /* 0x000000050a0d7c24 */ /* 0x041fe2000f8e0207 */
[----:B------:R-:W-:Y:S01]  /*0590*/  IADD3 R12, PT, PT, R10, UR4, RZ ;  /* 0x000000040a0c7c10 */ /* 0x000fe2000fffe0ff */
[----:B------:R-:W-:-:S04]  /*05a0*/  IMAD.WIDE R10, R11, 0x4, R2 ;  /* 0x000000040b0a7825 */ /* 0x000fc800078e0202 */
[C---:B------:R-:W-:Y:S01]  /*05b0*/  VIADD R22, R12.reuse, UR4 ;  /* 0x000000040c167c36 */ /* 0x040fe20008000000 */
[----:B--2---:R4:W-:Y:S01]  /*05c0*/  STG.E desc[UR6][R10.64], R8 ;  /* 0x000000080a007986 */ /* 0x0049e2000c101906 */
[--C-:B------:R-:W-:Y:S02]  /*05d0*/  IMAD R15, R12, UR5, R7.reuse ;  /* 0x000000050c0f7c24 */ /* 0x100fe4000f8e0207 */
[C---:B-1----:R-:W-:Y:S01]  /*05e0*/  IMAD R17, R22.reuse, UR5, R7 ;  /* 0x0000000516117c24 */ /* 0x042fe2000f8e0207 */
        /* <DEDUP_REMOVED lines=9> */
.L_x_64:
[----:B------:R-:W-:Y:S05]  /*0680*/  BSYNC.RECONVERGENT B0 ;  /* 0x0000000000007941 */ /* 0x000fea0003800200 */
.L_x_63:
[----:B------:R-:W5:Y:S01]  /*0690*/  LDCU UR8, c[0x0][0x394] ;  /* 0x00007280ff0877ac */ /* 0x000f620008000800 */
[----:B------:R-:W-:-:S05]  /*06a0*/  VIADD R7, R7, 0x20 ;  /* 0x0000002007077836 */ /* 0x000fca0000000000 */
[----:B-----5:R-:W-:-:S13]  /*06b0*/  ISETP.GE.AND P0, PT, R7, UR8, PT ;  /* 0x0000000807007c0c */ /* 0x020fda000bf06270 */
[----:B------:R-:W-:Y:S05]  /*06c0*/  @!P0 BRA `(.L_x_68) ;  /* 0xfffffff800f48947 */ /* 0x000fea000383ffff */
[----:B------:R-:W-:Y:S05]  /*06d0*/  EXIT ;  /* 0x000000000000794d */ /* 0x000fea0003800000 */
.L_x_69:
        /* <DEDUP_REMOVED lines=10> */
.L_x_1041:


//--------------------- .text._ZN18transformer_engine34fused_moe_aux_loss_backward_kernelIflEEvPKfPKT0_iiPT_S7_ --------------------------
	.section	.text._ZN18transformer_engine34fused_moe_aux_loss_backward_kernelIflEEvPKfPKT0_iiPT_S7_,"ax",@progbits
	.align	128
        .global         _ZN18transformer_engine34fused_moe_aux_loss_backward_kernelIflEEvPKfPKT0_iiPT_S7_
        .type           _ZN18transformer_engine34fused_moe_aux_loss_backward_kernelIflEEvPKfPKT0_iiPT_S7_,@function
        .size           _ZN18transformer_engine34fused_moe_aux_loss_backward_kernelIflEEvPKfPKT0_iiPT_S7_,(.L_x_1042 - _ZN18transformer_engine34fused_moe_aux_loss_backward_kernelIflEEvPKfPKT0_iiPT_S7_)
        .other          _ZN18transformer_engine34fused_moe_aux_loss_backward_kernelIflEEvPKfPKT0_iiPT_S7_,@"STO_CUDA_ENTRY STV_DEFAULT"
_ZN18transformer_engine34fused_moe_aux_loss_backward_kernelIflEEvPKfPKT0_iiPT_S7_:
.text._ZN18transformer_engine34fused_moe_aux_loss_backward_kernelIflEEvPKfPKT0_iiPT_S7_:
        /* <DEDUP_REMOVED lines=42> */
.L_x_75:
        /* <DEDUP_REMOVED lines=11> */
[----:B--2---:R-:W2:Y:S01]  /*0350*/  LDG.E R10, desc[UR6][R10.64] ;  /* 0x000000060a0a7981 */ /* 0x004ea2000c1e1900 */
[----:B------:R-:W-:-:S04]  /*0360*/  LOP3.LUT R19, R6, 0x3, RZ, 0xc0, !PT ;  /* 0x0000000306137812 */ /* 0x000fc800078ec0ff */
[----:B------:R-:W-:Y:S01]  /*0370*/  ISETP.NE.AND P1, PT, R19, 0x3, PT ;  /* 0x000000031300780c */ /* 0x000fe20003f25270 */
[----:B------:R-:W-:Y:S01]  /*0380*/  BSSY.RECONVERGENT B1, `(.L_x_72) ;  /* 0x000001b000017945 */ /* 0x000fe20003800200 */
[----:B------:R-:W-:Y:S01]  /*0390*/  ISETP.GE.U32.AND P0, PT, R6, 0x3, PT ;  /* 0x000000030600780c */ /* 0x000fe20003f06070 */
[----:B---3--:R-:W-:Y:S08]  /*03a0*/  I2F.F64.S64 R16, R14 ;  /* 0x0000000e00107312 */ /* 0x008ff00000301c00 */
        /* <DEDUP_REMOVED lines=24> */
.L_x_73:
[----:B------:R-:W-:Y:S05]  /*0530*/  BSYNC.RECONVERGENT B1 ;  /* 0x0000000000017941 */ /* 0x000fea0003800200 */
.L_x_72:
[----:B------:R-:W-:Y:S05]  /*0540*/  @!P0 BRA `(.L_x_71) ;  /* 0x0000000000488947 */ /* 0x000fea0003800000 */
.L_x_74:
        /* <DEDUP_REMOVED lines=18> */
.L_x_71:
[----:B------:R-:W-:Y:S05]  /*0670*/  BSYNC.RECONVERGENT B0 ;  /* 0x0000000000007941 */ /* 0x000fea0003800200 */
.L_x_70:
[----:B------:R-:W5:Y:S01]  /*0680*/  LDCU UR8, c[0x0][0x394] ;  /* 0x00007280ff0877ac */ /* 0x000f620008000800 */
[----:B------:R-:W-:-:S04]  /*0690*/  IADD3 R7, PT, PT, R7, 0x20, RZ ;  /* 0x0000002007077810 */ /* 0x000fc80007ffe0ff */
[----:B-----5:R-:W-:-:S13]  /*06a0*/  ISETP.GE.AND P0, PT, R7, UR8, PT ;  /* 0x0000000807007c0c */ /* 0x020fda000bf06270 */
[----:B------:R-:W-:Y:S05]  /*06b0*/  @!P0 BRA `(.L_x_75) ;  /* 0xfffffff800f88947 */ /* 0x000fea000383ffff */
[----:B------:R-:W-:Y:S05]  /*06c0*/  EXIT ;  /* 0x000000000000794d */ /* 0x000fea0003800000 */
.L_x_76:
        /* <DEDUP_REMOVED lines=11> */
.L_x_1042:


//--------------------- .text._ZN18transformer_engine34fused_moe_aux_loss_backward_kernelIfiEEvPKfPKT0_iiPT_S7_ --------------------------
	.section	.text._ZN18transformer_engine34fused_moe_aux_loss_backward_kernelIfiEEvPKfPKT0_iiPT_S7_,"ax",@progbits
	.align	128
        .global         _ZN18transformer_engine34fused_moe_aux_loss_backward_kernelIfiEEvPKfPKT0_iiPT_S7_
        .type           _ZN18transformer_engine34fused_moe_aux_loss_backward_kernelIfiEEvPKfPKT0_iiPT_S7_,@function
        .size           _ZN18transformer_engine34fused_moe_aux_loss_backward_kernelIfiEEvPKfPKT0_iiPT_S7_,(.L_x_1043 - _ZN18transformer_engine34fused_moe_aux_loss_backward_kernelIfiEEvPKfPKT0_iiPT_S7_)
        .other          _ZN18transformer_engine34fused_moe_aux_loss_backward_kernelIfiEEvPKfPKT0_iiPT_S7_,@"STO_CUDA_ENTRY STV_DEFAULT"
_ZN18transformer_engine34fused_moe_aux_loss_backward_kernelIfiEEvPKfPKT0_iiPT_S7_:
.text._ZN18transformer_engine34fused_moe_aux_loss_backward_kernelIfiEEvPKfPKT0_iiPT_S7_:
        /* <DEDUP_REMOVED lines=42> */
.L_x_82:
        /* <DEDUP_REMOVED lines=16> */
[----:B---3--:R-:W-:Y:S08]  /*03a0*/  I2F.F64 R16, R14 ;  /* 0x0000000e00107312 */ /* 0x008ff00000201c00 */
        /* <DEDUP_REMOVED lines=24> */
.L_x_80:
[----:B------:R-:W-:Y:S05]  /*0530*/  BSYNC.RECONVERGENT B1 ;  /* 0x0000000000017941 */ /* 0x000fea0003800200 */
.L_x_79:
[----:B------:R-:W-:Y:S05]  /*0540*/  @!P0 BRA `(.L_x_78) ;  /* 0x0000000000488947 */ /* 0x000fea0003800000 */
.L_x_81:
        /* <DEDUP_REMOVED lines=18> */
.L_x_78:
[----:B------:R-:W-:Y:S05]  /*0670*/  BSYNC.RECONVERGENT B0 ;  /* 0x0000000000007941 */ /* 0x000fea0003800200 */
.L_x_77:
[----:B------:R-:W5:Y:S01]  /*0680*/  LDCU UR8, c[0x0][0x394] ;  /* 0x00007280ff0877ac */ /* 0x000f620008000800 */
[----:B------:R-:W-:-:S04]  /*0690*/  IADD3 R7, PT, PT, R7, 0x20, RZ ;  /* 0x0000002007077810 */ /* 0x000fc80007ffe0ff */
[----:B-----5:R-:W-:-:S13]  /*06a0*/  ISETP.GE.AND P0, PT, R7, UR8, PT ;  /* 0x0000000807007c0c */ /* 0x020fda000bf06270 */
[----:B------:R-:W-:Y:S05]  /*06b0*/  @!P0 BRA `(.L_x_82) ;  /* 0xfffffff800f88947 */ /* 0x000fea000383ffff */
[----:B------:R-:W-:Y:S05]  /*06c0*/  EXIT ;  /* 0x000000000000794d */ /* 0x000fea0003800000 */
.L_x_83:
        /* <DEDUP_REMOVED lines=11> */
.L_x_1043:


//--------------------- .text._ZN18transformer_engine33fused_moe_aux_loss_forward_kernelI13__nv_bfloat16fEEvPKT_PKT0_iiiiifPS2_Pf --------------------------
	.section	.text._ZN18transformer_engine33fused_moe_aux_loss_forward_kernelI13__nv_bfloat16fEEvPKT_PKT0_iiiiifPS2_Pf,"ax",@progbits
	.align	128
        .global         _ZN18transformer_engine33fused_moe_aux_loss_forward_kernelI13__nv_bfloat16fEEvPKT_PKT0_iiiiifPS2_Pf
        .type           _ZN18transformer_engine33fused_moe_aux_loss_forward_kernelI13__nv_bfloat16fEEvPKT_PKT0_iiiiifPS2_Pf,@function
        .size           _ZN18transformer_engine33fused_moe_aux_loss_forward_kernelI13__nv_bfloat16fEEvPKT_PKT0_iiiiifPS2_Pf,(.L_x_1020 - _ZN18transformer_engine33fused_moe_aux_loss_forward_kernelI13__nv_bfloat16fEEvPKT_PKT0_iiiiifPS2_Pf)
        .other          _ZN18transformer_engine33fused_moe_aux_loss_forward_kernelI13__nv_bfloat16fEEvPKT_PKT0_iiiiifPS2_Pf,@"STO_CUDA_ENTRY STV_DEFAULT"
_ZN18transformer_engine33fused_moe_aux_loss_forward_kernelI13__nv_bfloat16fEEvPKT_PKT0_iiiiifPS2_Pf:
.text._ZN18transformer_engine33fused_moe_aux_loss_forward_kernelI13__nv_bfloat16fEEvPKT_PKT0_iiiiifPS2_Pf:
[----:B------:R-:W0:Y:S01]  /*0000*/  LDC R1, c[0x0][0x37c] ;  /* 0x0000df00ff017b82 */ /* 0x000e220000000800 */
[----:B------:R-:W1:Y:S07]  /*0010*/  S2R R0, SR_TID.Y ;  /* 0x0000000000007919 */ /* 0x000e6e0000002200 */
[----:B------:R-:W2:Y:S01]  /*0020*/  S2UR UR4, SR_CTAID.Z ;  /* 0x00000000000479c3 */ /* 0x000ea20000002700 */
[----:B------:R-:W3:Y:S01]  /*0030*/  LDCU UR11, c[0x0][0x370] ;  /* 0x00006e00ff0b77ac */ /* 0x000ee20008000800 */
[----:B0-----:R-:W-:Y:S01]  /*0040*/  VIADD R1, R1, 0xfffffff8 ;  /* 0xfffffff801017836 */ /* 0x001fe20000000000 */
[----:B------:R-:W1:Y:S01]  /*0050*/  S2R R3, SR_TID.Z ;  /* 0x0000000000037919 */ /* 0x000e620000002300 */
[----:B------:R-:W2:Y:S01]  /*0060*/  LDCU UR5, c[0x0][0x374] ;  /* 0x00006e80ff0577ac */ /* 0x000ea20008000800 */
[----:B------:R-:W0:Y:S03]  /*0070*/  S2R R2, SR_TID.X ;  /* 0x0000000000027919 */ /* 0x000e260000002100 */
[----:B------:R-:W4:Y:S01]  /*0080*/  S2UR UR7, SR_CTAID.X ;  /* 0x00000000000779c3 */ /* 0x000f220000002500 */
[----:B------:R-:W-:-:S05]  /*0090*/  CS2R.32 R4, SR_CgaSize ;  /* 0x0000000000047805 */ /* 0x000fca0000008a00 */
[----:B------:R-:W-:-:S06]  /*00a0*/  IMAD R4, R4, -0xa0, RZ ;  /* 0xffffff6004047824 */ /* 0x000fcc00078e02ff */
[----:B------:R-:W4:Y:S08]  /*00b0*/  LDC R4, c[0x0][R4+0x2a0] ;  /* 0x0000a80004047b82 */ /* 0x000f300000000800 */
[----:B------:R-:W5:Y:S01]  /*00c0*/  S2UR UR10, SR_CTAID.Y ;  /* 0x00000000000a79c3 */ /* 0x000f620000002600 */
[----:B--2---:R-:W-:-:S07]  /*00d0*/  UIMAD UR4, UR4, UR5, URZ ;  /* 0x00000005040472a4 */ /* 0x004fce000f8e02ff */
[----:B------:R-:W2:Y:S01]  /*00e0*/  LDC R5, c[0x0][0x360] ;  /* 0x0000d800ff057b82 */ /* 0x000ea20000000800 */
[----:B------:R-:W1:Y:S07]  /*00f0*/  LDCU UR12, c[0x0][0x364] ;  /* 0x00006c80ff0c77ac */ /* 0x000e6e0008000800 */
[----:B------:R-:W0:Y:S01]  /*0100*/  LDC R6, c[0x0][0x368] ;  /* 0x0000da00ff067b82 */ /* 0x000e220000000800 */
[----:B----4-:R-:W-:Y:S01]  /*0110*/  ISETP.GT.U32.AND P0, PT, R4, UR7, PT ;  /* 0x0000000704007c0c */ /* 0x010fe2000bf04070 */
[----:B-----5:R-:W-:Y:S01]  /*0120*/  UIADD3 UR5, UPT, UPT, UR4, UR10, URZ ;  /* 0x0000000a04057290 */ /* 0x020fe2000fffe0ff */
[----:B-1----:R-:W-:-:S03]  /*0130*/  IMAD R8, R3, UR12, R0 ;  /* 0x0000000c03087c24 */ /* 0x002fc6000f8e0200 */
[----:B---3--:R-:W-:Y:S01]  /*0140*/  UIMAD UR5, UR11, UR5, UR7 ;  /* 0x000000050b0572a4 */ /* 0x008fe2000f8e0207 */
[----:B--2---:R-:W-:Y:S02]  /*0150*/  IMAD R7, R5, UR12, RZ ;  /* 0x0000000c05077c24 */ /* 0x004fe4000f8e02ff */
[----:B0-----:R-:W-:Y:S02]  /*0160*/  IMAD R8, R8, R5, R2 ;  /* 0x0000000508087224 */ /* 0x001fe400078e0202 */
[----:B------:R-:W-:-:S04]  /*0170*/  IMAD R7, R7, R6, RZ ;  /* 0x0000000607077224 */ /* 0x000fc800078e02ff */
[----:B------:R-:W-:Y:S01]  /*0180*/  IMAD R12, R7, UR5, R8 ;  /* 0x00000005070c7c24 */ /* 0x000fe2000f8e0208 */
[----:B------:R-:W-:Y:S06]  /*0190*/  @!P0 EXIT ;  /* 0x000000000000894d */ /* 0x000fec0003800000 */
[----:B------:R-:W0:Y:S01]  /*01a0*/  LDCU UR5, c[0x0][0x39c] ;  /* 0x00007380ff0577ac */ /* 0x000e220008000800 */
[----:B------:R-:W-:Y:S01]  /*01b0*/  BSSY.RECONVERGENT B0, `(.L_x_84) ;  /* 0x000000d000007945 */ /* 0x000fe20003800200 */
[----:B0-----:R-:W-:-:S05]  /*01c0*/  IMAD.U32 R17, RZ, RZ, UR5 ;  /* 0x00000005ff117e24 */ /* 0x001fca000f8e00ff */
[----:B------:R-:W-:-:S13]  /*01d0*/  ISETP.GE.AND P0, PT, R2, R17, PT ;  /* 0x000000110200720c */ /* 0x000fda0003f06270 */
[----:B------:R-:W-:Y:S05]  /*01e0*/  @P0 BRA `(.L_x_85) ;  /* 0x0000000000240947 */ /* 0x000fea0003800000 */
[----:B------:R-:W0:Y:S01]  /*01f0*/  S2R R10, SR_CgaCtaId ;  /* 0x00000000000a7919 */ /* 0x000e220000008800 */
[----:B------:R-:W-:Y:S01]  /*0200*/  MOV R7, 0x400 ;  /* 0x0000040000077802 */ /* 0x000fe20000000f00 */
[----:B------:R-:W-:-:S03]  /*0210*/  IMAD.MOV.U32 R8, RZ, RZ, R2 ;  /* 0x000000ffff087224 */ /* 0x000fc600078e0002 */
[----:B0-----:R-:W-:-:S07]  /*0220*/  LEA R7, R10, R7, 0x18 ;  /* 0x000000070a077211 */ /* 0x001fce00078ec0ff */
.L_x_86:
[----:B------:R-:W-:Y:S01]  /*0230*/  IMAD R9, R8, 0x8, R7 ;  /* 0x0000000808097824 */ /* 0x000fe200078e0207 */
[----:B------:R-:W-:-:S04]  /*0240*/  IADD3 R8, PT, PT, R5, R8, RZ ;  /* 0x0000000805087210 */ /* 0x000fc80007ffe0ff */
[----:B------:R0:W-:Y:S01]  /*0250*/  STS.64 [R9], RZ ;  /* 0x000000ff09007388 */ /* 0x0001e20000000a00 */
[----:B------:R-:W-:-:S13]  /*0260*/  ISETP.GE.AND P0, PT, R8, R17, PT ;  /* 0x000000110800720c */ /* 0x000fda0003f06270 */
[----:B0-----:R-:W-:Y:S05]  /*0270*/  @!P0 BRA `(.L_x_86) ;  /* 0xfffffffc00ec8947 */ /* 0x001fea000383ffff */
.L_x_85:
[----:B------:R-:W-:Y:S05]  /*0280*/  BSYNC.RECONVERGENT B0 ;  /* 0x0000000000007941 */ /* 0x000fea0003800200 */
.L_x_84:
[----:B------:R-:W0:Y:S01]  /*0290*/  S2UR UR5, SR_CgaCtaId ;  /* 0x00000000000579c3 */ /* 0x000e220000008800 */
[----:B------:R-:W-:-:S07]  /*02a0*/  LOP3.LUT R7, R12, 0x1f, RZ, 0xc0, !PT ;  /* 0x0000001f0c077812 */ /* 0x000fce00078ec0ff */
[----:B------:R-:W-:Y:S01]  /*02b0*/  BAR.SYNC.DEFER_BLOCKING 0x0 ;  /* 0x0000000000007b1d */ /* 0x000fe20000010000 */
[----:B------:R-:W-:Y:S02]  /*02c0*/  SHF.R.S32.HI R12, RZ, 0x5, R12 ;  /* 0x00000005ff0c7819 */ /* 0x000fe4000001140c */
[----:B------:R-:W-:-:S03]  /*02d0*/  ISETP.GE.AND P0, PT, R7, R17, PT ;  /* 0x000000110700720c */ /* 0x000fc60003f06270 */
[----:B------:R-:W1:Y:S01]  /*02e0*/  LDCU.64 UR8, c[0x0][0x358] ;  /* 0x00006b00ff0877ac */ /* 0x000e620008000a00 */
[----:B------:R-:W-:Y:S01]  /*02f0*/  BSSY B0, `(.L_x_87) ;  /* 0x0000081000007945 */ /* 0x000fe20003800000 */
[----:B------:R-:W2:Y:S01]  /*0300*/  LDCU UR13, c[0x0][0x39c] ;  /* 0x00007380ff0d77ac */ /* 0x000ea20008000800 */
[----:B0-----:R-:W-:-:S07]  /*0310*/  IMAD.U32 R18, RZ, RZ, UR5 ;  /* 0x00000005ff127e24 */ /* 0x001fce000f8e00ff */
[----:B------:R-:W-:Y:S05]  /*0320*/  @P0 BRA `(.L_x_88) ;  /* 0x0000000400f40947 */ /* 0x000fea0003800000 */
[----:B------:R-:W-:Y:S01]  /*0330*/  IMAD R13, R5, UR11, RZ ;  /* 0x0000000b050d7c24 */ /* 0x000fe2000f8e02ff */
[----:B------:R-:W-:Y:S01]  /*0340*/  UIADD3 UR5, UPT, UPT, UR4, UR10, URZ ;  /* 0x0000000a04057290 */ /* 0x000fe2000fffe0ff */
[----:B------:R-:W0:Y:S03]  /*0350*/  LDCU UR6, c[0x0][0x398] ;  /* 0x00007300ff0677ac */ /* 0x000e260008000800 */
[----:B------:R-:W-:Y:S01]  /*0360*/  SHF.R.U32.HI R13, RZ, 0x5, R13 ;  /* 0x00000005ff0d7819 */ /* 0x000fe2000001160d */
[----:B------:R-:W-:-:S03]  /*0370*/  UIMAD UR5, UR5, UR11, UR7 ;  /* 0x0000000b050572a4 */ /* 0x000fc6000f8e0207 */
[----:B------:R-:W3:Y:S01]  /*0380*/  I2F.U32.RP R14, R13 ;  /* 0x0000000d000e7306 */ /* 0x000ee20000209000 */
[----:B------:R-:W-:Y:S02]  /*0390*/  ISETP.NE.U32.AND P2, PT, R13, RZ, PT ;  /* 0x000000ff0d00720c */ /* 0x000fe40003f45070 */
[----:B------:R-:W-:-:S04]  /*03a0*/  IMAD R11, R6, UR5, R3 ;  /* 0x00000005060b7c24 */ /* 0x000fc8000f8e0203 */
[----:B------:R-:W-:-:S04]  /*03b0*/  IMAD R11, R11, UR12, R0 ;  /* 0x0000000c0b0b7c24 */ /* 0x000fc8000f8e0200 */
[----:B------:R-:W-:Y:S01]  /*03c0*/  IMAD R8, R11, R5, R2 ;  /* 0x000000050b087224 */ /* 0x000fe200078e0202 */
[----:B---3--:R-:W3:Y:S04]  /*03d0*/  MUFU.RCP R14, R14 ;  /* 0x0000000e000e7308 */ /* 0x008ee80000001000 */
[----:B------:R-:W-:-:S04]  /*03e0*/  LEA.HI.SX32 R10, R8, R13, 0x1b ;  /* 0x0000000d080a7211 */ /* 0x000fc800078fdaff */
[----:B0-----:R-:W-:-:S04]  /*03f0*/  ISETP.GE.AND P0, PT, R10, UR6, PT ;  /* 0x000000060a007c0c */ /* 0x001fc8000bf06270 */
[----:B------:R-:W-:Y:S01]  /*0400*/  SEL R21, RZ, 0x1, P0 ;  /* 0x00000001ff157807 */ /* 0x000fe20000000000 */
[----:B---3--:R-:W-:Y:S01]  /*0410*/  VIADD R9, R14, 0xffffffe ;  /* 0x0ffffffe0e097836 */ /* 0x008fe20000000000 */
[----:B------:R-:W-:-:S05]  /*0420*/  IADD3 R14, PT, PT, R13, R12, RZ ;  /* 0x0000000c0d0e7210 */ /* 0x000fca0007ffe0ff */
[----:B------:R-:W0:Y:S01]  /*0430*/  F2I.FTZ.U32.TRUNC.NTZ R9, R9 ;  /* 0x0000000900097305 */ /* 0x000e22000021f000 */
[----:B------:R-:W-:Y:S02]  /*0440*/  IMAD.IADD R20, R14, 0x1, R13 ;  /* 0x000000010e147824 */ /* 0x000fe400078e020d */
[----:B0-----:R-:W-:-:S04]  /*0450*/  IMAD.MOV R11, RZ, RZ, -R9 ;  /* 0x000000ffff0b7224 */ /* 0x001fc800078e0a09 */
[----:B------:R-:W-:Y:S01]  /*0460*/  IMAD.MOV.U32 R8, RZ, RZ, R11 ;  /* 0x000000ffff087224 */ /* 0x000fe200078e000b */
[----:B------:R-:W-:-:S03]  /*0470*/  VIMNMX R11, PT, PT, R10, UR6, !PT ;  /* 0x000000060a0b7c48 */ /* 0x000fc6000ffe0100 */
[----:B------:R-:W-:Y:S02]  /*0480*/  IMAD R15, R8, R13, RZ ;  /* 0x0000000d080f7224 */ /* 0x000fe400078e02ff */
[----:B------:R-:W-:Y:S01]  /*0490*/  HFMA2 R8, -RZ, RZ, 0, 0 ;  /* 0x00000000ff087431 */ /* 0x000fe200000001ff */
[----:B------:R-:W-:-:S04]  /*04a0*/  IADD3 R10, PT, PT, R11, -R10, -R21 ;  /* 0x8000000a0b0a7210 */ /* 0x000fc80007ffe815 */
[----:B------:R-:W-:-:S04]  /*04b0*/  IMAD.HI.U32 R9, R9, R15, R8 ;  /* 0x0000000f09097227 */ /* 0x000fc800078e0008 */
[----:B------:R-:W-:Y:S02]  /*04c0*/  IMAD.MOV.U32 R15, RZ, RZ, R7 ;  /* 0x000000ffff0f7224 */ /* 0x000fe400078e0007 */
[----:B------:R-:W-:-:S04]  /*04d0*/  IMAD.HI.U32 R8, R9, R10, RZ ;  /* 0x0000000a09087227 */ /* 0x000fc800078e00ff */
[----:B------:R-:W-:-:S04]  /*04e0*/  IMAD.MOV R9, RZ, RZ, -R8 ;  /* 0x000000ffff097224 */ /* 0x000fc800078e0a08 */
[----:B------:R-:W-:-:S05]  /*04f0*/  IMAD R10, R13, R9, R10 ;  /* 0x000000090d0a7224 */ /* 0x000fca00078e020a */
[----:B------:R-:W-:-:S13]  /*0500*/  ISETP.GE.U32.AND P0, PT, R10, R13, PT ;  /* 0x0000000d0a00720c */ /* 0x000fda0003f06070 */
[----:B------:R-:W-:Y:S02]  /*0510*/  @P0 IMAD.IADD R10, R10, 0x1, -R13 ;  /* 0x000000010a0a0824 */ /* 0x000fe400078e0a0d */
[----:B------:R-:W-:-:S03]  /*0520*/  @P0 VIADD R8, R8, 0x1 ;  /* 0x0000000108080836 */ /* 0x000fc60000000000 */
[----:B------:R-:W-:-:S13]  /*0530*/  ISETP.GE.U32.AND P1, PT, R10, R13, PT ;  /* 0x0000000d0a00720c */ /* 0x000fda0003f26070 */
[----:B------:R-:W-:Y:S01]  /*0540*/  @P1 VIADD R8, R8, 0x1 ;  /* 0x0000000108081836 */ /* 0x000fe20000000000 */
[----:B------:R-:W-:-:S05]  /*0550*/  @!P2 LOP3.LUT R8, RZ, R13, RZ, 0x33, !PT ;  /* 0x0000000dff08a212 */ /* 0x000fca00078e33ff */
[----:B------:R-:W-:-:S07]  /*0560*/  IMAD.IADD R21, R21, 0x1, R8 ;  /* 0x0000000115157824 */ /* 0x000fce00078e0208 */
.L_x_96:
[----:B------:R-:W0:Y:S01]  /*0570*/  LDC R23, c[0x0][0x398] ;  /* 0x0000e600ff177b82 */ /* 0x000e220000000800 */
[----:B------:R-:W-:Y:S05]  /*0580*/  YIELD ;  /* 0x0000000000007946 */ /* 0x000fea0003800000 */
[----:B------:R-:W-:Y:S01]  /*0590*/  BSSY.RECONVERGENT B1, `(.L_x_89) ;  /* 0x0000046000017945 */ /* 0x000fe20003800200 */
[----:B------:R-:W-:Y:S02]  /*05a0*/  CS2R R16, SRZ ;  /* 0x0000000000107805 */ /* 0x000fe4000001ff00 */
[----:B0-----:R-:W-:-:S13]  /*05b0*/  ISETP.GE.AND P0, PT, R12, R23, PT ;  /* 0x000000170c00720c */ /* 0x001fda0003f06270 */
[----:B------:R-:W-:Y:S05]  /*05c0*/  @P0 BRA `(.L_x_90) ;  /* 0x0000000400080947 */ /* 0x000fea0003800000 */
[----:B------:R-:W-:Y:S01]  /*05d0*/  LOP3.LUT R19, R21, 0x3, RZ, 0xc0, !PT ;  /* 0x0000000315137812 */ /* 0x000fe200078ec0ff */
[----:B------:R-:W-:Y:S01]  /*05e0*/  BSSY.RECONVERGENT B2, `(.L_x_91) ;  /* 0x000001f000027945 */ /* 0x000fe20003800200 */
[----:B------:R-:W-:Y:S01]  /*05f0*/  IMAD.MOV.U32 R26, RZ, RZ, R12 ;  /* 0x000000ffff1a7224 */ /* 0x000fe200078e000c */
[----:B------:R-:W-:Y:S02]  /*0600*/  CS2R R16, SRZ ;  /* 0x0000000000107805 */ /* 0x000fe4000001ff00 */
[----:B------:R-:W-:-:S13]  /*0610*/  ISETP.NE.AND P0, PT, R19, 0x3, PT ;  /* 0x000000031300780c */ /* 0x000fda0003f05270 */
[----:B------:R-:W-:Y:S05]  /*0620*/  @!P0 BRA `(.L_x_92) ;  /* 0x0000000000688947 */ /* 0x000fea0003800000 */
[----:B------:R-:W0:Y:S08]  /*0630*/  LDC R22, c[0x0][0x39c] ;  /* 0x0000e700ff167b82 */ /* 0x000e300000000800 */
[----:B------:R-:W3:Y:S01]  /*0640*/  LDC.64 R8, c[0x0][0x380] ;  /* 0x0000e000ff087b82 */ /* 0x000ee20000000a00 */
[----:B0-----:R-:W-:-:S04]  /*0650*/  IMAD R11, R12, R22, R15 ;  /* 0x000000160c0b7224 */ /* 0x001fc800078e020f */
[----:B---3--:R-:W-:-:S06]  /*0660*/  IMAD.WIDE R10, R11, 0x2, R8 ;  /* 0x000000020b0a7825 */ /* 0x008fcc00078e0208 */
[----:B-1----:R-:W3:Y:S01]  /*0670*/  LDG.E.U16 R10, desc[UR8][R10.64] ;  /* 0x000000080a0a7981 */ /* 0x002ee2000c1e1500 */
[----:B------:R-:W-:Y:S01]  /*0680*/  ISETP.NE.AND P0, PT, R19, RZ, PT ;  /* 0x000000ff1300720c */ /* 0x000fe20003f05270 */
[----:B------:R-:W-:Y:S01]  /*0690*/  IMAD.MOV.U32 R26, RZ, RZ, R14 ;  /* 0x000000ffff1a7224 */ /* 0x000fe200078e000e */
[----:B---3--:R-:W-:-:S04]  /*06a0*/  SHF.L.U32 R18, R10, 0x10, RZ ;  /* 0x000000100a127819 */ /* 0x008fc800000006ff */
[----:B------:R-:W0:Y:S02]  /*06b0*/  F2F.F64.F32 R16, R18 ;  /* 0x0000001200107310 */ /* 0x000e240000201800 */
[----:B0-----:R-:W-:-:S05]  /*06c0*/  DADD R16, RZ, R16 ;  /* 0x00000000ff107229 */ /* 0x001fca0000000010 */
[----:B------:R-:W-:Y:S06]  /*06d0*/  @!P0 BRA `(.L_x_92) ;  /* 0x00000000003c8947 */ /* 0x000fec0003800000 */
[----:B------:R-:W-:Y:S01]  /*06e0*/  ISETP.NE.AND P0, PT, R19, 0x1, PT ;  /* 0x000000011300780c */ /* 0x000fe20003f05270 */
[----:B------:R-:W-:-:S04]  /*06f0*/  IMAD R19, R14, R22, R15 ;  /* 0x000000160e137224 */ /* 0x000fc800078e020f */
[----:B------:R-:W-:-:S06]  /*0700*/  IMAD.WIDE R18, R19, 0x2, R8 ;  /* 0x0000000213127825 */ /* 0x000fcc00078e0208 */
[----:B------:R-:W3:Y:S02]  /*0710*/  LDG.E.U16 R18, desc[UR8][R18.64] ;  /* 0x0000000812127981 */ /* 0x000ee4000c1e1500 */
[----:B------:R-:W-:-:S04]  /*0720*/  @P0 IMAD R25, R20, R22, R15 ;  /* 0x0000001614190224 */ /* 0x000fc800078e020f */
[----:B------:R-:W-:-:S06]  /*0730*/  @P0 IMAD.WIDE R24, R25, 0x2, R8 ;  /* 0x0000000219180825 */ /* 0x000fcc00078e0208 */
[----:B------:R-:W4:Y:S01]  /*0740*/  @P0 LDG.E.U16 R24, desc[UR8][R24.64] ;  /* 0x0000000818180981 */ /* 0x000f22000c1e1500 */
[----:B------:R-:W-:Y:S01]  /*0750*/  IMAD.MOV.U32 R26, RZ, RZ, R20 ;  /* 0x000000ffff1a7224 */ /* 0x000fe200078e0014 */
[----:B------:R-:W-:Y:S01]  /*0760*/  @P0 IADD3 R26, PT, PT, R20, R13, RZ ;  /* 0x0000000d141a0210 */ /* 0x000fe20007ffe0ff */
[----:B---3--:R-:W-:-:S06]  /*0770*/  IMAD.U32 R10, R18, 0x10000, RZ ;  /* 0x00010000120a7824 */ /* 0x008fcc00078e00ff */
[----:B------:R-:W0:Y:S01]  /*0780*/  F2F.F64.F32 R10, R10 ;  /* 0x0000000a000a7310 */ /* 0x000e220000201800 */
[----:B----4-:R-:W-:-:S07]  /*0790*/  @P0 IMAD.U32 R8, R24, 0x10000, RZ ;  /* 0x0001000018080824 */ /* 0x010fce00078e00ff */
[----:B------:R-:W1:Y:S01]  /*07a0*/  @P0 F2F.F64.F32 R8, R8 ;  /* 0x0000000800080310 */ /* 0x000e620000201800 */
[----:B0-----:R-:W-:-:S08]  /*07b0*/  DADD R16, R16, R10 ;  /* 0x0000000010107229 */ /* 0x001fd0000000000a */
[----:B-1----:R-:W-:-:S11]  /*07c0*/  @P0 DADD R16, R16, R8 ;  /* 0x0000000010100229 */ /* 0x002fd60000000008 */
.L_x_92:
[----:B-12---:R-:W-:Y:S05]  /*07d0*/  BSYNC.RECONVERGENT B2 ;  /* 0x0000000000027941 */ /* 0x006fea0003800200 */
.L_x_91:
[----:B------:R-:W0:Y:S01]  /*07e0*/  LDC.64 R8, c[0x0][0x380] ;  /* 0x0000e000ff087b82 */ /* 0x000e220000000a00 */
[----:B------:R-:W-:-:S13]  /*07f0*/  ISETP.GE.U32.AND P0, PT, R21, 0x3, PT ;  /* 0x000000031500780c */ /* 0x000fda0003f06070 */
[----:B------:R-:W-:Y:S05]  /*0800*/  @!P0 BRA `(.L_x_90) ;  /* 0x0000000000788947 */ /* 0x000fea0003800000 */
.L_x_93:
[C---:B------:R-:W-:Y:S02]  /*0810*/  IMAD R11, R26.reuse, UR13, R15 ;  /* 0x0000000d1a0b7c24 */ /* 0x040fe4000f8e020f */
[----:B------:R-:W-:Y:S02]  /*0820*/  IMAD.IADD R18, R26, 0x1, R13 ;  /* 0x000000011a127824 */ /* 0x000fe400078e020d */
[----:B0-----:R-:W-:-:S04]  /*0830*/  IMAD.WIDE R10, R11, 0x2, R8 ;  /* 0x000000020b0a7825 */ /* 0x001fc800078e0208 */
[C---:B------:R-:W-:Y:S02]  /*0840*/  IMAD R29, R18.reuse, UR13, R15 ;  /* 0x0000000d121d7c24 */ /* 0x040fe4000f8e020f */
[----:B------:R-:W2:Y:S01]  /*0850*/  LDG.E.U16 R10, desc[UR8][R10.64] ;  /* 0x000000080a0a7981 */ /* 0x000ea2000c1e1500 */
[----:B------:R-:W-:Y:S02]  /*0860*/  IMAD.IADD R18, R18, 0x1, R13 ;  /* 0x0000000112127824 */ /* 0x000fe400078e020d */
[----:B------:R-:W-:-:S04]  /*0870*/  IMAD.WIDE R28, R29, 0x2, R8 ;  /* 0x000000021d1c7825 */ /* 0x000fc800078e0208 */
[C---:B------:R-:W-:Y:S02]  /*0880*/  IMAD R27, R18.reuse, UR13, R15 ;  /* 0x0000000d121b7c24 */ /* 0x040fe4000f8e020f */
[----:B------:R-:W3:Y:S01]  /*0890*/  LDG.E.U16 R28, desc[UR8][R28.64] ;  /* 0x000000081c1c7981 */ /* 0x000ee2000c1e1500 */
[----:B------:R-:W-:Y:S02]  /*08a0*/  IMAD.IADD R22, R18, 0x1, R13 ;  /* 0x0000000112167824 */ /* 0x000fe400078e020d */
[----:B------:R-:W-:-:S04]  /*08b0*/  IMAD.WIDE R26, R27, 0x2, R8 ;  /* 0x000000021b1a7825 */ /* 0x000fc800078e0208 */
[----:B------:R-:W-:Y:S02]  /*08c0*/  IMAD R25, R22, UR13, R15 ;  /* 0x0000000d16197c24 */ /* 0x000fe4000f8e020f */
[----:B------:R-:W4:Y:S02]  /*08d0*/  LDG.E.U16 R26, desc[UR8][R26.64] ;  /* 0x000000081a1a7981 */ /* 0x000f24000c1e1500 */
[----:B------:R-:W-:-:S06]  /*08e0*/  IMAD.WIDE R24, R25, 0x2, R8 ;  /* 0x0000000219187825 */ /* 0x000fcc00078e0208 */
[----:B------:R2:W5:Y:S02]  /*08f0*/  LDG.E.U16 R24, desc[UR8][R24.64] ;  /* 0x0000000818187981 */ /* 0x000564000c1e1500 */
[----:B--2---:R-:W-:-:S04]  /*0900*/  IMAD.U32 R25, R10, 0x10000, RZ ;  /* 0x000100000a197824 */ /* 0x004fc800078e00ff */
[----:B------:R-:W0:Y:S01]  /*0910*/  F2F.F64.F32 R18, R25 ;  /* 0x0000001900127310 */ /* 0x000e220000201800 */
[----:B---3--:R-:W-:-:S07]  /*0920*/  SHF.L.U32 R10, R28, 0x10, RZ ;  /* 0x000000101c0a7819 */ /* 0x008fce00000006ff */
[----:B------:R-:W1:Y:S01]  /*0930*/  F2F.F64.F32 R10, R10 ;  /* 0x0000000a000a7310 */ /* 0x000e620000201800 */
[----:B----4-:R-:W-:Y:S01]  /*0940*/  IMAD.U32 R28, R26, 0x10000, RZ ;  /* 0x000100001a1c7824 */ /* 0x010fe200078e00ff */
[----:B0-----:R-:W-:Y:S01]  /*0950*/  DADD R18, R18, R16 ;  /* 0x0000000012127229 */ /* 0x001fe20000000010 */
[----:B------:R-:W-:-:S05]  /*0960*/  IMAD.IADD R26, R22, 0x1, R13 ;  /* 0x00000001161a7824 */ /* 0x000fca00078e020d */
[----:B------:R-:W0:Y:S01]  /*0970*/  F2F.F64.F32 R16, R28 ;  /* 0x0000001c00107310 */ /* 0x000e220000201800 */
[----:B------:R-:W-:Y:S01]  /*0980*/  ISETP.GE.AND P0, PT, R26, R23, PT ;  /* 0x000000171a00720c */ /* 0x000fe20003f06270 */
[----:B-----5:R-:W-:Y:S01]  /*0990*/  IMAD.U32 R29, R24, 0x10000, RZ ;  /* 0x00010000181d7824 */ /* 0x020fe200078e00ff */
[----:B-1----:R-:W-:-:S05]  /*09a0*/  DADD R10, R18, R10 ;  /* 0x00000000120a7229 */ /* 0x002fca000000000a */
[----:B------:R-:W1:Y:S03]  /*09b0*/  F2F.F64.F32 R18, R29 ;  /* 0x0000001d00127310 */ /* 0x000e660000201800 */
[----:B0-----:R-:W-:-:S08]  /*09c0*/  DADD R16, R10, R16 ;  /* 0x000000000a107229 */ /* 0x001fd00000000010 */
[----:B-1----:R-:W-:Y:S01]  /*09d0*/  DADD R16, R16, R18 ;  /* 0x0000000010107229 */ /* 0x002fe20000000012 */
[----:B------:R-:W-:Y:S10]  /*09e0*/  @!P0 BRA `(.L_x_93) ;  /* 0xfffffffc00888947 */ /* 0x000ff4000383ffff */
.L_x_90:
[----:B-12---:R-:W-:Y:S05]  /*09f0*/  BSYNC.RECONVERGENT B1 ;  /* 0x0000000000017941 */ /* 0x006fea0003800200 */
.L_x_89:
[----:B------:R-:W1:Y:S01]  /*0a00*/  S2UR UR5, SR_CgaCtaId ;  /* 0x00000000000579c3 */ /* 0x000e620000008800 */
[----:B0-----:R-:W-:Y:S01]  /*0a10*/  MOV R9, 0x400 ;  /* 0x0000040000097802 */ /* 0x001fe20000000f00 */
[----:B------:R-:W-:Y:S01]  /*0a20*/  BSSY.RECONVERGENT B1, `(.L_x_94) ;  /* 0x0000008000017945 */ /* 0x000fe20003800200 */
[----:B-1----:R-:W-:-:S05]  /*0a30*/  IMAD.U32 R18, RZ, RZ, UR5 ;  /* 0x00000005ff127e24 */ /* 0x002fca000f8e00ff */
[----:B------:R-:W-:-:S04]  /*0a40*/  LEA R8, R18, R9, 0x18 ;  /* 0x0000000912087211 */ /* 0x000fc800078ec0ff */
[----:B------:R-:W-:-:S07]  /*0a50*/  LEA R19, R15, R8, 0x3 ;  /* 0x000000080f137211 */ /* 0x000fce00078e18ff */
.L_x_95:
[----:B------:R-:W0:Y:S02]  /*0a60*/  LDS.64 R8, [R19] ;  /* 0x0000000013087984 */ /* 0x000e240000000a00 */
[----:B0-----:R-:W-:-:S07]  /*0a70*/  DADD R10, R16, R8 ;  /* 0x00000000100a7229 */ /* 0x001fce0000000008 */
[----:B------:R-:W0:Y:S02]  /*0a80*/  ATOMS.CAST.SPIN.64 P0, [R19], R8, R10 ;  /* 0x000000081300758d */ /* 0x000e24000180040a */
[----:B0-----:R-:W-:Y:S05]  /*0a90*/  @!P0 BRA `(.L_x_95) ;  /* 0xfffffffc00f08947 */ /* 0x001fea000383ffff */
[----:B------:R-:W-:Y:S05]  /*0aa0*/  BSYNC.RECONVERGENT B1 ;  /* 0x0000000000017941 */ /* 0x000fea0003800200 */
.L_x_94:
[----:B------:R-:W0:Y:S01]  /*0ab0*/  LDCU UR5, c[0x0][0x39c] ;  /* 0x00007380ff0577ac */ /* 0x000e220008000800 */
[----:B------:R-:W-:Y:S02]  /*0ac0*/  VIADD R15, R15, 0x20 ;  /* 0x000000200f0f7836 */ /* 0x000fe40000000000 */
[----:B0-----:R-:W-:-:S05]  /*0ad0*/  IMAD.U32 R17, RZ, RZ, UR5 ;  /* 0x00000005ff117e24 */ /* 0x001fca000f8e00ff */
[----:B------:R-:W-:-:S13]  /*0ae0*/  ISETP.GE.AND P0, PT, R15, R17, PT ;  /* 0x000000110f00720c */ /* 0x000fda0003f06270 */
[----:B------:R-:W-:Y:S05]  /*0af0*/  @!P0 BRA `(.L_x_96) ;  /* 0xfffffff8009c8947 */ /* 0x000fea000383ffff */
.L_x_88:
[----:B-12---:R-:W-:Y:S05]  /*0b00*/  BSYNC B0 ;  /* 0x0000000000007941 */ /* 0x006fea0003800000 */
.L_x_87:
[----:B------:R-:W0:Y:S02]  /*0b10*/  LDC R8, c[0x0][0x36c] ;  /* 0x0000db00ff087b82 */ /* 0x000e240000000800 */
[----:B0-----:R-:W-:-:S13]  /*0b20*/  ISETP.EQ.U32.AND P0, PT, R8, 0x1, PT ;  /* 0x000000010800780c */ /* 0x001fda0003f02070 */
[----:B------:R-:W-:Y:S05]  /*0b30*/  @!P0 BRA `(.L_x_97) ;  /* 0x00000000001c8947 */ /* 0x000fea0003800000 */
[----:B------:R-:W-:-:S03]  /*0b40*/  UMOV UR5, 0xffffffff ;  /* 0xffffffff00057882 */ /* 0x000fc60000000000 */
[----:B------:R-:W-:Y:S05]  /*0b50*/  BRA.DIV UR5, `(.L_x_98) ;  /* 0x0000001205d87947 */ /* 0x000fea000b800000 */
[----:B------:R-:W-:Y:S06]  /*0b60*/  MEMBAR.ALL.GPU ;  /* 0x0000000000007992 */ /* 0x000fec000000a000 */
[----:B------:R-:W-:-:S00]  /*0b70*/  ERRBAR ;  /* 0x00000000000079ab */ /* 0x000fc00000000000 */
[----:B------:R-:W-:Y:S08]  /*0b80*/  CGAERRBAR ;  /* 0x00000000000075ab */ /* 0x000ff00000000000 */
[----:B------:R-:W-:Y:S01]  /*0b90*/  UCGABAR_ARV ;  /* 0x00000000000079c7 */ /* 0x000fe20008000000 */
[----:B------:R-:W-:Y:S05]  /*0ba0*/  BRA `(.L_x_99) ;  /* 0x00000000000c7947 */ /* 0x000fea0003800000 */
.L_x_97:
[----:B------:R-:W-:-:S03]  /*0bb0*/  UMOV UR5, 0xffffffff ;  /* 0xffffffff00057882 */ /* 0x000fc60000000000 */
[----:B------:R-:W-:Y:S05]  /*0bc0*/  BRA.DIV UR5, `(.L_x_100) ;  /* 0x0000001205e47947 */ /* 0x000fea000b800000 */
[----:B------:R-:W-:Y:S01]  /*0bd0*/  NOP ;  /* 0x0000000000007918 */ /* 0x000fe20000000000 */
.L_x_99:
[----:B------:R-:W-:Y:S05]  /*0be0*/  @!P0 BRA `(.L_x_101) ;  /* 0x0000000000148947 */ /* 0x000fea0003800000 */
[----:B------:R-:W-:-:S03]  /*0bf0*/  UMOV UR5, 0xffffffff ;  /* 0xffffffff00057882 */ /* 0x000fc60000000000 */
[----:B------:R-:W-:Y:S05]  /*0c00*/  BRA.DIV UR5, `(.L_x_102) ;  /* 0x0000001205f07947 */ /* 0x000fea000b800000 */
[----:B------:R-:W-:Y:S01]  /*0c10*/  UCGABAR_WAIT ;  /* 0x0000000000007dc7 */ /* 0x000fe20008000000 */
[----:B------:R-:W-:Y:S01]  /*0c20*/  CCTL.IVALL ;  /* 0x00000000ff00798f */ /* 0x000fe20002000000 */
[----:B------:R-:W-:Y:S05]  /*0c30*/  BRA `(.L_x_103) ;  /* 0x00000000000c7947 */ /* 0x000fea0003800000 */
.L_x_101:
[----:B------:R-:W-:-:S03]  /*0c40*/  UMOV UR5, 0xffffffff ;  /* 0xffffffff00057882 */ /* 0x000fc60000000000 */
[----:B------:R-:W-:Y:S05]  /*0c50*/  BRA.DIV UR5, `(.L_x_104) ;  /* 0x0000001205fc7947 */ /* 0x000fea000b800000 */
[----:B------:R-:W-:Y:S06]  /*0c60*/  BAR.SYNC.DEFER_BLOCKING 0x0 ;  /* 0x0000000000007b1d */ /* 0x000fec0000010000 */
.L_x_103:
[----:B------:R-:W-:Y:S01]  /*0c70*/  ISETP.GE.AND P0, PT, R4, 0x2, PT ;  /* 0x000000020400780c */ /* 0x000fe20003f06270 */
[----:B------:R-:W-:Y:S03]  /*0c80*/  BSSY B0, `(.L_x_105) ;  /* 0x0000024000007945 */ /* 0x000fe60003800000 */
[----:B------:R-:W-:-:S13]  /*0c90*/  ISETP.NE.OR P0, PT, R18, RZ, !P0 ;  /* 0x000000ff1200720c */ /* 0x000fda0004705670 */
[----:B------:R-:W-:Y:S05]  /*0ca0*/  @P0 BRA `(.L_x_106) ;  /* 0x0000000000840947 */ /* 0x000fea0003800000 */
[----:B------:R-:W-:Y:S01]  /*0cb0*/  MOV R9, 0x400 ;  /* 0x0000040000097802 */ /* 0x000fe20000000f00 */
[----:B------:R-:W-:-:S03]  /*0cc0*/  IMAD.MOV.U32 R13, RZ, RZ, 0x1 ;  /* 0x00000001ff0d7424 */ /* 0x000fc600078e00ff */
[----:B------:R-:W-:-:S07]  /*0cd0*/  LEA R21, R18, R9, 0x18 ;  /* 0x0000000912157211 */ /* 0x000fce00078ec0ff */
.L_x_112:
[----:B------:R-:W0:Y:S01]  /*0ce0*/  LDCU UR5, c[0x0][0x39c] ;  /* 0x00007380ff0577ac */ /* 0x000e220008000800 */
[----:B------:R-:W-:Y:S01]  /*0cf0*/  BSSY B1, `(.L_x_107) ;  /* 0x0000019000017945 */ /* 0x000fe20003800000 */
[----:B0-----:R-:W-:-:S05]  /*0d00*/  IMAD.U32 R17, RZ, RZ, UR5 ;  /* 0x00000005ff117e24 */ /* 0x001fca000f8e00ff */
[----:B------:R-:W-:-:S13]  /*0d10*/  ISETP.GE.AND P0, PT, R2, R17, PT ;  /* 0x000000110200720c */ /* 0x000fda0003f06270 */
[----:B------:R-:W-:Y:S05]  /*0d20*/  @P0 BRA `(.L_x_108) ;  /* 0x0000000000540947 */ /* 0x000fea0003800000 */
[----:B------:R-:W0:Y:S01]  /*0d30*/  S2R R8, SR_SWINHI ;  /* 0x0000000000087919 */ /* 0x000e220000002f00 */
[----:B------:R-:W-:Y:S02]  /*0d40*/  MOV R20, R2 ;  /* 0x0000000200147202 */ /* 0x000fe40000000f00 */
[----:B------:R-:W-:Y:S02]  /*0d50*/  MOV R14, R21 ;  /* 0x00000015000e7202 */ /* 0x000fe40000000f00 */
[----:B0-----:R-:W-:Y:S02]  /*0d60*/  MOV R15, R8 ;  /* 0x00000008000f7202 */ /* 0x001fe40000000f00 */
[----:B------:R-:W-:Y:S02]  /*0d70*/  PRMT R14, R13, 0x654, R14 ;  /* 0x000006540d0e7816 */ /* 0x000fe4000000000e */
[----:B------:R-:W-:-:S07]  /*0d80*/  MOV R15, R15 ;  /* 0x0000000f000f7202 */ /* 0x000fce0000000f00 */
.L_x_111:
[----:B------:R-:W-:-:S06]  /*0d90*/  IMAD.WIDE R16, R20, 0x8, R14 ;  /* 0x0000000814107825 */ /* 0x000fcc00078e020e */
[----:B------:R-:W5:Y:S01]  /*0da0*/  LD.E.64 R16, desc[UR8][R16.64] ;  /* 0x0000000810107980 */ /* 0x000f62000c101b00 */
[----:B------:R-:W-:Y:S05]  /*0db0*/  YIELD ;  /* 0x0000000000007946 */ /* 0x000fea0003800000 */
[----:B------:R-:W-:Y:S01]  /*0dc0*/  BSSY.RECONVERGENT B2, `(.L_x_109) ;  /* 0x0000006000027945 */ /* 0x000fe20003800200 */
[----:B------:R-:W-:-:S07]  /*0dd0*/  IMAD R19, R20, 0x8, R21 ;  /* 0x0000000814137824 */ /* 0x000fce00078e0215 */
.L_x_110:
[----:B------:R-:W0:Y:S02]  /*0de0*/  LDS.64 R8, [R19] ;  /* 0x0000000013087984 */ /* 0x000e240000000a00 */
[----:B0----5:R-:W-:-:S07]  /*0df0*/  DADD R10, R16, R8 ;  /* 0x00000000100a7229 */ /* 0x021fce0000000008 */
[----:B------:R-:W0:Y:S02]  /*0e00*/  ATOMS.CAST.SPIN.64 P0, [R19], R8, R10 ;  /* 0x000000081300758d */ /* 0x000e24000180040a */
[----:B0-----:R-:W-:Y:S05]  /*0e10*/  @!P0 BRA `(.L_x_110) ;  /* 0xfffffffc00f08947 */ /* 0x001fea000383ffff */
[----:B------:R-:W-:Y:S05]  /*0e20*/  BSYNC.RECONVERGENT B2 ;  /* 0x0000000000027941 */ /* 0x000fea0003800200 */
.L_x_109:
[----:B------:R-:W0:Y:S01]  /*0e30*/  LDCU UR5, c[0x0][0x39c] ;  /* 0x00007380ff0577ac */ /* 0x000e220008000800 */
[----:B------:R-:W-:Y:S02]  /*0e40*/  IMAD.IADD R20, R5, 0x1, R20 ;  /* 0x0000000105147824 */ /* 0x000fe400078e0214 */
[----:B0-----:R-:W-:-:S05]  /*0e50*/  IMAD.U32 R17, RZ, RZ, UR5 ;  /* 0x00000005ff117e24 */ /* 0x001fca000f8e00ff */
[----:B------:R-:W-:-:S13]  /*0e60*/  ISETP.GE.AND P0, PT, R20, R17, PT ;  /* 0x000000111400720c */ /* 0x000fda0003f06270 */
[----:B------:R-:W-:Y:S05]  /*0e70*/  @!P0 BRA `(.L_x_111) ;  /* 0xfffffffc00c48947 */ /* 0x000fea000383ffff */
.L_x_108:
[----:B------:R-:W-:Y:S05]  /*0e80*/  BSYNC B1 ;  /* 0x0000000000017941 */ /* 0x000fea0003800000 */
.L_x_107:
[----:B------:R-:W-:-:S05]  /*0e90*/  VIADD R13, R13, 0x1 ;  /* 0x000000010d0d7836 */ /* 0x000fca0000000000 */
[----:B------:R-:W-:-:S13]  /*0ea0*/  ISETP.NE.AND P0, PT, R13, R4, PT ;  /* 0x000000040d00720c */ /* 0x000fda0003f05270 */
[----:B------:R-:W-:Y:S05]  /*0eb0*/  @P0 BRA `(.L_x_112) ;  /* 0xfffffffc00880947 */ /* 0x000fea000383ffff */
.L_x_106:
[----:B------:R-:W-:Y:S05]  /*0ec0*/  BSYNC B0 ;  /* 0x0000000000007941 */ /* 0x000fea0003800000 */
.L_x_105:
[----:B------:R-:W0:Y:S01]  /*0ed0*/  LDC R4, c[0x0][0x36c] ;  /* 0x0000db00ff047b82 */ /* 0x000e220000000800 */
[----:B------:R-:W-:Y:S02]  /*0ee0*/  ISETP.NE.AND P0, PT, R18, RZ, PT ;  /* 0x000000ff1200720c */ /* 0x000fe40003f05270 */
        /* <DEDUP_REMOVED lines=9> */
.L_x_113:
[----:B------:R-:W-:-:S03]  /*0f80*/  UMOV UR5, 0xffffffff ;  /* 0xffffffff00057882 */ /* 0x000fc60000000000 */
[----:B------:R-:W-:Y:S05]  /*0f90*/  BRA.DIV UR5, `(.L_x_116) ;  /* 0x0000001205847947 */ /* 0x000fea000b800000 */
[----:B------:R-:W-:Y:S01]  /*0fa0*/  NOP ;  /* 0x0000000000007918 */ /* 0x000fe20000000000 */
.L_x_115:
[----:B------:R-:W-:Y:S05]  /*0fb0*/  @!P1 BRA `(.L_x_117) ;  /* 0x0000000000149947 */ /* 0x000fea0003800000 */
[----:B------:R-:W-:-:S03]  /*0fc0*/  UMOV UR5, 0xffffffff ;  /* 0xffffffff00057882 */ /* 0x000fc60000000000 */
[----:B------:R-:W-:Y:S05]  /*0fd0*/  BRA.DIV UR5, `(.L_x_118) ;  /* 0x0000001205907947 */ /* 0x000fea000b800000 */
[----:B------:R-:W-:Y:S01]  /*0fe0*/  UCGABAR_WAIT ;  /* 0x0000000000007dc7 */ /* 0x000fe20008000000 */
[----:B------:R-:W-:Y:S01]  /*0ff0*/  CCTL.IVALL ;  /* 0x00000000ff00798f */ /* 0x000fe20002000000 */
[----:B------:R-:W-:Y:S05]  /*1000*/  BRA `(.L_x_119) ;  /* 0x00000000000c7947 */ /* 0x000fea0003800000 */
.L_x_117:
[----:B------:R-:W-:-:S03]  /*1010*/  UMOV UR5, 0xffffffff ;  /* 0xffffffff00057882 */ /* 0x000fc60000000000 */
[----:B------:R-:W-:Y:S05]  /*1020*/  BRA.DIV UR5, `(.L_x_120) ;  /* 0x00000012059c7947 */ /* 0x000fea000b800000 */
[----:B------:R-:W-:Y:S06]  /*1030*/  BAR.SYNC.DEFER_BLOCKING 0x0 ;  /* 0x0000000000007b1d */ /* 0x000fec0000010000 */
.L_x_119:
[----:B------:R-:W-:Y:S05]  /*1040*/  @P0 EXIT ;  /* 0x000000000000094d */ /* 0x000fea0003800000 */
[----:B------:R-:W-:Y:S02]  /*1050*/  ISETP.GE.AND P0, PT, R2, R17, PT ;  /* 0x000000110200720c */ /* 0x000fe40003f06270 */
[----:B------:R-:W-:-:S11]  /*1060*/  ISETP.NE.AND P1, PT, R12, RZ, PT ;  /* 0x000000ff0c00720c */ /* 0x000fd60003f25270 */
[----:B------:R-:W-:Y:S05]  /*1070*/  @P0 BRA `(.L_x_121) ;  /* 0x00000000003c0947 */ /* 0x000fea0003800000 */
[----:B------:R-:W0:Y:S01]  /*1080*/  S2R R11, SR_CgaCtaId ;  /* 0x00000000000b7919 */ /* 0x000e220000008800 */
[----:B------:R-:W1:Y:S01]  /*1090*/  LDC.64 R8, c[0x0][0x388] ;  /* 0x0000e200ff087b82 */ /* 0x000e620000000a00 */
[----:B------:R-:W-:Y:S02]  /*10a0*/  MOV R10, 0x400 ;  /* 0x00000400000a7802 */ /* 0x000fe40000000f00 */
[----:B------:R-:W-:Y:S02]  /*10b0*/  MOV R4, R2 ;  /* 0x0000000200047202 */ /* 0x000fe40000000f00 */
[----:B0-----:R-:W-:-:S07]  /*10c0*/  LEA R21, R11, R10, 0x18 ;  /* 0x0000000a0b157211 */ /* 0x001fce00078ec0ff */
.L_x_122:
[----:B-1----:R-:W-:-:S06]  /*10d0*/  IMAD.WIDE R10, R4, 0x4, R8 ;  /* 0x00000004040a7825 */ /* 0x002fcc00078e0208 */
[----:B------:R-:W2:Y:S01]  /*10e0*/  LDG.E R10, desc[UR8][R10.64] ;  /* 0x000000080a0a7981 */ /* 0x000ea2000c1e1900 */
[----:B0-----:R-:W-:Y:S02]  /*10f0*/  IMAD R19, R4, 0x8, R21 ;  /* 0x0000000804137824 */ /* 0x001fe400078e0215 */
[----:B------:R-:W-:-:S03]  /*1100*/  IMAD.IADD R4, R5, 0x1, R4 ;  /* 0x0000000105047824 */ /* 0x000fc600078e0204 */
[----:B------:R-:W0:Y:S02]  /*1110*/  LDS.64 R14, [R19] ;  /* 0x00000000130e7984 */ /* 0x000e240000000a00 */
[----:B------:R-:W-:Y:S01]  /*1120*/  ISETP.GE.AND P0, PT, R4, R17, PT ;  /* 0x000000110400720c */ /* 0x000fe20003f06270 */
[----:B--2---:R-:W0:Y:S02]  /*1130*/  F2F.F64.F32 R12, R10 ;  /* 0x0000000a000c7310 */ /* 0x004e240000201800 */
[----:B0-----:R-:W-:-:S07]  /*1140*/  DMUL R12, R12, R14 ;  /* 0x0000000e0c0c7228 */ /* 0x001fce0000000000 */
[----:B------:R0:W-:Y:S03]  /*1150*/  STS.64 [R19], R12 ;  /* 0x0000000c13007388 */ /* 0x0001e60000000a00 */
[----:B------:R-:W-:Y:S05]  /*1160*/  @!P0 BRA `(.L_x_122) ;  /* 0xfffffffc00d88947 */ /* 0x000fea000383ffff */
.L_x_121:
[----:B------:R-:W-:Y:S05]  /*1170*/  WARPSYNC.ALL ;  /* 0x0000000000007948 */ /* 0x000fea0003800000 */
[----:B------:R-:W-:Y:S06]  /*1180*/  BAR.SYNC.DEFER_BLOCKING 0x0 ;  /* 0x0000000000007b1d */ /* 0x000fec0000010000 */
[----:B------:R-:W-:Y:S05]  /*1190*/  @P1 EXIT ;  /* 0x000000000000194d */ /* 0x000fea0003800000 */
[----:B------:R-:W-:Y:S01]  /*11a0*/  ISETP.GE.AND P0, PT, R7, R17, PT ;  /* 0x000000110700720c */ /* 0x000fe20003f06270 */
[----:B------:R-:W-:-:S12]  /*11b0*/  BSSY.RECONVERGENT B0, `(.L_x_123) ;  /* 0x0000088000007945 */ /* 0x000fd80003800200 */
[----:B------:R-:W1:Y:S01]  /*11c0*/  @!P0 S2R R9, SR_CgaCtaId ;  /* 0x0000000000098919 */ /* 0x000e620000008800 */
[----:B------:R-:W-:-:S04]  /*11d0*/  @!P0 MOV R4, 0x400 ;  /* 0x0000040000048802 */ /* 0x000fc80000000f00 */
[----:B-1----:R-:W-:Y:S02]  /*11e0*/  @!P0 LEA R4, R9, R4, 0x18 ;  /* 0x0000000409048211 */ /* 0x002fe400078ec0ff */
[----:B------:R-:W-:-:S03]  /*11f0*/  CS2R R8, SRZ ;  /* 0x0000000000087805 */ /* 0x000fc6000001ff00 */
[C---:B------:R-:W-:Y:S01]  /*1200*/  @!P0 IMAD R10, R7.reuse, 0x8, R4 ;  /* 0x00000008070a8824 */ /* 0x040fe200078e0204 */
[----:B------:R-:W-:-:S04]  /*1210*/  LOP3.LUT R4, R7, 0x20, RZ, 0xfc, !PT ;  /* 0x0000002007047812 */ /* 0x000fc800078efcff */
[----:B------:R-:W1:Y:S01]  /*1220*/  @!P0 LDS.64 R8, [R10] ;  /* 0x000000000a088984 */ /* 0x000e620000000a00 */
[----:B------:R-:W-:-:S03]  /*1230*/  ISETP.GE.AND P0, PT, R4, R17, PT ;  /* 0x000000110400720c */ /* 0x000fc60003f06270 */
[----:B-1----:R1:W-:Y:S10]  /*1240*/  STL.64 [R1], R8 ;  /* 0x0000000801007387 */ /* 0x0023f40000100a00 */
[----:B------:R-:W-:Y:S05]  /*1250*/  @P0 BRA `(.L_x_124) ;  /* 0x0000000400f40947 */ /* 0x000fea0003800000 */
[----:B------:R-:W-:Y:S01]  /*1260*/  UIADD3 UR5, UPT, UPT, UR4, UR10, URZ ;  /* 0x0000000a04057290 */ /* 0x000fe2000fffe0ff */
[----:B------:R-:W-:Y:S03]  /*1270*/  BSSY.RECONVERGENT B1, `(.L_x_125) ;  /* 0x0000020000017945 */ /* 0x000fe60003800200 */
[----:B------:R-:W-:-:S06]  /*1280*/  UIMAD UR5, UR5, UR11, UR7 ;  /* 0x0000000b050572a4 */ /* 0x000fcc000f8e0207 */
[----:B------:R-:W-:-:S04]  /*1290*/  IMAD R3, R6, UR5, R3 ;  /* 0x0000000506037c24 */ /* 0x000fc8000f8e0203 */
[----:B------:R-:W-:-:S04]  /*12a0*/  IMAD R3, R3, UR12, R0 ;  /* 0x0000000c03037c24 */ /* 0x000fc8000f8e0200 */
[----:B------:R-:W-:-:S05]  /*12b0*/  IMAD R0, R3, R5, R2 ;  /* 0x0000000503007224 */ /* 0x000fca00078e0202 */
[----:B------:R-:W-:-:S04]  /*12c0*/  LOP3.LUT R0, R0, 0x1f, RZ, 0xc0, !PT ;  /* 0x0000001f00007812 */ /* 0x000fc800078ec0ff */
[----:B------:R-:W-:-:S04]  /*12d0*/  IADD3 R6, PT, PT, -R0, -0x21, R17 ;  /* 0xffffffdf00067810 */ /* 0x000fc80007ffe111 */
[----:B------:R-:W-:-:S04]  /*12e0*/  LOP3.LUT R2, R6, 0x60, RZ, 0xc0, !PT ;  /* 0x0000006006027812 */ /* 0x000fc800078ec0ff */
[----:B------:R-:W-:Y:S01]  /*12f0*/  ISETP.NE.AND P0, PT, R2, 0x60, PT ;  /* 0x000000600200780c */ /* 0x000fe20003f05270 */
[----:B------:R-:W-:-:S12]  /*1300*/  IMAD.MOV.U32 R2, RZ, RZ, R4 ;  /* 0x000000ffff027224 */ /* 0x000fd800078e0004 */
[----:B------:R-:W-:Y:S05]  /*1310*/  @!P0 BRA `(.L_x_126) ;  /* 0x0000000000548947 */ /* 0x000fea0003800000 */
[----:B------:R-:W2:Y:S01]  /*1320*/  S2UR UR6, SR_CgaCtaId ;  /* 0x00000000000679c3 */ /* 0x000ea20000008800 */
[----:B------:R-:W-:Y:S01]  /*1330*/  UMOV UR5, 0x400 ;  /* 0x0000040000057882 */ /* 0x000fe20000000000 */
[----:B------:R-:W-:Y:S01]  /*1340*/  LEA.HI R3, R6, 0x1, RZ, 0x1b ;  /* 0x0000000106037811 */ /* 0x000fe200078fd8ff */
[----:B------:R-:W-:Y:S01]  /*1350*/  BSSY.RECONVERGENT B2, `(.L_x_127) ;  /* 0x0000010000027945 */ /* 0x000fe20003800200 */
[----:B------:R-:W-:Y:S02]  /*1360*/  MOV R2, R0 ;  /* 0x0000000000027202 */ /* 0x000fe40000000f00 */
[----:B------:R-:W-:-:S05]  /*1370*/  LOP3.LUT R3, R3, 0x3, RZ, 0xc0, !PT ;  /* 0x0000000303037812 */ /* 0x000fca00078ec0ff */
[----:B------:R-:W-:Y:S01]  /*1380*/  IMAD.MOV R3, RZ, RZ, -R3 ;  /* 0x000000ffff037224 */ /* 0x000fe200078e0a03 */
[----:B--2---:R-:W-:-:S06]  /*1390*/  ULEA UR5, UR6, UR5, 0x18 ;  /* 0x0000000506057291 */ /* 0x004fcc000f8ec0ff */
[----:B------:R-:W-:-:S05]  /*13a0*/  LEA R0, R2, UR5, 0x3 ;  /* 0x0000000502007c11 */ /* 0x000fca000f8e18ff */
[----:B------:R-:W-:-:S07]  /*13b0*/  VIADD R0, R0, 0x100 ;  /* 0x0000010000007836 */ /* 0x000fce0000000000 */
.L_x_128:
[----:B-12---:R-:W2:Y:S01]  /*13c0*/  LDL.64 R8, [R1] ;  /* 0x0000000001087983 */ /* 0x006ea20000100a00 */
[----:B------:R-:W-:Y:S02]  /*13d0*/  VIADD R3, R3, 0x1 ;  /* 0x0000000103037836 */ /* 0x000fe40000000000 */
[----:B------:R-:W-:Y:S01]  /*13e0*/  VIADD R2, R2, 0x20 ;  /* 0x0000002002027836 */ /* 0x000fe20000000000 */
[----:B------:R1:W2:Y:S02]  /*13f0*/  LDS.64 R4, [R0] ;  /* 0x0000000000047984 */ /* 0x0002a40000000a00 */
[----:B------:R-:W-:Y:S02]  /*1400*/  ISETP.NE.AND P0, PT, R3, RZ, PT ;  /* 0x000000ff0300720c */ /* 0x000fe40003f05270 */
[----:B-1----:R-:W-:Y:S01]  /*1410*/  IADD3 R0, PT, PT, R0, 0x100, RZ ;  /* 0x0000010000007810 */ /* 0x002fe20007ffe0ff */
[----:B--2---:R-:W-:-:S07]  /*1420*/  DADD R4, R8, R4 ;  /* 0x0000000008047229 */ /* 0x004fce0000000004 */
[----:B------:R2:W-:Y:S03]  /*1430*/  STL.64 [R1], R4 ;  /* 0x0000000401007387 */ /* 0x0005e60000100a00 */
[----:B------:R-:W-:Y:S05]  /*1440*/  @P0 BRA `(.L_x_128) ;  /* 0xfffffffc00dc0947 */ /* 0x000fea000383ffff */
[----:B------:R-:W-:Y:S05]  /*1450*/  BSYNC.RECONVERGENT B2 ;  /* 0x0000000000027941 */ /* 0x000fea0003800200 */
.L_x_127:
[----:B------:R-:W-:-:S07]  /*1460*/  VIADD R2, R2, 0x20 ;  /* 0x0000002002027836 */ /* 0x000fce0000000000 */
.L_x_126:
[----:B------:R-:W-:Y:S05]  /*1470*/  BSYNC.RECONVERGENT B1 ;  /* 0x0000000000017941 */ /* 0x000fea0003800200 */
.L_x_125:
[----:B------:R-:W-:-:S13]  /*1480*/  ISETP.GE.U32.AND P0, PT, R6, 0x60, PT ;  /* 0x000000600600780c */ /* 0x000fda0003f06070 */
[----:B------:R-:W-:Y:S05]  /*1490*/  @!P0 BRA `(.L_x_124) ;  /* 0x0000000400648947 */ /* 0x000fea0003800000 */
[----:B------:R-:W3:Y:S01]  /*14a0*/  S2UR UR6, SR_CgaCtaId ;  /* 0x00000000000679c3 */ /* 0x000ee20000008800 */
[----:B------:R-:W-:Y:S01]  /*14b0*/  IMAD.IADD R0, R17, 0x1, -R2 ;  /* 0x0000000111007824 */ /* 0x000fe200078e0a02 */
[----:B------:R-:W-:Y:S01]  /*14c0*/  UMOV UR5, 0x400 ;  /* 0x0000040000057882 */ /* 0x000fe20000000000 */
[----:B------:R-:W-:Y:S01]  /*14d0*/  BSSY.RECONVERGENT B1, `(.L_x_129) ;  /* 0x000002f000017945 */ /* 0x000fe20003800200 */
[----:B------:R-:W-:Y:S02]  /*14e0*/  PLOP3.LUT P0, PT, PT, PT, PT, 0x80, 0x8 ;  /* 0x000000000008781c */ /* 0x000fe40003f0f070 */
[----:B------:R-:W-:Y:S01]  /*14f0*/  ISETP.GT.AND P1, PT, R0, 0x180, PT ;  /* 0x000001800000780c */ /* 0x000fe20003f24270 */
[----:B---3--:R-:W-:-:S06]  /*1500*/  ULEA UR5, UR6, UR5, 0x18 ;  /* 0x0000000506057291 */ /* 0x008fcc000f8ec0ff */
[----:B------:R-:W-:-:S05]  /*1510*/  LEA R0, R2, UR5, 0x3 ;  /* 0x0000000502007c11 */ /* 0x000fca000f8e18ff */
[----:B------:R-:W-:Y:S01]  /*1520*/  VIADD R0, R0, 0x200 ;  /* 0x0000020000007836 */ /* 0x000fe20000000000 */
[----:B------:R-:W-:Y:S06]  /*1530*/  @!P1 BRA `(.L_x_130) ;  /* 0x0000000000a09947 */ /* 0x000fec0003800000 */
[----:B------:R-:W-:Y:S01]  /*1540*/  PLOP3.LUT P0, PT, PT, PT, PT, 0x8, 0x80 ;  /* 0x000000000080781c */ /* 0x000fe20003f0e170 */
[----:B------:R-:W-:-:S12]  /*1550*/  VIADD R3, R17, 0xfffffe80 ;  /* 0xfffffe8011037836 */ /* 0x000fd80000000000 */
.L_x_131:
[----:B0--3--:R-:W3:Y:S01]  /*1560*/  LDL.64 R12, [R1] ;  /* 0x00000000010c7983 */ /* 0x009ee20000100a00 */
[----:B------:R-:W-:-:S03]  /*1570*/  IADD3 R2, PT, PT, R2, 0x200, RZ ;  /* 0x0000020002027810 */ /* 0x000fc60007ffe0ff */
[----:B------:R-:W3:Y:S01]  /*1580*/  LDS.64 R10, [R0+-0x200] ;  /* 0xfffe0000000a7984 */ /* 0x000ee20000000a00 */
[----:B------:R-:W-:-:S03]  /*1590*/  ISETP.GE.AND P1, PT, R2, R3, PT ;  /* 0x000000030200720c */ /* 0x000fc60003f26270 */
[----:B------:R-:W0:Y:S04]  /*15a0*/  LDS.64 R18, [R0+-0x100] ;  /* 0xffff000000127984 */ /* 0x000e280000000a00 */
[----:B------:R-:W4:Y:S04]  /*15b0*/  LDS.64 R14, [R0] ;  /* 0x00000000000e7984 */ /* 0x000f280000000a00 */
[----:B--2---:R-:W2:Y:S04]  /*15c0*/  LDS.64 R4, [R0+0x100] ;  /* 0x0001000000047984 */ /* 0x004ea80000000a00 */
[----:B-1----:R-:W1:Y:S01]  /*15d0*/  LDS.64 R8, [R0+0x200] ;  /* 0x0002000000087984 */ /* 0x002e620000000a00 */
[----:B---3--:R-:W-:-:S03]  /*15e0*/  DADD R12, R12, R10 ;  /* 0x000000000c0c7229 */ /* 0x008fc6000000000a */
[----:B------:R-:W3:Y:S05]  /*15f0*/  LDS.64 R10, [R0+0x300] ;  /* 0x00030000000a7984 */ /* 0x000eea0000000a00 */
[----:B0-----:R-:W-:Y:S02]  /*1600*/  DADD R18, R18, R12 ;  /* 0x0000000012127229 */ /* 0x001fe4000000000c */
[----:B------:R-:W0:Y:S06]  /*1610*/  LDS.64 R12, [R0+0x400] ;  /* 0x00040000000c7984 */ /* 0x000e2c0000000a00 */
[----:B----4-:R-:W-:-:S02]  /*1620*/  DADD R14, R14, R18 ;  /* 0x000000000e0e7229 */ /* 0x010fc40000000012 */
[----:B------:R-:W4:Y:S06]  /*1630*/  LDS.64 R18, [R0+0x500] ;  /* 0x0005000000127984 */ /* 0x000f2c0000000a00 */
[----:B--2---:R-:W-:Y:S01]  /*1640*/  DADD R14, R4, R14 ;  /* 0x00000000040e7229 */ /* 0x004fe2000000000e */
[----:B------:R-:W2:Y:S07]  /*1650*/  LDS.64 R4, [R0+0x600] ;  /* 0x0006000000047984 */ /* 0x000eae0000000a00 */
[----:B-1----:R-:W-:Y:S01]  /*1660*/  DADD R14, R8, R14 ;  /* 0x00000000080e7229 */ /* 0x002fe2000000000e */
[----:B------:R-:W1:Y:S07]  /*1670*/  LDS.64 R8, [R0+0x700] ;  /* 0x0007000000087984 */ /* 0x000e6e0000000a00 */
[----:B---3--:R-:W-:Y:S01]  /*1680*/  DADD R14, R10, R14 ;  /* 0x000000000a0e7229 */ /* 0x008fe2000000000e */
[----:B------:R-:W3:Y:S07]  /*1690*/  LDS.64 R10, [R0+0x800] ;  /* 0x00080000000a7984 */ /* 0x000eee0000000a00 */
[----:B0-----:R-:W-:Y:S01]  /*16a0*/  DADD R14, R12, R14 ;  /* 0x000000000c0e7229 */ /* 0x001fe2000000000e */
[----:B------:R-:W0:Y:S07]  /*16b0*/  LDS.64 R12, [R0+0x900] ;  /* 0x00090000000c7984 */ /* 0x000e2e0000000a00 */
[----:B----4-:R-:W-:-:S02]  /*16c0*/  DADD R18, R18, R14 ;  /* 0x0000000012127229 */ /* 0x010fc4000000000e */
[----:B------:R-:W4:Y:S06]  /*16d0*/  LDS.64 R14, [R0+0xa00] ;  /* 0x000a0000000e7984 */ /* 0x000f2c0000000a00 */
[----:B--2---:R-:W-:Y:S01]  /*16e0*/  DADD R18, R4, R18 ;  /* 0x0000000004127229 */ /* 0x004fe20000000012 */
[----:B------:R-:W2:Y:S07]  /*16f0*/  LDS.64 R4, [R0+0xb00] ;  /* 0x000b000000047984 */ /* 0x000eae0000000a00 */
[----:B-1----:R-:W-:Y:S01]  /*1700*/  DADD R18, R8, R18 ;  /* 0x0000000008127229 */ /* 0x002fe20000000012 */
[----:B------:R-:W1:Y:S07]  /*1710*/  LDS.64 R8, [R0+0xc00] ;  /* 0x000c000000087984 */ /* 0x000e6e0000000a00 */
[----:B---3--:R-:W-:Y:S01]  /*1720*/  DADD R18, R10, R18 ;  /* 0x000000000a127229 */ /* 0x008fe20000000012 */
[----:B------:R3:W5:Y:S07]  /*1730*/  LDS.64 R10, [R0+0xd00] ;  /* 0x000d0000000a7984 */ /* 0x00076e0000000a00 */
[----:B0-----:R-:W-:Y:S01]  /*1740*/  DADD R12, R12, R18 ;  /* 0x000000000c0c7229 */ /* 0x001fe20000000012 */
[----:B---3--:R-:W-:-:S07]  /*1750*/  VIADD R0, R0, 0x1000 ;  /* 0x0000100000007836 */ /* 0x008fce0000000000 */
[----:B----4-:R-:W-:-:S08]  /*1760*/  DADD R12, R14, R12 ;  /* 0x000000000e0c7229 */ /* 0x010fd0000000000c */
[----:B--2---:R-:W-:-:S08]  /*1770*/  DADD R4, R4, R12 ;  /* 0x0000000004047229 */ /* 0x004fd0000000000c */
[----:B-1----:R-:W-:-:S08]  /*1780*/  DADD R4, R8, R4 ;  /* 0x0000000008047229 */ /* 0x002fd00000000004 */
[----:B-----5:R-:W-:-:S07]  /*1790*/  DADD R4, R10, R4 ;  /* 0x000000000a047229 */ /* 0x020fce0000000004 */
[----:B------:R3:W-:Y:S01]  /*17a0*/  STL.64 [R1], R4 ;  /* 0x0000000401007387 */ /* 0x0007e20000100a00 */
[----:B------:R-:W-:Y:S05]  /*17b0*/  @!P1 BRA `(.L_x_131) ;  /* 0xfffffffc00689947 */ /* 0x000fea000383ffff */
.L_x_130:
[----:B------:R-:W-:Y:S05]  /*17c0*/  BSYNC.RECONVERGENT B1 ;  /* 0x0000000000017941 */ /* 0x000fea0003800200 */
.L_x_129:
[----:B------:R-:W-:Y:S01]  /*17d0*/  IMAD.IADD R3, R17, 0x1, -R2 ;  /* 0x0000000111037824 */ /* 0x000fe200078e0a02 */
[----:B------:R-:W-:Y:S04]  /*17e0*/  BSSY.RECONVERGENT B1, `(.L_x_132) ;  /* 0x0000018000017945 */ /* 0x000fe80003800200 */
[----:B------:R-:W-:-:S13]  /*17f0*/  ISETP.GT.AND P1, PT, R3, 0x80, PT ;  /* 0x000000800300780c */ /* 0x000fda0003f24270 */
[----:B------:R-:W-:Y:S05]  /*1800*/  @!P1 BRA `(.L_x_133) ;  /* 0x0000000000549947 */ /* 0x000fea0003800000 */
[----:B------:R-:W4:Y:S01]  /*1810*/  LDL.64 R10, [R1] ;  /* 0x00000000010a7983 */ /* 0x000f220000100a00 */
[----:B------:R-:W-:Y:S01]  /*1820*/  PLOP3.LUT P0, PT, PT, PT, PT, 0x8, 0x80 ;  /* 0x000000000080781c */ /* 0x000fe20003f0e170 */
[----:B------:R-:W-:Y:S02]  /*1830*/  VIADD R2, R2, 0x100 ;  /* 0x0000010002027836 */ /* 0x000fe40000000000 */
[----:B-1----:R-:W4:Y:S04]  /*1840*/  LDS.64 R8, [R0+-0x200] ;  /* 0xfffe000000087984 */ /* 0x002f280000000a00 */
[----:B------:R-:W1:Y:S04]  /*1850*/  LDS.64 R14, [R0+-0x100] ;  /* 0xffff0000000e7984 */ /* 0x000e680000000a00 */
[----:B0-----:R-:W0:Y:S04]  /*1860*/  LDS.64 R18, [R0] ;  /* 0x0000000000127984 */ /* 0x001e280000000a00 */
[----:B------:R-:W5:Y:S04]  /*1870*/  LDS.64 R12, [R0+0x100] ;  /* 0x00010000000c7984 */ /* 0x000f680000000a00 */
[----:B--23--:R-:W2:Y:S01]  /*1880*/  LDS.64 R4, [R0+0x200] ;  /* 0x0002000000047984 */ /* 0x00cea20000000a00 */
[----:B----4-:R-:W-:-:S03]  /*1890*/  DADD R10, R8, R10 ;  /* 0x00000000080a7229 */ /* 0x010fc6000000000a */
[----:B------:R-:W3:Y:S05]  /*18a0*/  LDS.64 R8, [R0+0x300] ;  /* 0x0003000000087984 */ /* 0x000eea0000000a00 */
[----:B-1----:R-:W-:Y:S02]  /*18b0*/  DADD R14, R14, R10 ;  /* 0x000000000e0e7229 */ /* 0x002fe4000000000a */
[----:B------:R-:W1:Y:S06]  /*18c0*/  LDS.64 R10, [R0+0x400] ;  /* 0x00040000000a7984 */ /* 0x000e6c0000000a00 */
[----:B0-----:R-:W-:Y:S01]  /*18d0*/  DADD R14, R18, R14 ;  /* 0x00000000120e7229 */ /* 0x001fe2000000000e */
[----:B------:R0:W4:Y:S07]  /*18e0*/  LDS.64 R18, [R0+0x500] ;  /* 0x0005000000127984 */ /* 0x00012e0000000a00 */
[----:B-----5:R-:W-:Y:S01]  /*18f0*/  DADD R12, R12, R14 ;  /* 0x000000000c0c7229 */ /* 0x020fe2000000000e */
[----:B0-----:R-:W-:-:S07]  /*1900*/  VIADD R0, R0, 0x800 ;  /* 0x0000080000007836 */ /* 0x001fce0000000000 */
[----:B--2---:R-:W-:-:S08]  /*1910*/  DADD R4, R4, R12 ;  /* 0x0000000004047229 */ /* 0x004fd0000000000c */
[----:B---3--:R-:W-:-:S08]  /*1920*/  DADD R4, R8, R4 ;  /* 0x0000000008047229 */ /* 0x008fd00000000004 */
[----:B-1----:R-:W-:-:S08]  /*1930*/  DADD R4, R10, R4 ;  /* 0x000000000a047229 */ /* 0x002fd00000000004 */
[----:B----4-:R-:W-:-:S07]  /*1940*/  DADD R4, R18, R4 ;  /* 0x0000000012047229 */ /* 0x010fce0000000004 */
[----:B------:R4:W-:Y:S04]  /*1950*/  STL.64 [R1], R4 ;  /* 0x0000000401007387 */ /* 0x0009e80000100a00 */
.L_x_133:
[----:B------:R-:W-:Y:S05]  /*1960*/  BSYNC.RECONVERGENT B1 ;  /* 0x0000000000017941 */ /* 0x000fea0003800200 */
.L_x_132:
[----:B------:R-:W-:-:S13]  /*1970*/  ISETP.LT.OR P0, PT, R2, R17, P0 ;  /* 0x000000110200720c */ /* 0x000fda0000701670 */
[----:B------:R-:W-:Y:S05]  /*1980*/  @!P0 BRA `(.L_x_124) ;  /* 0x0000000000288947 */ /* 0x000fea0003800000 */
[----:B0-----:R-:W5:Y:S04]  /*1990*/  LDL.64 R12, [R1] ;  /* 0x00000000010c7983 */ /* 0x001f680000100a00 */
[----:B------:R-:W5:Y:S04]  /*19a0*/  LDS.64 R2, [R0+-0x200] ;  /* 0xfffe000000027984 */ /* 0x000f680000000a00 */
[----:B--234-:R-:W0:Y:S04]  /*19b0*/  LDS.64 R4, [R0+-0x100] ;  /* 0xffff000000047984 */ /* 0x01ce280000000a00 */
[----:B-1----:R-:W1:Y:S04]  /*19c0*/  LDS.64 R8, [R0] ;  /* 0x0000000000087984 */ /* 0x002e680000000a00 */
[----:B------:R-:W2:Y:S01]  /*19d0*/  LDS.64 R10, [R0+0x100] ;  /* 0x00010000000a7984 */ /* 0x000ea20000000a00 */
[----:B-----5:R-:W-:-:S08]  /*19e0*/  DADD R2, R2, R12 ;  /* 0x0000000002027229 */ /* 0x020fd0000000000c */
[----:B0-----:R-:W-:-:S08]  /*19f0*/  DADD R2, R4, R2 ;  /* 0x0000000004027229 */ /* 0x001fd00000000002 */
[----:B-1----:R-:W-:-:S08]  /*1a00*/  DADD R2, R8, R2 ;  /* 0x0000000008027229 */ /* 0x002fd00000000002 */
[----:B--2---:R-:W-:-:S07]  /*1a10*/  DADD R2, R10, R2 ;  /* 0x000000000a027229 */ /* 0x004fce0000000002 */
[----:B------:R0:W-:Y:S04]  /*1a20*/  STL.64 [R1], R2 ;  /* 0x0000000201007387 */ /* 0x0001e80000100a00 */
.L_x_124:
[----:B------:R-:W-:Y:S05]  /*1a30*/  BSYNC.RECONVERGENT B0 ;  /* 0x0000000000007941 */ /* 0x000fea0003800200 */
.L_x_123:
[----:B------:R-:W0:Y:S01]  /*1a40*/  LDL.64 R14, [R1] ;  /* 0x00000000010e7983 */ /* 0x000e220000100a00 */
[----:B------:R-:W-:-:S03]  /*1a50*/  ISETP.NE.AND P0, PT, R7, RZ, PT ;  /* 0x000000ff0700720c */ /* 0x000fc60003f05270 */
[----:B0-----:R-:W-:Y:S04]  /*1a60*/  SHFL.BFLY PT, R3, R15, 0x10, 0x1f ;  /* 0x0e001f000f037f89 */ /* 0x001fe800000e0000 */
[----:B------:R-:W0:Y:S02]  /*1a70*/  SHFL.BFLY PT, R2, R14, 0x10, 0x1f ;  /* 0x0e001f000e027f89 */ /* 0x000e2400000e0000 */
[----:B0-----:R-:W-:-:S07]  /*1a80*/  DADD R2, R2, R14 ;  /* 0x0000000002027229 */ /* 0x001fce000000000e */
[----:B--234-:R-:W-:Y:S04]  /*1a90*/  SHFL.BFLY PT, R5, R3, 0x8, 0x1f ;  /* 0x0d001f0003057f89 */ /* 0x01cfe800000e0000 */
[----:B------:R-:W0:Y:S02]  /*1aa0*/  SHFL.BFLY PT, R4, R2, 0x8, 0x1f ;  /* 0x0d001f0002047f89 */ /* 0x000e2400000e0000 */
[----:B0-----:R-:W-:-:S07]  /*1ab0*/  DADD R4, R4, R2 ;  /* 0x0000000004047229 */ /* 0x001fce0000000002 */
[----:B-1----:R-:W-:Y:S04]  /*1ac0*/  SHFL.BFLY PT, R9, R5, 0x4, 0x1f ;  /* 0x0c801f0005097f89 */ /* 0x002fe800000e0000 */
[----:B------:R-:W0:Y:S02]  /*1ad0*/  SHFL.BFLY PT, R8, R4, 0x4, 0x1f ;  /* 0x0c801f0004087f89 */ /* 0x000e2400000e0000 */
[----:B0-----:R-:W-:-:S07]  /*1ae0*/  DADD R8, R8, R4 ;  /* 0x0000000008087229 */ /* 0x001fce0000000004 */
[----:B------:R-:W-:Y:S04]  /*1af0*/  SHFL.BFLY PT, R11, R9, 0x2, 0x1f ;  /* 0x0c401f00090b7f89 */ /* 0x000fe800000e0000 */
[----:B------:R-:W0:Y:S02]  /*1b00*/  SHFL.BFLY PT, R10, R8, 0x2, 0x1f ;  /* 0x0c401f00080a7f89 */ /* 0x000e2400000e0000 */
[----:B0-----:R-:W-:-:S07]  /*1b10*/  DADD R12, R10, R8 ;  /* 0x000000000a0c7229 */ /* 0x001fce0000000008 */
[----:B------:R-:W-:Y:S04]  /*1b20*/  SHFL.BFLY PT, R11, R13, 0x1, 0x1f ;  /* 0x0c201f000d0b7f89 */ /* 0x000fe800000e0000 */
[----:B------:R-:W0:Y:S02]  /*1b30*/  SHFL.BFLY PT, R10, R12, 0x1, 0x1f ;  /* 0x0c201f000c0a7f89 */ /* 0x000e2400000e0000 */
[----:B0-----:R-:W-:-:S07]  /*1b40*/  DADD R10, R10, R12 ;  /* 0x000000000a0a7229 */ /* 0x001fce000000000c */
[----:B------:R0:W-:Y:S01]  /*1b50*/  STL.64 [R1], R10 ;  /* 0x0000000a01007387 */ /* 0x0001e20000100a00 */
[----:B------:R-:W-:-:S03]  /*1b60*/  NOP ;  /* 0x0000000000007918 */ /* 0x000fc60000000000 */
[----:B------:R0:W5:Y:S01]  /*1b70*/  LDL.64 R2, [R1] ;  /* 0x0000000001027983 */ /* 0x0001620000100a00 */
[----:B------:R-:W-:Y:S01]  /*1b80*/  NOP ;  /* 0x0000000000007918 */ /* 0x000fe20000000000 */
[----:B------:R-:W-:Y:S05]  /*1b90*/  @P0 EXIT ;  /* 0x000000000000094d */ /* 0x000fea0003800000 */
[----:B------:R-:W1:Y:S02]  /*1ba0*/  LDCU.64 UR4, c[0x0][0x3a0] ;  /* 0x00007400ff0477ac */ /* 0x000e640008000a00 */
[----:B-1----:R-:W-:Y:S01]  /*1bb0*/  I2FP.F32.S32 R5, UR4 ;  /* 0x0000000400057c45 */ /* 0x002fe20008201400 */
[----:B------:R-:W1:Y:S03]  /*1bc0*/  LDCU UR4, c[0x0][0x394] ;  /* 0x00007280ff0477ac */ /* 0x000e660008000800 */
[----:B------:R-:W2:Y:S01]  /*1bd0*/  MUFU.RCP R4, R5 ;  /* 0x0000000500047308 */ /* 0x000ea20000001000 */
[----:B-1----:R-:W-:Y:S01]  /*1be0*/  I2FP.F32.S32 R0, UR4 ;  /* 0x0000000400007c45 */ /* 0x002fe20008201400 */
[----:B--2---:R-:W-:-:S04]  /*1bf0*/  FFMA R7, -R5, R4, 1 ;  /* 0x3f80000005077423 */ /* 0x004fc80000000104 */
[----:B------:R-:W-:Y:S01]  /*1c00*/  FMUL R0, R0, UR5 ;  /* 0x0000000500007c20 */ /* 0x000fe20008400000 */
[----:B------:R-:W-:-:S03]  /*1c10*/  FFMA R7, R4, R7, R4 ;  /* 0x0000000704077223 */ /* 0x000fc60000000004 */
[----:B------:R-:W1:Y:S01]  /*1c20*/  FCHK P0, R0, R5 ;  /* 0x0000000500007302 */ /* 0x000e620000000000 */
[----:B------:R-:W-:-:S04]  /*1c30*/  FFMA R4, R0, R7, RZ ;  /* 0x0000000700047223 */ /* 0x000fc800000000ff */
[----:B------:R-:W-:-:S04]  /*1c40*/  FFMA R6, -R5, R4, R0 ;  /* 0x0000000405067223 */ /* 0x000fc80000000100 */
[----:B------:R-:W-:Y:S01]  /*1c50*/  FFMA R4, R7, R6, R4 ;  /* 0x0000000607047223 */ /* 0x000fe20000000004 */
[----:B-1----:R-:W-:Y:S06]  /*1c60*/  @!P0 BRA `(.L_x_134) ;  /* 0x00000000000c8947 */ /* 0x002fec0003800000 */
[----:B------:R-:W-:-:S07]  /*1c70*/  MOV R4, 0x1c90 ;  /* 0x00001c9000047802 */ /* 0x000fce0000000f00 */
[----:B0----5:R-:W-:Y:S05]  /*1c80*/  CALL.REL.NOINC `($__internal_0_$__cuda_sm3x_div_rn_noftz_f32_slowpath) ;  /* 0x0000000400b47944 */ /* 0x021fea0003c00000 */
[----:B------:R-:W-:-:S07]  /*1c90*/  MOV R4, R0 ;  /* 0x0000000000047202 */ /* 0x000fce0000000f00 */
.L_x_134:
[----:B------:R-:W1:Y:S02]  /*1ca0*/  LDCU UR4, c[0x0][0x390] ;  /* 0x00007200ff0477ac */ /* 0x000e640008000800 */
[----:B-1----:R-:W-:-:S04]  /*1cb0*/  I2FP.F32.S32 R5, UR4 ;  /* 0x0000000400057c45 */ /* 0x002fc80008201400 */
[----:B------:R-:W1:Y:S08]  /*1cc0*/  MUFU.RCP R0, R5 ;  /* 0x0000000500007308 */ /* 0x000e700000001000 */
[----:B------:R-:W2:Y:S01]  /*1cd0*/  FCHK P0, R4, R5 ;  /* 0x0000000504007302 */ /* 0x000ea20000000000 */
[----:B-1----:R-:W-:-:S04]  /*1ce0*/  FFMA R7, -R5, R0, 1 ;  /* 0x3f80000005077423 */ /* 0x002fc80000000100 */
[----:B------:R-:W-:-:S04]  /*1cf0*/  FFMA R0, R0, R7, R0 ;  /* 0x0000000700007223 */ /* 0x000fc80000000000 */
[----:B------:R-:W-:-:S04]  /*1d00*/  FFMA R7, R0, R4, RZ ;  /* 0x0000000400077223 */ /* 0x000fc800000000ff */
[----:B------:R-:W-:-:S04]  /*1d10*/  FFMA R6, -R5, R7, R4 ;  /* 0x0000000705067223 */ /* 0x000fc80000000104 */
[----:B------:R-:W-:Y:S01]  /*1d20*/  FFMA R6, R0, R6, R7 ;  /* 0x0000000600067223 */ /* 0x000fe20000000007 */
[----:B--2---:R-:W-:Y:S06]  /*1d30*/  @!P0 BRA `(.L_x_135) ;  /* 0x0000000000108947 */ /* 0x004fec0003800000 */
[----:B------:R-:W-:Y:S01]  /*1d40*/  IMAD.MOV.U32 R0, RZ, RZ, R4 ;  /* 0x000000ffff007224 */ /* 0x000fe200078e0004 */
[----:B------:R-:W-:-:S07]  /*1d50*/  MOV R4, 0x1d70 ;  /* 0x00001d7000047802 */ /* 0x000fce0000000f00 */
[----:B0----5:R-:W-:Y:S05]  /*1d60*/  CALL.REL.NOINC `($__internal_0_$__cuda_sm3x_div_rn_noftz_f32_slowpath) ;  /* 0x00000004007c7944 */ /* 0x021fea0003c00000 */
[----:B------:R-:W-:-:S07]  /*1d70*/  IMAD.MOV.U32 R6, RZ, RZ, R0 ;  /* 0x000000ffff067224 */ /* 0x000fce00078e0000 */
.L_x_135:
[----:B------:R-:W1:Y:S08]  /*1d80*/  MUFU.RCP R0, R5 ;  /* 0x0000000500007308 */ /* 0x000e700000001000 */
[----:B------:R-:W2:Y:S01]  /*1d90*/  FCHK P0, R6, R5 ;  /* 0x0000000506007302 */ /* 0x000ea20000000000 */
[----:B-1----:R-:W-:-:S04]  /*1da0*/  FFMA R7, -R5, R0, 1 ;  /* 0x3f80000005077423 */ /* 0x002fc80000000100 */
[----:B------:R-:W-:-:S04]  /*1db0*/  FFMA R0, R0, R7, R0 ;  /* 0x0000000700007223 */ /* 0x000fc80000000000 */
[----:B------:R-:W-:-:S04]  /*1dc0*/  FFMA R7, R0, R6, RZ ;  /* 0x0000000600077223 */ /* 0x000fc800000000ff */
[----:B------:R-:W-:-:S04]  /*1dd0*/  FFMA R4, -R5, R7, R6 ;  /* 0x0000000705047223 */ /* 0x000fc80000000106 */
[----:B0-----:R-:W-:Y:S01]  /*1de0*/  FFMA R11, R0, R4, R7 ;  /* 0x00000004000b7223 */ /* 0x001fe20000000007 */
[----:B--2---:R-:W-:Y:S06]  /*1df0*/  @!P0 BRA `(.L_x_136) ;  /* 0x0000000000108947 */ /* 0x004fec0003800000 */
[----:B------:R-:W-:Y:S01]  /*1e00*/  IMAD.MOV.U32 R0, RZ, RZ, R6 ;  /* 0x000000ffff007224 */ /* 0x000fe200078e0006 */
[----:B------:R-:W-:-:S07]  /*1e10*/  MOV R4, 0x1e30 ;  /* 0x00001e3000047802 */ /* 0x000fce0000000f00 */
[----:B-----5:R-:W-:Y:S05]  /*1e20*/  CALL.REL.NOINC `($__internal_0_$__cuda_sm3x_div_rn_noftz_f32_slowpath) ;  /* 0x00000004004c7944 */ /* 0x020fea0003c00000 */
[----:B------:R-:W-:-:S07]  /*1e30*/  IMAD.MOV.U32 R11, RZ, RZ, R0 ;  /* 0x000000ffff0b7224 */ /* 0x000fce00078e0000 */
.L_x_136:
[----:B------:R-:W0:Y:S01]  /*1e40*/  F2F.F64.F32 R4, R11 ;  /* 0x0000000b00047310 */ /* 0x000e220000201800 */
[----:B------:R-:W1:Y:S08]  /*1e50*/  LDC.64 R6, c[0x0][0x3a8] ;  /* 0x0000ea00ff067b82 */ /* 0x000e700000000a00 */
[----:B------:R-:W2:Y:S01]  /*1e60*/  LDC.64 R8, c[0x0][0x3b0] ;  /* 0x0000ec00ff087b82 */ /* 0x000ea20000000a00 */
[----:B0----5:R-:W-:-:S10]  /*1e70*/  DMUL R2, R2, R4 ;  /* 0x0000000402027228 */ /* 0x021fd40000000000 */
[----:B------:R-:W1:Y:S02]  /*1e80*/  F2F.BF16.F64 R3, R2 ;  /* 0x0000000200037310 */ /* 0x000e640000302000 */
[----:B-1----:R-:W-:Y:S04]  /*1e90*/  STG.E.U16 desc[UR8][R6.64], R3 ;  /* 0x0000000306007986 */ /* 0x002fe8000c101508 */
[----:B--2---:R-:W-:Y:S01]  /*1ea0*/  STG.E desc[UR8][R8.64], R11 ;  /* 0x0000000b08007986 */ /* 0x004fe2000c101908 */
[----:B------:R-:W-:Y:S05]  /*1eb0*/  EXIT ;  /* 0x000000000000794d */ /* 0x000fea0003800000 */
.L_x_98:
[----:B------:R-:W-:Y:S01]  /*1ec0*/  BSSY B0, `(.L_x_137) ;  /* 0x0000008000007945 */ /* 0x000fe20003800000 */
[----:B------:R-:W-:-:S07]  /*1ed0*/  MOV R8, 0xffffffff ;  /* 0xffffffff00087802 */ /* 0x000fce0000000f00 */
[----:B------:R-:W-:Y:S05]  /*1ee0*/  WARPSYNC.COLLECTIVE.ALL `(.L_x_138) ;  /* 0x0000000000147948 */ /* 0x000fea0003c00000 */
[----:B------:R-:W-:Y:S06]  /*1ef0*/  MEMBAR.ALL.GPU ;  /* 0x0000000000007992 */ /* 0x000fec000000a000 */
[----:B------:R-:W-:-:S00]  /*1f00*/  ERRBAR ;  /* 0x00000000000079ab */ /* 0x000fc00000000000 */
[----:B------:R-:W-:Y:S08]  /*1f10*/  CGAERRBAR ;  /* 0x00000000000075ab */ /* 0x000ff00000000000 */
[----:B------:R-:W-:Y:S01]  /*1f20*/  UCGABAR_ARV ;  /* 0x00000000000079c7 */ /* 0x000fe20008000000 */
[----:B------:R-:W-:Y:S05]  /*1f30*/  ENDCOLLECTIVE ;  /* 0x000000000000791b */ /* 0x000fea0003800000 */
.L_x_138:
[----:B------:R-:W-:Y:S05]  /*1f40*/  BSYNC B0 ;  /* 0x0000000000007941 */ /* 0x000fea0003800000 */
.L_x_137:
[----:B------:R-:W-:Y:S05]  /*1f50*/  BRA `(.L_x_99) ;  /* 0xffffffec00207947 */ /* 0x000fea000383ffff */
.L_x_100:
[----:B------:R-:W-:Y:S01]  /*1f60*/  BSSY B0, `(.L_x_139) ;  /* 0x0000005000007945 */ /* 0x000fe20003800000 */
[----:B------:R-:W-:-:S07]  /*1f70*/  IMAD.MOV.U32 R8, RZ, RZ, -0x1 ;  /* 0xffffffffff087424 */ /* 0x000fce00078e00ff */
[----:B------:R-:W-:Y:S05]  /*1f80*/  WARPSYNC.COLLECTIVE R8, `(.L_x_140) ;  /* 0x0000000008087348 */ /* 0x000fea0003c00000 */
[----:B------:R-:W-:Y:S01]  /*1f90*/  NOP ;  /* 0x0000000000007918 */ /* 0x000fe20000000000 */
[----:B------:R-:W-:Y:S05]  /*1fa0*/  ENDCOLLECTIVE ;  /* 0x000000000000791b */ /* 0x000fea0003800000 */
.L_x_140:
[----:B------:R-:W-:Y:S05]  /*1fb0*/  BSYNC B0 ;  /* 0x0000000000007941 */ /* 0x000fea0003800000 */
.L_x_139:
[----:B------:R-:W-:Y:S05]  /*1fc0*/  BRA `(.L_x_99) ;  /* 0xffffffec00047947 */ /* 0x000fea000383ffff */
.L_x_102:
[----:B------:R-:W-:Y:S01]  /*1fd0*/  BSSY B0, `(.L_x_141) ;  /* 0x0000006000007945 */ /* 0x000fe20003800000 */
[----:B------:R-:W-:-:S07]  /*1fe0*/  IMAD.MOV.U32 R8, RZ, RZ, -0x1 ;  /* 0xffffffffff087424 */ /* 0x000fce00078e00ff */
[----:B------:R-:W-:Y:S05]  /*1ff0*/  WARPSYNC.COLLECTIVE.ALL `(.L_x_142) ;  /* 0x00000000000c7948 */ /* 0x000fea0003c00000 */
[----:B------:R-:W-:Y:S01]  /*2000*/  UCGABAR_WAIT ;  /* 0x0000000000007dc7 */ /* 0x000fe20008000000 */
[----:B------:R-:W-:Y:S01]  /*2010*/  CCTL.IVALL ;  /* 0x00000000ff00798f */ /* 0x000fe20002000000 */
[----:B------:R-:W-:Y:S05]  /*2020*/  ENDCOLLECTIVE ;  /* 0x000000000000791b */ /* 0x000fea0003800000 */
.L_x_142:
[----:B------:R-:W-:Y:S05]  /*2030*/  BSYNC B0 ;  /* 0x0000000000007941 */ /* 0x000fea0003800000 */
.L_x_141:
[----:B------:R-:W-:Y:S05]  /*2040*/  BRA `(.L_x_103) ;  /* 0xffffffec00087947 */ /* 0x000fea000383ffff */
.L_x_104:
[----:B------:R-:W-:Y:S01]  /*2050*/  BSSY B0, `(.L_x_143) ;  /* 0x000000a000007945 */ /* 0x000fe20003800000 */
[----:B------:R-:W-:Y:S01]  /*2060*/  IMAD.MOV.U32 R9, RZ, RZ, 0x0 ;  /* 0x00000000ff097424 */ /* 0x000fe200078e00ff */
[----:B------:R-:W-:Y:S01]  /*2070*/  MOV R8, 0xffffffff ;  /* 0xffffffff00087802 */ /* 0x000fe20000000f00 */
[----:B------:R-:W-:-:S07]  /*2080*/  IMAD.MOV.U32 R10, RZ, RZ, 0x0 ;  /* 0x00000000ff0a7424 */ /* 0x000fce00078e00ff */
[----:B------:R-:W-:Y:S05]  /*2090*/  WARPSYNC.COLLECTIVE.ALL `(.L_x_144) ;  /* 0x0000000000147948 */ /* 0x000fea0003c00000 */
[----:B------:R-:W-:-:S04]  /*20a0*/  SHF.L.U32 R10, R10, 0x10, RZ ;  /* 0x000000100a0a7819 */ /* 0x000fc800000006ff */
[----:B------:R-:W-:-:S05]  /*20b0*/  LOP3.LUT R10, R10, 0xf, R9, 0xf8, !PT ;  /* 0x0000000f0a0a7812 */ /* 0x000fca00078ef809 */
[----:B------:R0:W-:Y:S02]  /*20c0*/  BAR.SYNC.DEFER_BLOCKING R10, R10 ;  /* 0x0000000a0000731d */ /* 0x0001e40000010000 */
[----:B0-----:R-:W-:-:S04]  /*20d0*/  SHF.R.U32 R10, R10, 0x10, RZ ;  /* 0x000000100a0a7819 */ /* 0x001fc800000016ff */
[----:B------:R-:W-:Y:S05]  /*20e0*/  ENDCOLLECTIVE ;  /* 0x000000000000791b */ /* 0x000fea0003800000 */
.L_x_144:
[----:B------:R-:W-:Y:S05]  /*20f0*/  BSYNC B0 ;  /* 0x0000000000007941 */ /* 0x000fea0003800000 */
.L_x_143:
[----:B------:R-:W-:Y:S05]  /*2100*/  BRA `(.L_x_103) ;  /* 0xffffffe800d87947 */ /* 0x000fea000383ffff */
.L_x_114:
[----:B------:R-:W-:Y:S01]  /*2110*/  BSSY B0, `(.L_x_145) ;  /* 0x0000008000007945 */ /* 0x000fe20003800000 */
[----:B------:R-:W-:-:S07]  /*2120*/  IMAD.MOV.U32 R8, RZ, RZ, -0x1 ;  /* 0xffffffffff087424 */ /* 0x000fce00078e00ff */
[----:B------:R-:W-:Y:S05]  /*2130*/  WARPSYNC.COLLECTIVE.ALL `(.L_x_146) ;  /* 0x0000000000147948 */ /* 0x000fea0003c00000 */
[----:B------:R-:W-:Y:S06]  /*2140*/  MEMBAR.ALL.GPU ;  /* 0x0000000000007992 */ /* 0x000fec000000a000 */
[----:B------:R-:W-:-:S00]  /*2150*/  ERRBAR ;  /* 0x00000000000079ab */ /* 0x000fc00000000000 */
[----:B------:R-:W-:Y:S08]  /*2160*/  CGAERRBAR ;  /* 0x00000000000075ab */ /* 0x000ff00000000000 */
[----:B------:R-:W-:Y:S01]  /*2170*/  UCGABAR_ARV ;  /* 0x00000000000079c7 */ /* 0x000fe20008000000 */
[----:B------:R-:W-:Y:S05]  /*2180*/  ENDCOLLECTIVE ;  /* 0x000000000000791b */ /* 0x000fea0003800000 */
.L_x_146:
[----:B------:R-:W-:Y:S05]  /*2190*/  BSYNC B0 ;  /* 0x0000000000007941 */ /* 0x000fea0003800000 */
.L_x_145:
[----:B------:R-:W-:Y:S05]  /*21a0*/  BRA `(.L_x_115) ;  /* 0xffffffec00807947 */ /* 0x000fea000383ffff */
.L_x_116:
[----:B------:R-:W-:Y:S01]  /*21b0*/  BSSY B0, `(.L_x_147) ;  /* 0x0000005000007945 */ /* 0x000fe20003800000 */
[----:B------:R-:W-:-:S07]  /*21c0*/  IMAD.MOV.U32 R8, RZ, RZ, -0x1 ;  /* 0xffffffffff087424 */ /* 0x000fce00078e00ff */
[----:B------:R-:W-:Y:S05]  /*21d0*/  WARPSYNC.COLLECTIVE R8, `(.L_x_148) ;  /* 0x0000000008087348 */ /* 0x000fea0003c00000 */
[----:B------:R-:W-:Y:S01]  /*21e0*/  NOP ;  /* 0x0000000000007918 */ /* 0x000fe20000000000 */
[----:B------:R-:W-:Y:S05]  /*21f0*/  ENDCOLLECTIVE ;  /* 0x000000000000791b */ /* 0x000fea0003800000 */
.L_x_148:
[----:B------:R-:W-:Y:S05]  /*2200*/  BSYNC B0 ;  /* 0x0000000000007941 */ /* 0x000fea0003800000 */
.L_x_147:
[----:B------:R-:W-:Y:S05]  /*2210*/  BRA `(.L_x_115) ;  /* 0xffffffec00647947 */ /* 0x000fea000383ffff */
.L_x_118:
[----:B------:R-:W-:Y:S01]  /*2220*/  BSSY B0, `(.L_x_149) ;  /* 0x0000006000007945 */ /* 0x000fe20003800000 */
[----:B------:R-:W-:-:S07]  /*2230*/  IMAD.MOV.U32 R8, RZ, RZ, -0x1 ;  /* 0xffffffffff087424 */ /* 0x000fce00078e00ff */
[----:B------:R-:W-:Y:S05]  /*2240*/  WARPSYNC.COLLECTIVE.ALL `(.L_x_150) ;  /* 0x00000000000c7948 */ /* 0x000fea0003c00000 */
[----:B------:R-:W-:Y:S01]  /*2250*/  UCGABAR_WAIT ;  /* 0x0000000000007dc7 */ /* 0x000fe20008000000 */
[----:B------:R-:W-:Y:S01]  /*2260*/  CCTL.IVALL ;  /* 0x00000000ff00798f */ /* 0x000fe20002000000 */
[----:B------:R-:W-:Y:S05]  /*2270*/  ENDCOLLECTIVE ;  /* 0x000000000000791b */ /* 0x000fea0003800000 */
.L_x_150:
[----:B------:R-:W-:Y:S05]  /*2280*/  BSYNC B0 ;  /* 0x0000000000007941 */ /* 0x000fea0003800000 */
.L_x_149:
[----:B------:R-:W-:Y:S05]  /*2290*/  BRA `(.L_x_119) ;  /* 0xffffffec00687947 */ /* 0x000fea000383ffff */
.L_x_120:
[----:B------:R-:W-:Y:S01]  /*22a0*/  HFMA2 R10, -RZ, RZ, 0, 0 ;  /* 0x00000000ff0a7431 */ /* 0x000fe200000001ff */
[----:B------:R-:W-:Y:S01]  /*22b0*/  BSSY B0, `(.L_x_151) ;  /* 0x0000009000007945 */ /* 0x000fe20003800000 */
[----:B------:R-:W-:Y:S02]  /*22c0*/  IMAD.MOV.U32 R9, RZ, RZ, 0x0 ;  /* 0x00000000ff097424 */ /* 0x000fe400078e00ff */
[----:B------:R-:W-:-:S07]  /*22d0*/  IMAD.MOV.U32 R8, RZ, RZ, -0x1 ;  /* 0xffffffffff087424 */ /* 0x000fce00078e00ff */
[----:B------:R-:W-:Y:S05]  /*22e0*/  WARPSYNC.COLLECTIVE.ALL `(.L_x_152) ;  /* 0x0000000000147948 */ /* 0x000fea0003c00000 */
[----:B------:R-:W-:-:S04]  /*22f0*/  SHF.L.U32 R10, R10, 0x10, RZ ;  /* 0x000000100a0a7819 */ /* 0x000fc800000006ff */
[----:B------:R-:W-:-:S05]  /*2300*/  LOP3.LUT R10, R10, 0xf, R9, 0xf8, !PT ;  /* 0x0000000f0a0a7812 */ /* 0x000fca00078ef809 */
[----:B------:R0:W-:Y:S02]  /*2310*/  BAR.SYNC.DEFER_BLOCKING R10, R10 ;  /* 0x0000000a0000731d */ /* 0x0001e40000010000 */
[----:B0-----:R-:W-:-:S04]  /*2320*/  SHF.R.U32 R10, R10, 0x10, RZ ;  /* 0x000000100a0a7819 */ /* 0x001fc800000016ff */
[----:B------:R-:W-:Y:S05]  /*2330*/  ENDCOLLECTIVE ;  /* 0x000000000000791b */ /* 0x000fea0003800000 */
.L_x_152:
[----:B------:R-:W-:Y:S05]  /*2340*/  BSYNC B0 ;  /* 0x0000000000007941 */ /* 0x000fea0003800000 */
.L_x_151:
[----:B------:R-:W-:Y:S05]  /*2350*/  BRA `(.L_x_119) ;  /* 0xffffffec00387947 */ /* 0x000fea000383ffff */
        .weak           $__internal_0_$__cuda_sm3x_div_rn_noftz_f32_slowpath
        .type           $__internal_0_$__cuda_sm3x_div_rn_noftz_f32_slowpath,@function
        .size           $__internal_0_$__cuda_sm3x_div_rn_noftz_f32_slowpath,(.L_x_1020 - $__internal_0_$__cuda_sm3x_div_rn_noftz_f32_slowpath)
$__internal_0_$__cuda_sm3x_div_rn_noftz_f32_slowpath:
[--C-:B------:R-:W-:Y:S02]  /*2360*/  SHF.R.U32.HI R7, RZ, 0x17, R5.reuse ;  /* 0x00000017ff077819 */ /* 0x100fe40000011605 */
[----:B------:R-:W-:Y:S02]  /*2370*/  SHF.R.U32.HI R6, RZ, 0x17, R0 ;  /* 0x00000017ff067819 */ /* 0x000fe40000011600 */
[----:B------:R-:W-:Y:S01]  /*2380*/  LOP3.LUT R12, R7, 0xff, RZ, 0xc0, !PT ;  /* 0x000000ff070c7812 */ /* 0x000fe200078ec0ff */
[----:B------:R-:W-:Y:S01]  /*2390*/  IMAD.MOV.U32 R7, RZ, RZ, R5 ;  /* 0x000000ffff077224 */ /* 0x000fe200078e0005 */
[----:B------:R-:W-:-:S03]  /*23a0*/  LOP3.LUT R10, R6, 0xff, RZ, 0xc0, !PT ;  /* 0x000000ff060a7812 */ /* 0x000fc600078ec0ff */
[----:B------:R-:W-:Y:S02]  /*23b0*/  VIADD R9, R12, 0xffffffff ;  /* 0xffffffff0c097836 */ /* 0x000fe40000000000 */
[----:B------:R-:W-:-:S03]  /*23c0*/  VIADD R8, R10, 0xffffffff ;  /* 0xffffffff0a087836 */ /* 0x000fc60000000000 */
[----:B------:R-:W-:-:S04]  /*23d0*/  ISETP.GT.U32.AND P0, PT, R9, 0xfd, PT ;  /* 0x000000fd0900780c */ /* 0x000fc80003f04070 */
[----:B------:R-:W-:-:S13]  /*23e0*/  ISETP.GT.U32.OR P0, PT, R8, 0xfd, P0 ;  /* 0x000000fd0800780c */ /* 0x000fda0000704470 */
[----:B------:R-:W-:Y:S01]  /*23f0*/  @!P0 MOV R6, RZ ;  /* 0x000000ff00068202 */ /* 0x000fe20000000f00 */
[----:B------:R-:W-:Y:S06]  /*2400*/  @!P0 BRA `(.L_x_153) ;  /* 0x00000000005c8947 */ /* 0x000fec0003800000 */
[----:B------:R-:W-:Y:S02]  /*2410*/  FSETP.GTU.FTZ.AND P0, PT, |R0|, +INF , PT ;  /* 0x7f8000000000780b */ /* 0x000fe40003f1c200 */
[----:B------:R-:W-:-:S04]  /*2420*/  FSETP.GTU.FTZ.AND P1, PT, |R5|, +INF , PT ;  /* 0x7f8000000500780b */ /* 0x000fc80003f3c200 */
[----:B------:R-:W-:-:S13]  /*2430*/  PLOP3.LUT P0, PT, P0, P1, PT, 0xf8, 0x8f ;  /* 0x00000000008f781c */ /* 0x000fda0000703f70 */
[----:B------:R-:W-:Y:S05]  /*2440*/  @P0 BRA `(.L_x_154) ;  /* 0x0000000400440947 */ /* 0x000fea0003800000 */
[----:B------:R-:W-:-:S13]  /*2450*/  LOP3.LUT P0, RZ, R7, 0x7fffffff, R0, 0xc8, !PT ;  /* 0x7fffffff07ff7812 */ /* 0x000fda000780c800 */
[----:B------:R-:W-:Y:S05]  /*2460*/  @!P0 BRA `(.L_x_155) ;  /* 0x0000000400348947 */ /* 0x000fea0003800000 */
[C---:B------:R-:W-:Y:S02]  /*2470*/  FSETP.NEU.FTZ.AND P2, PT, |R0|.reuse, +INF , PT ;  /* 0x7f8000000000780b */ /* 0x040fe40003f5d200 */
[----:B------:R-:W-:Y:S02]  /*2480*/  FSETP.NEU.FTZ.AND P1, PT, |R5|, +INF , PT ;  /* 0x7f8000000500780b */ /* 0x000fe40003f3d200 */
[----:B------:R-:W-:-:S11]  /*2490*/  FSETP.NEU.FTZ.AND P0, PT, |R0|, +INF , PT ;  /* 0x7f8000000000780b */ /* 0x000fd60003f1d200 */
[----:B------:R-:W-:Y:S05]  /*24a0*/  @!P1 BRA !P2, `(.L_x_155) ;  /* 0x0000000400249947 */ /* 0x000fea0005000000 */
[----:B------:R-:W-:-:S04]  /*24b0*/  LOP3.LUT P2, RZ, R0, 0x7fffffff, RZ, 0xc0, !PT ;  /* 0x7fffffff00ff7812 */ /* 0x000fc8000784c0ff */
[----:B------:R-:W-:-:S13]  /*24c0*/  PLOP3.LUT P1, PT, P1, P2, PT, 0x2f, 0xf2 ;  /* 0x0000000000f2781c */ /* 0x000fda0000f24577 */
[----:B------:R-:W-:Y:S05]  /*24d0*/  @P1 BRA `(.L_x_156) ;  /* 0x0000000400101947 */ /* 0x000fea0003800000 */
[----:B------:R-:W-:-:S04]  /*24e0*/  LOP3.LUT P1, RZ, R7, 0x7fffffff, RZ, 0xc0, !PT ;  /* 0x7fffffff07ff7812 */ /* 0x000fc8000782c0ff */
[----:B------:R-:W-:-:S13]  /*24f0*/  PLOP3.LUT P0, PT, P0, P1, PT, 0x2f, 0xf2 ;  /* 0x0000000000f2781c */ /* 0x000fda0000702577 */
[----:B------:R-:W-:Y:S05]  /*2500*/  @P0 BRA `(.L_x_157) ;  /* 0x0000000000f80947 */ /* 0x000fea0003800000 */
[----:B------:R-:W-:Y:S02]  /*2510*/  ISETP.GE.AND P0, PT, R8, RZ, PT ;  /* 0x000000ff0800720c */ /* 0x000fe40003f06270 */
[----:B------:R-:W-:-:S11]  /*2520*/  ISETP.GE.AND P1, PT, R9, RZ, PT ;  /* 0x000000ff0900720c */ /* 0x000fd60003f26270 */
[----:B------:R-:W-:Y:S02]  /*2530*/  @P0 IMAD.MOV.U32 R6, RZ, RZ, RZ ;  /* 0x000000ffff060224 */ /* 0x000fe400078e00ff */
[----:B------:R-:W-:Y:S01]  /*2540*/  @!P0 FFMA R0, R0, 1.84467440737095516160e+19, RZ ;  /* 0x5f80000000008823 */ /* 0x000fe200000000ff */
[----:B------:R-:W-:Y:S02]  /*2550*/  @!P0 IMAD.MOV.U32 R6, RZ, RZ, -0x40 ;  /* 0xffffffc0ff068424 */ /* 0x000fe400078e00ff */
[----:B------:R-:W-:Y:S02]  /*2560*/  @!P1 FFMA R7, R5, 1.84467440737095516160e+19, RZ ;  /* 0x5f80000005079823 */ /* 0x000fe400000000ff */
[----:B------:R-:W-:-:S07]  /*2570*/  @!P1 VIADD R6, R6, 0x40 ;  /* 0x0000004006069836 */ /* 0x000fce0000000000 */
.L_x_153:
[----:B------:R-:W-:-:S04]  /*2580*/  LEA R8, R12, 0xc0800000, 0x17 ;  /* 0xc08000000c087811 */ /* 0x000fc800078eb8ff */
[----:B------:R-:W-:Y:S01]  /*2590*/  IADD3 R8, PT, PT, -R8, R7, RZ ;  /* 0x0000000708087210 */ /* 0x000fe20007ffe1ff */
[----:B------:R-:W-:-:S03]  /*25a0*/  VIADD R7, R10, 0xffffff81 ;  /* 0xffffff810a077836 */ /* 0x000fc60000000000 */
[----:B------:R-:W0:Y:S01]  /*25b0*/  MUFU.RCP R9, R8 ;  /* 0x0000000800097308 */ /* 0x000e220000001000 */
[----:B------:R-:W-:Y:S01]  /*25c0*/  FADD.FTZ R11, -R8, -RZ ;  /* 0x800000ff080b7221 */ /* 0x000fe20000010100 */
[----:B------:R-:W-:-:S03]  /*25d0*/  IMAD R0, R7, -0x800000, R0 ;  /* 0xff80000007007824 */ /* 0x000fc600078e0200 */
[----:B0-----:R-:W-:-:S04]  /*25e0*/  FFMA R10, R9, R11, 1 ;  /* 0x3f800000090a7423 */ /* 0x001fc8000000000b */
[----:B------:R-:W-:-:S04]  /*25f0*/  FFMA R14, R9, R10, R9 ;  /* 0x0000000a090e7223 */ /* 0x000fc80000000009 */
[----:B------:R-:W-:-:S04]  /*2600*/  FFMA R9, R0, R14, RZ ;  /* 0x0000000e00097223 */ /* 0x000fc800000000ff */
[----:B------:R-:W-:-:S04]  /*2610*/  FFMA R10, R11, R9, R0 ;  /* 0x000000090b0a7223 */ /* 0x000fc80000000000 */
[----:B------:R-:W-:Y:S01]  /*2620*/  FFMA R13, R14, R10, R9 ;  /* 0x0000000a0e0d7223 */ /* 0x000fe20000000009 */
[----:B------:R-:W-:-:S03]  /*2630*/  IADD3 R9, PT, PT, R7, 0x7f, -R12 ;  /* 0x0000007f07097810 */ /* 0x000fc60007ffe80c */
[----:B------:R-:W-:Y:S02]  /*2640*/  FFMA R10, R11, R13, R0 ;  /* 0x0000000d0b0a7223 */ /* 0x000fe40000000000 */
[----:B------:R-:W-:Y:S02]  /*2650*/  IMAD.IADD R9, R9, 0x1, R6 ;  /* 0x0000000109097824 */ /* 0x000fe400078e0206 */
[----:B------:R-:W-:-:S05]  /*2660*/  FFMA R0, R14, R10, R13 ;  /* 0x0000000a0e007223 */ /* 0x000fca000000000d */
[----:B------:R-:W-:-:S04]  /*2670*/  SHF.R.U32.HI R7, RZ, 0x17, R0 ;  /* 0x00000017ff077819 */ /* 0x000fc80000011600 */
[----:B------:R-:W-:-:S05]  /*2680*/  LOP3.LUT R7, R7, 0xff, RZ, 0xc0, !PT ;  /* 0x000000ff07077812 */ /* 0x000fca00078ec0ff */
[----:B------:R-:W-:-:S05]  /*2690*/  IMAD.IADD R11, R7, 0x1, R9 ;  /* 0x00000001070b7824 */ /* 0x000fca00078e0209 */
[----:B------:R-:W-:-:S04]  /*26a0*/  IADD3 R6, PT, PT, R11, -0x1, RZ ;  /* 0xffffffff0b067810 */ /* 0x000fc80007ffe0ff */
[----:B------:R-:W-:-:S13]  /*26b0*/  ISETP.GE.U32.AND P0, PT, R6, 0xfe, PT ;  /* 0x000000fe0600780c */ /* 0x000fda0003f06070 */
[----:B------:R-:W-:Y:S05]  /*26c0*/  @!P0 BRA `(.L_x_158) ;  /* 0x0000000000808947 */ /* 0x000fea0003800000 */
[----:B------:R-:W-:-:S13]  /*26d0*/  ISETP.GT.AND P0, PT, R11, 0xfe, PT ;  /* 0x000000fe0b00780c */ /* 0x000fda0003f04270 */
[----:B------:R-:W-:Y:S05]  /*26e0*/  @P0 BRA `(.L_x_159) ;  /* 0x00000000006c0947 */ /* 0x000fea0003800000 */
[----:B------:R-:W-:-:S13]  /*26f0*/  ISETP.GE.AND P0, PT, R11, 0x1, PT ;  /* 0x000000010b00780c */ /* 0x000fda0003f06270 */
[----:B------:R-:W-:Y:S05]  /*2700*/  @P0 BRA `(.L_x_160) ;  /* 0x0000000000980947 */ /* 0x000fea0003800000 */
[----:B------:R-:W-:Y:S02]  /*2710*/  ISETP.GE.AND P0, PT, R11, -0x18, PT ;  /* 0xffffffe80b00780c */ /* 0x000fe40003f06270 */
[----:B------:R-:W-:-:S11]  /*2720*/  LOP3.LUT R0, R0, 0x80000000, RZ, 0xc0, !PT ;  /* 0x8000000000007812 */ /* 0x000fd600078ec0ff */
[----:B------:R-:W-:Y:S05]  /*2730*/  @!P0 BRA `(.L_x_160) ;  /* 0x00000000008c8947 */ /* 0x000fea0003800000 */
[CCC-:B------:R-:W-:Y:S01]  /*2740*/  FFMA.RZ R6, R14.reuse, R10.reuse, R13.reuse ;  /* 0x0000000a0e067223 */ /* 0x1c0fe2000000c00d */
[C---:B------:R-:W-:Y:S02]  /*2750*/  VIADD R9, R11.reuse, 0x20 ;  /* 0x000000200b097836 */ /* 0x040fe40000000000 */
[-CC-:B------:R-:W-:Y:S01]  /*2760*/  FFMA.RM R7, R14, R10.reuse, R13.reuse ;  /* 0x0000000a0e077223 */ /* 0x180fe2000000400d */
[C---:B------:R-:W-:Y:S02]  /*2770*/  ISETP.NE.AND P2, PT, R11.reuse, RZ, PT ;  /* 0x000000ff0b00720c */ /* 0x040fe40003f45270 */
[----:B------:R-:W-:Y:S01]  /*2780*/  LOP3.LUT R8, R6, 0x7fffff, RZ, 0xc0, !PT ;  /* 0x007fffff06087812 */ /* 0x000fe200078ec0ff */
[----:B------:R-:W-:Y:S01]  /*2790*/  FFMA.RP R6, R14, R10, R13 ;  /* 0x0000000a0e067223 */ /* 0x000fe2000000800d */
[----:B------:R-:W-:Y:S01]  /*27a0*/  IMAD.MOV R10, RZ, RZ, -R11 ;  /* 0x000000ffff0a7224 */ /* 0x000fe200078e0a0b */
[----:B------:R-:W-:Y:S02]  /*27b0*/  ISETP.NE.AND P1, PT, R11, RZ, PT ;  /* 0x000000ff0b00720c */ /* 0x000fe40003f25270 */
[----:B------:R-:W-:-:S02]  /*27c0*/  LOP3.LUT R8, R8, 0x800000, RZ, 0xfc, !PT ;  /* 0x0080000008087812 */ /* 0x000fc400078efcff */
[----:B------:R-:W-:Y:S02]  /*27d0*/  FSETP.NEU.FTZ.AND P0, PT, R6, R7, PT ;  /* 0x000000070600720b */ /* 0x000fe40003f1d000 */
[----:B------:R-:W-:Y:S02]  /*27e0*/  SHF.L.U32 R9, R8, R9, RZ ;  /* 0x0000000908097219 */ /* 0x000fe400000006ff */
[----:B------:R-:W-:Y:S02]  /*27f0*/  SEL R7, R10, RZ, P2 ;  /* 0x000000ff0a077207 */ /* 0x000fe40001000000 */
[----:B------:R-:W-:Y:S02]  /*2800*/  ISETP.NE.AND P1, PT, R9, RZ, P1 ;  /* 0x000000ff0900720c */ /* 0x000fe40000f25270 */
[----:B------:R-:W-:Y:S02]  /*2810*/  SHF.R.U32.HI R7, RZ, R7, R8 ;  /* 0x00000007ff077219 */ /* 0x000fe40000011608 */
[----:B------:R-:W-:-:S02]  /*2820*/  PLOP3.LUT P0, PT, P0, P1, PT, 0xf8, 0x8f ;  /* 0x00000000008f781c */ /* 0x000fc40000703f70 */
[----:B------:R-:W-:Y:S02]  /*2830*/  SHF.R.U32.HI R9, RZ, 0x1, R7 ;  /* 0x00000001ff097819 */ /* 0x000fe40000011607 */
[----:B------:R-:W-:-:S04]  /*2840*/  SEL R6, RZ, 0x1, !P0 ;  /* 0x00000001ff067807 */ /* 0x000fc80004000000 */
[----:B------:R-:W-:-:S04]  /*2850*/  LOP3.LUT R6, R6, 0x1, R9, 0xf8, !PT ;  /* 0x0000000106067812 */ /* 0x000fc800078ef809 */
[----:B------:R-:W-:-:S05]  /*2860*/  LOP3.LUT R6, R6, R7, RZ, 0xc0, !PT ;  /* 0x0000000706067212 */ /* 0x000fca00078ec0ff */
[----:B------:R-:W-:-:S05]  /*2870*/  IMAD.IADD R9, R9, 0x1, R6 ;  /* 0x0000000109097824 */ /* 0x000fca00078e0206 */
[----:B------:R-:W-:Y:S01]  /*2880*/  LOP3.LUT R0, R9, R0, RZ, 0xfc, !PT ;  /* 0x0000000009007212 */ /* 0x000fe200078efcff */
[----:B------:R-:W-:Y:S06]  /*2890*/  BRA `(.L_x_160) ;  /* 0x0000000000347947 */ /* 0x000fec0003800000 */
.L_x_159:
[----:B------:R-:W-:-:S04]  /*28a0*/  LOP3.LUT R0, R0, 0x80000000, RZ, 0xc0, !PT ;  /* 0x8000000000007812 */ /* 0x000fc800078ec0ff */
[----:B------:R-:W-:Y:S01]  /*28b0*/  LOP3.LUT R0, R0, 0x7f800000, RZ, 0xfc, !PT ;  /* 0x7f80000000007812 */ /* 0x000fe200078efcff */
[----:B------:R-:W-:Y:S06]  /*28c0*/  BRA `(.L_x_160) ;  /* 0x0000000000287947 */ /* 0x000fec0003800000 */
.L_x_158:
[----:B------:R-:W-:Y:S01]  /*28d0*/  LEA R0, R9, R0, 0x17 ;  /* 0x0000000009007211 */ /* 0x000fe200078eb8ff */
[----:B------:R-:W-:Y:S06]  /*28e0*/  BRA `(.L_x_160) ;  /* 0x0000000000207947 */ /* 0x000fec0003800000 */
.L_x_157:
[----:B------:R-:W-:-:S04]  /*28f0*/  LOP3.LUT R0, R7, 0x80000000, R0, 0x48, !PT ;  /* 0x8000000007007812 */ /* 0x000fc800078e4800 */
[----:B------:R-:W-:Y:S01]  /*2900*/  LOP3.LUT R0, R0, 0x7f800000, RZ, 0xfc, !PT ;  /* 0x7f80000000007812 */ /* 0x000fe200078efcff */
[----:B------:R-:W-:Y:S06]  /*2910*/  BRA `(.L_x_160) ;  /* 0x0000000000147947 */ /* 0x000fec0003800000 */
.L_x_156:
[----:B------:R-:W-:Y:S01]  /*2920*/  LOP3.LUT R0, R7, 0x80000000, R0, 0x48, !PT ;  /* 0x8000000007007812 */ /* 0x000fe200078e4800 */
[----:B------:R-:W-:Y:S06]  /*2930*/  BRA `(.L_x_160) ;  /* 0x00000000000c7947 */ /* 0x000fec0003800000 */
.L_x_155:
[----:B------:R-:W0:Y:S01]  /*2940*/  MUFU.RSQ R0, -QNAN ;  /* 0xffc0000000007908 */ /* 0x000e220000001400 */
[----:B------:R-:W-:Y:S05]  /*2950*/  BRA `(.L_x_160) ;  /* 0x0000000000047947 */ /* 0x000fea0003800000 */
.L_x_154:
[----:B------:R-:W-:-:S07]  /*2960*/  FADD.FTZ R0, R0, R5 ;  /* 0x0000000500007221 */ /* 0x000fce0000010000 */
.L_x_160:
[----:B------:R-:W-:Y:S02]  /*2970*/  IMAD.MOV.U32 R6, RZ, RZ, R4 ;  /* 0x000000ffff067224 */ /* 0x000fe400078e0004 */
[----:B------:R-:W-:-:S04]  /*2980*/  IMAD.MOV.U32 R7, RZ, RZ, 0x0 ;  /* 0x00000000ff077424 */ /* 0x000fc800078e00ff */
[----:B0-----:R-:W-:Y:S05]  /*2990*/  RET.REL.NODEC R6 `(_ZN18transformer_engine33fused_moe_aux_loss_forward_kernelI13__nv_bfloat16fEEvPKT_PKT0_iiiiifPS2_Pf) ;  /* 0xffffffd406987950 */ /* 0x001fea0003c3ffff */
.L_x_161:
        /* <DEDUP_REMOVED lines=14> */
.L_x_1020:


//--------------------- .text._ZN18transformer_engine33fused_moe_aux_loss_forward_kernelI13__nv_bfloat16S1_EEvPKT_PKT0_iiiiifPS2_Pf --------------------------
	.section	.text._ZN18transformer_engine33fused_moe_aux_loss_forward_kernelI13__nv_bfloat16S1_EEvPKT_PKT0_iiiiifPS2_Pf,"ax",@progbits
	.align	128
        .global         _ZN18transformer_engine33fused_moe_aux_loss_forward_kernelI13__nv_bfloat16S1_EEvPKT_PKT0_iiiiifPS2_Pf
        .type           _ZN18transformer_engine33fused_moe_aux_loss_forward_kernelI13__nv_bfloat16S1_EEvPKT_PKT0_iiiiifPS2_Pf,@function
        .size           _ZN18transformer_engine33fused_moe_aux_loss_forward_kernelI13__nv_bfloat16S1_EEvPKT_PKT0_iiiiifPS2_Pf,(.L_x_1021 - _ZN18transformer_engine33fused_moe_aux_loss_forward_kernelI13__nv_bfloat16S1_EEvPKT_PKT0_iiiiifPS2_Pf)
        .other          _ZN18transformer_engine33fused_moe_aux_loss_forward_kernelI13__nv_bfloat16S1_EEvPKT_PKT0_iiiiifPS2_Pf,@"STO_CUDA_ENTRY STV_DEFAULT"
_ZN18transformer_engine33fused_moe_aux_loss_forward_kernelI13__nv_bfloat16S1_EEvPKT_PKT0_iiiiifPS2_Pf:
.text._ZN18transformer_engine33fused_moe_aux_loss_forward_kernelI13__nv_bfloat16S1_EEvPKT_PKT0_iiiiifPS2_Pf:
        /* <DEDUP_REMOVED lines=35> */
.L_x_164:
[----:B------:R-:W-:Y:S02]  /*0230*/  IMAD R9, R8, 0x8, R7 ;  /* 0x0000000808097824 */ /* 0x000fe400078e0207 */
[----:B------:R-:W-:-:S03]  /*0240*/  IMAD.IADD R8, R5, 0x1, R8 ;  /* 0x0000000105087824 */ /* 0x000fc600078e0208 */
[----:B------:R0:W-:Y:S02]  /*0250*/  STS.64 [R9], RZ ;  /* 0x000000ff09007388 */ /* 0x0001e40000000a00 */
[----:B------:R-:W-:-:S13]  /*0260*/  ISETP.GE.AND P0, PT, R8, R17, PT ;  /* 0x000000110800720c */ /* 0x000fda0003f06270 */
[----:B0-----:R-:W-:Y:S05]  /*0270*/  @!P0 BRA `(.L_x_164) ;  /* 0xfffffffc00ec8947 */ /* 0x001fea000383ffff */
.L_x_163:
[----:B------:R-:W-:Y:S05]  /*0280*/  BSYNC.RECONVERGENT B0 ;  /* 0x0000000000007941 */ /* 0x000fea0003800200 */
.L_x_162:
        /* <DEDUP_REMOVED lines=8> */
[----:B0-----:R-:W-:-:S07]  /*0310*/  MOV R18, UR5 ;  /* 0x0000000500127c02 */ /* 0x001fce0008000f00 */
        /* <DEDUP_REMOVED lines=15> */
[----:B---3--:R-:W-:Y:S02]  /*0410*/  VIADD R9, R14, 0xffffffe ;  /* 0x0ffffffe0e097836 */ /* 0x008fe40000000000 */
[----:B------:R-:W-:-:S04]  /*0420*/  IMAD.IADD R14, R13, 0x1, R12 ;  /* 0x000000010d0e7824 */ /* 0x000fc800078e020c */
[----:B------:R-:W0:Y:S01]  /*0430*/  F2I.FTZ.U32.TRUNC.NTZ R9, R9 ;  /* 0x0000000900097305 */ /* 0x000e22000021f000 */
[----:B------:R-:W-:Y:S02]  /*0440*/  IMAD.IADD R20, R14, 0x1, R13 ;  /* 0x000000010e147824 */ /* 0x000fe400078e020d */
[----:B0-----:R-:W-:-:S04]  /*0450*/  IMAD.MOV R11, RZ, RZ, -R9 ;  /* 0x000000ffff0b7224 */ /* 0x001fc800078e0a09 */
[----:B------:R-:W-:Y:S01]  /*0460*/  IMAD.MOV.U32 R8, RZ, RZ, R11 ;  /* 0x000000ffff087224 */ /* 0x000fe200078e000b */
[----:B------:R-:W-:-:S03]  /*0470*/  VIMNMX R11, PT, PT, R10, UR6, !PT ;  /* 0x000000060a0b7c48 */ /* 0x000fc6000ffe0100 */
[----:B------:R-:W-:Y:S01]  /*0480*/  IMAD R15, R8, R13, RZ ;  /* 0x0000000d080f7224 */ /* 0x000fe200078e02ff */
[----:B------:R-:W-:Y:S01]  /*0490*/  IADD3 R10, PT, PT, R11, -R10, -R21 ;  /* 0x8000000a0b0a7210 */ /* 0x000fe20007ffe815 */
[----:B------:R-:W-:-:S04]  /*04a0*/  IMAD.MOV.U32 R8, RZ, RZ, RZ ;  /* 0x000000ffff087224 */ /* 0x000fc800078e00ff */
[----:B------:R-:W-:Y:S01]  /*04b0*/  IMAD.HI.U32 R9, R9, R15, R8 ;  /* 0x0000000f09097227 */ /* 0x000fe200078e0008 */
[----:B------:R-:W-:-:S05]  /*04c0*/  MOV R15, R7 ;  /* 0x00000007000f7202 */ /* 0x000fca0000000f00 */
[----:B------:R-:W-:-:S05]  /*04d0*/  IMAD.HI.U32 R8, R9, R10, RZ ;  /* 0x0000000a09087227 */ /* 0x000fca00078e00ff */
[----:B------:R-:W-:-:S05]  /*04e0*/  IADD3 R9, PT, PT, -R8, RZ, RZ ;  /* 0x000000ff08097210 */ /* 0x000fca0007ffe1ff */
        /* <DEDUP_REMOVED lines=8> */
.L_x_174:
        /* <DEDUP_REMOVED lines=17> */
[----:B------:R-:W-:Y:S02]  /*0680*/  ISETP.NE.AND P0, PT, R19, RZ, PT ;  /* 0x000000ff1300720c */ /* 0x000fe40003f05270 */
[----:B------:R-:W-:Y:S01]  /*0690*/  MOV R26, R14 ;  /* 0x0000000e001a7202 */ /* 0x000fe20000000f00 */
[----:B---3--:R-:W-:-:S04]  /*06a0*/  IMAD.U32 R18, R10, 0x10000, RZ ;  /* 0x000100000a127824 */ /* 0x008fc800078e00ff */
[----:B------:R-:W0:Y:S02]  /*06b0*/  F2F.F64.F32 R16, R18 ;  /* 0x0000001200107310 */ /* 0x000e240000201800 */
[----:B0-----:R-:W-:-:S04]  /*06c0*/  DADD R16, RZ, R16 ;  /* 0x00000000ff107229 */ /* 0x001fc80000000010 */
[----:B------:R-:W-:Y:S07]  /*06d0*/  @!P0 BRA `(.L_x_170) ;  /* 0x00000000003c8947 */ /* 0x000fee0003800000 */
[----:B------:R-:W-:Y:S01]  /*06e0*/  ISETP.NE.AND P0, PT, R19, 0x1, PT ;  /* 0x000000011300780c */ /* 0x000fe20003f05270 */
[----:B------:R-:W-:-:S04]  /*06f0*/  IMAD R19, R14, R22, R15 ;  /* 0x000000160e137224 */ /* 0x000fc800078e020f */
[----:B------:R-:W-:-:S06]  /*0700*/  IMAD.WIDE R18, R19, 0x2, R8 ;  /* 0x0000000213127825 */ /* 0x000fcc00078e0208 */
[----:B------:R-:W3:Y:S02]  /*0710*/  LDG.E.U16 R18, desc[UR8][R18.64] ;  /* 0x0000000812127981 */ /* 0x000ee4000c1e1500 */
[----:B------:R-:W-:-:S04]  /*0720*/  @P0 IMAD R25, R20, R22, R15 ;  /* 0x0000001614190224 */ /* 0x000fc800078e020f */
[----:B------:R-:W-:-:S06]  /*0730*/  @P0 IMAD.WIDE R24, R25, 0x2, R8 ;  /* 0x0000000219180825 */ /* 0x000fcc00078e0208 */
[----:B------:R-:W4:Y:S01]  /*0740*/  @P0 LDG.E.U16 R24, desc[UR8][R24.64] ;  /* 0x0000000818180981 */ /* 0x000f22000c1e1500 */
[----:B------:R-:W-:Y:S02]  /*0750*/  IMAD.MOV.U32 R26, RZ, RZ, R20 ;  /* 0x000000ffff1a7224 */ /* 0x000fe400078e0014 */
[----:B------:R-:W-:Y:S02]  /*0760*/  @P0 IMAD.IADD R26, R20, 0x1, R13 ;  /* 0x00000001141a0824 */ /* 0x000fe400078e020d */
[----:B---3--:R-:W-:-:S06]  /*0770*/  IMAD.U32 R10, R18, 0x10000, RZ ;  /* 0x00010000120a7824 */ /* 0x008fcc00078e00ff */
[----:B------:R-:W0:Y:S01]  /*0780*/  F2F.F64.F32 R10, R10 ;  /* 0x0000000a000a7310 */ /* 0x000e220000201800 */
[----:B----4-:R-:W-:-:S07]  /*0790*/  @P0 IMAD.U32 R8, R24, 0x10000, RZ ;  /* 0x0001000018080824 */ /* 0x010fce00078e00ff */
[----:B------:R-:W1:Y:S01]  /*07a0*/  @P0 F2F.F64.F32 R8, R8 ;  /* 0x0000000800080310 */ /* 0x000e620000201800 */
[----:B0-----:R-:W-:-:S08]  /*07b0*/  DADD R16, R16, R10 ;  /* 0x0000000010107229 */ /* 0x001fd0000000000a */
[----:B-1----:R-:W-:-:S11]  /*07c0*/  @P0 DADD R16, R16, R8 ;  /* 0x0000000010100229 */ /* 0x002fd60000000008 */
.L_x_170:
[----:B-12---:R-:W-:Y:S05]  /*07d0*/  BSYNC.RECONVERGENT B2 ;  /* 0x0000000000027941 */ /* 0x006fea0003800200 */
.L_x_169:
[----:B------:R-:W0:Y:S01]  /*07e0*/  LDC.64 R8, c[0x0][0x380] ;  /* 0x0000e000ff087b82 */ /* 0x000e220000000a00 */
[----:B------:R-:W-:-:S13]  /*07f0*/  ISETP.GE.U32.AND P0, PT, R21, 0x3, PT ;  /* 0x000000031500780c */ /* 0x000fda0003f06070 */
[----:B------:R-:W-:Y:S05]  /*0800*/  @!P0 BRA `(.L_x_168) ;  /* 0x0000000000788947 */ /* 0x000fea0003800000 */
.L_x_171:
[C---:B------:R-:W-:Y:S01]  /*0810*/  IMAD R11, R26.reuse, UR13, R15 ;  /* 0x0000000d1a0b7c24 */ /* 0x040fe2000f8e020f */
[----:B------:R-:W-:-:S03]  /*0820*/  IADD3 R18, PT, PT, R26, R13, RZ ;  /* 0x0000000d1a127210 */ /* 0x000fc60007ffe0ff */
        /* <DEDUP_REMOVED lines=15> */
[----:B---3--:R-:W-:-:S07]  /*0920*/  IMAD.U32 R10, R28, 0x10000, RZ ;  /* 0x000100001c0a7824 */ /* 0x008fce00078e00ff */
[----:B------:R-:W1:Y:S01]  /*0930*/  F2F.F64.F32 R10, R10 ;  /* 0x0000000a000a7310 */ /* 0x000e620000201800 */
[----:B----4-:R-:W-:Y:S01]  /*0940*/  SHF.L.U32 R28, R26, 0x10, RZ ;  /* 0x000000101a1c7819 */ /* 0x010fe200000006ff */
        /* <DEDUP_REMOVED lines=10> */
.L_x_168:
[----:B-12---:R-:W-:Y:S05]  /*09f0*/  BSYNC.RECONVERGENT B1 ;  /* 0x0000000000017941 */ /* 0x006fea0003800200 */
.L_x_167:
[----:B------:R-:W1:Y:S01]  /*0a00*/  S2UR UR5, SR_CgaCtaId ;  /* 0x00000000000579c3 */ /* 0x000e620000008800 */
[----:B0-----:R-:W-:Y:S01]  /*0a10*/  MOV R9, 0x400 ;  /* 0x0000040000097802 */ /* 0x001fe20000000f00 */
[----:B------:R-:W-:Y:S01]  /*0a20*/  BSSY.RECONVERGENT B1, `(.L_x_172) ;  /* 0x0000008000017945 */ /* 0x000fe20003800200 */
[----:B-1----:R-:W-:-:S05]  /*0a30*/  IMAD.U32 R18, RZ, RZ, UR5 ;  /* 0x00000005ff127e24 */ /* 0x002fca000f8e00ff */
[----:B------:R-:W-:-:S05]  /*0a40*/  LEA R8, R18, R9, 0x18 ;  /* 0x0000000912087211 */ /* 0x000fca00078ec0ff */
[----:B------:R-:W-:-:S07]  /*0a50*/  IMAD R19, R15, 0x8, R8 ;  /* 0x000000080f137824 */ /* 0x000fce00078e0208 */
.L_x_173:
[----:B------:R-:W0:Y:S02]  /*0a60*/  LDS.64 R8, [R19] ;  /* 0x0000000013087984 */ /* 0x000e240000000a00 */
[----:B0-----:R-:W-:-:S07]  /*0a70*/  DADD R10, R16, R8 ;  /* 0x00000000100a7229 */ /* 0x001fce0000000008 */
[----:B------:R-:W0:Y:S02]  /*0a80*/  ATOMS.CAST.SPIN.64 P0, [R19], R8, R10 ;  /* 0x000000081300758d */ /* 0x000e24000180040a */
[----:B0-----:R-:W-:Y:S05]  /*0a90*/  @!P0 BRA `(.L_x_173) ;  /* 0xfffffffc00f08947 */ /* 0x001fea000383ffff */
[----:B------:R-:W-:Y:S05]  /*0aa0*/  BSYNC.RECONVERGENT B1 ;  /* 0x0000000000017941 */ /* 0x000fea0003800200 */
.L_x_172:
[----:B------:R-:W0:Y:S01]  /*0ab0*/  LDCU UR5, c[0x0][0x39c] ;  /* 0x00007380ff0577ac */ /* 0x000e220008000800 */
[----:B------:R-:W-:Y:S01]  /*0ac0*/  IADD3 R15, PT, PT, R15, 0x20, RZ ;  /* 0x000000200f0f7810 */ /* 0x000fe20007ffe0ff */
[----:B0-----:R-:W-:-:S05]  /*0ad0*/  IMAD.U32 R17, RZ, RZ, UR5 ;  /* 0x00000005ff117e24 */ /* 0x001fca000f8e00ff */
[----:B------:R-:W-:-:S13]  /*0ae0*/  ISETP.GE.AND P0, PT, R15, R17, PT ;  /* 0x000000110f00720c */ /* 0x000fda0003f06270 */
[----:B------:R-:W-:Y:S05]  /*0af0*/  @!P0 BRA `(.L_x_174) ;  /* 0xfffffff8009c8947 */ /* 0x000fea000383ffff */
.L_x_166:
[----:B-12---:R-:W-:Y:S05]  /*0b00*/  BSYNC B0 ;  /* 0x0000000000007941 */ /* 0x006fea0003800000 */
.L_x_165:
        /* <DEDUP_REMOVED lines=10> */
.L_x_175:
[----:B------:R-:W-:-:S03]  /*0bb0*/  UMOV UR5, 0xffffffff ;  /* 0xffffffff00057882 */ /* 0x000fc60000000000 */
[----:B------:R-:W-:Y:S05]  /*0bc0*/  BRA.DIV UR5, `(.L_x_178) ;  /* 0x0000001205e87947 */ /* 0x000fea000b800000 */
[----:B------:R-:W-:Y:S01]  /*0bd0*/  NOP ;  /* 0x0000000000007918 */ /* 0x000fe20000000000 */
.L_x_177:
[----:B------:R-:W-:Y:S05]  /*0be0*/  @!P0 BRA `(.L_x_179) ;  /* 0x0000000000148947 */ /* 0x000fea0003800000 */
[----:B------:R-:W-:-:S03]  /*0bf0*/  UMOV UR5, 0xffffffff ;  /* 0xffffffff00057882 */ /* 0x000fc60000000000 */
[----:B------:R-:W-:Y:S05]  /*0c00*/  BRA.DIV UR5, `(.L_x_180) ;  /* 0x0000001205f47947 */ /* 0x000fea000b800000 */
[----:B------:R-:W-:Y:S01]  /*0c10*/  UCGABAR_WAIT ;  /* 0x0000000000007dc7 */ /* 0x000fe20008000000 */
[----:B------:R-:W-:Y:S01]  /*0c20*/  CCTL.IVALL ;  /* 0x00000000ff00798f */ /* 0x000fe20002000000 */
[----:B------:R-:W-:Y:S05]  /*0c30*/  BRA `(.L_x_181) ;  /* 0x00000000000c7947 */ /* 0x000fea0003800000 */
.L_x_179:
[----:B------:R-:W-:-:S03]  /*0c40*/  UMOV UR5, 0xffffffff ;  /* 0xffffffff00057882 */ /* 0x000fc60000000000 */
[----:B------:R-:W-:Y:S05]  /*0c50*/  BRA.DIV UR5, `(.L_x_182) ;  /* 0x0000001605007947 */ /* 0x000fea000b800000 */
[----:B------:R-:W-:Y:S06]  /*0c60*/  BAR.SYNC.DEFER_BLOCKING 0x0 ;  /* 0x0000000000007b1d */ /* 0x000fec0000010000 */
.L_x_181:
[----:B------:R-:W-:Y:S01]  /*0c70*/  ISETP.GE.AND P0, PT, R4, 0x2, PT ;  /* 0x000000020400780c */ /* 0x000fe20003f06270 */
[----:B------:R-:W-:Y:S03]  /*0c80*/  BSSY B0, `(.L_x_183) ;  /* 0x0000024000007945 */ /* 0x000fe60003800000 */
[----:B------:R-:W-:-:S13]  /*0c90*/  ISETP.NE.OR P0, PT, R18, RZ, !P0 ;  /* 0x000000ff1200720c */ /* 0x000fda0004705670 */
[----:B------:R-:W-:Y:S05]  /*0ca0*/  @P0 BRA `(.L_x_184) ;  /* 0x0000000000840947 */ /* 0x000fea0003800000 */
[----:B------:R-:W-:Y:S01]  /*0cb0*/  MOV R9, 0x400 ;  /* 0x0000040000097802 */ /* 0x000fe20000000f00 */
[----:B------:R-:W-:-:S03]  /*0cc0*/  IMAD.MOV.U32 R13, RZ, RZ, 0x1 ;  /* 0x00000001ff0d7424 */ /* 0x000fc600078e00ff */
[----:B------:R-:W-:-:S07]  /*0cd0*/  LEA R21, R18, R9, 0x18 ;  /* 0x0000000912157211 */ /* 0x000fce00078ec0ff */
.L_x_190:
[----:B------:R-:W0:Y:S01]  /*0ce0*/  LDCU UR5, c[0x0][0x39c] ;  /* 0x00007380ff0577ac */ /* 0x000e220008000800 */
[----:B------:R-:W-:Y:S01]  /*0cf0*/  BSSY B1, `(.L_x_185) ;  /* 0x0000019000017945 */ /* 0x000fe20003800000 */
[----:B0-----:R-:W-:-:S05]  /*0d00*/  IMAD.U32 R17, RZ, RZ, UR5 ;  /* 0x00000005ff117e24 */ /* 0x001fca000f8e00ff */
[----:B------:R-:W-:-:S13]  /*0d10*/  ISETP.GE.AND P0, PT, R2, R17, PT ;  /* 0x000000110200720c */ /* 0x000fda0003f06270 */
[----:B------:R-:W-:Y:S05]  /*0d20*/  @P0 BRA `(.L_x_186) ;  /* 0x0000000000540947 */ /* 0x000fea0003800000 */
[----:B------:R-:W0:Y:S01]  /*0d30*/  S2R R8, SR_SWINHI ;  /* 0x0000000000087919 */ /* 0x000e220000002f00 */
[----:B------:R-:W-:Y:S01]  /*0d40*/  IMAD.MOV.U32 R20, RZ, RZ, R2 ;  /* 0x000000ffff147224 */ /* 0x000fe200078e0002 */
[----:B------:R-:W-:Y:S02]  /*0d50*/  MOV R14, R21 ;  /* 0x00000015000e7202 */ /* 0x000fe40000000f00 */
[----:B0-----:R-:W-:Y:S02]  /*0d60*/  MOV R15, R8 ;  /* 0x00000008000f7202 */ /* 0x001fe40000000f00 */
[----:B------:R-:W-:Y:S02]  /*0d70*/  PRMT R14, R13, 0x654, R14 ;  /* 0x000006540d0e7816 */ /* 0x000fe4000000000e */
[----:B------:R-:W-:-:S07]  /*0d80*/  MOV R15, R15 ;  /* 0x0000000f000f7202 */ /* 0x000fce0000000f00 */
.L_x_189:
[----:B------:R-:W-:-:S06]  /*0d90*/  IMAD.WIDE R16, R20, 0x8, R14 ;  /* 0x0000000814107825 */ /* 0x000fcc00078e020e */
[----:B------:R-:W5:Y:S01]  /*0da0*/  LD.E.64 R16, desc[UR8][R16.64] ;  /* 0x0000000810107980 */ /* 0x000f62000c101b00 */
[----:B------:R-:W-:Y:S05]  /*0db0*/  YIELD ;  /* 0x0000000000007946 */ /* 0x000fea0003800000 */
[----:B------:R-:W-:Y:S01]  /*0dc0*/  BSSY.RECONVERGENT B2, `(.L_x_187) ;  /* 0x0000006000027945 */ /* 0x000fe20003800200 */
[----:B------:R-:W-:-:S07]  /*0dd0*/  LEA R19, R20, R21, 0x3 ;  /* 0x0000001514137211 */ /* 0x000fce00078e18ff */
.L_x_188:
[----:B------:R-:W0:Y:S02]  /*0de0*/  LDS.64 R8, [R19] ;  /* 0x0000000013087984 */ /* 0x000e240000000a00 */
[----:B0----5:R-:W-:-:S07]  /*0df0*/  DADD R10, R16, R8 ;  /* 0x00000000100a7229 */ /* 0x021fce0000000008 */
[----:B------:R-:W0:Y:S02]  /*0e00*/  ATOMS.CAST.SPIN.64 P0, [R19], R8, R10 ;  /* 0x000000081300758d */ /* 0x000e24000180040a */
[----:B0-----:R-:W-:Y:S05]  /*0e10*/  @!P0 BRA `(.L_x_188) ;  /* 0xfffffffc00f08947 */ /* 0x001fea000383ffff */
[----:B------:R-:W-:Y:S05]  /*0e20*/  BSYNC.RECONVERGENT B2 ;  /* 0x0000000000027941 */ /* 0x000fea0003800200 */
.L_x_187:
[----:B------:R-:W0:Y:S01]  /*0e30*/  LDCU UR5, c[0x0][0x39c] ;  /* 0x00007380ff0577ac */ /* 0x000e220008000800 */
[----:B------:R-:W-:Y:S02]  /*0e40*/  IMAD.IADD R20, R5, 0x1, R20 ;  /* 0x0000000105147824 */ /* 0x000fe400078e0214 */
[----:B0-----:R-:W-:-:S05]  /*0e50*/  IMAD.U32 R17, RZ, RZ, UR5 ;  /* 0x00000005ff117e24 */ /* 0x001fca000f8e00ff */
[----:B------:R-:W-:-:S13]  /*0e60*/  ISETP.GE.AND P0, PT, R20, R17, PT ;  /* 0x000000111400720c */ /* 0x000fda0003f06270 */
[----:B------:R-:W-:Y:S05]  /*0e70*/  @!P0 BRA `(.L_x_189) ;  /* 0xfffffffc00c48947 */ /* 0x000fea000383ffff */
.L_x_186:
[----:B------:R-:W-:Y:S05]  /*0e80*/  BSYNC B1 ;  /* 0x0000000000017941 */ /* 0x000fea0003800000 */
.L_x_185:
[----:B------:R-:W-:-:S05]  /*0e90*/  VIADD R13, R13, 0x1 ;  /* 0x000000010d0d7836 */ /* 0x000fca0000000000 */
[----:B------:R-:W-:-:S13]  /*0ea0*/  ISETP.NE.AND P0, PT, R13, R4, PT ;  /* 0x000000040d00720c */ /* 0x000fda0003f05270 */
[----:B------:R-:W-:Y:S05]  /*0eb0*/  @P0 BRA `(.L_x_190) ;  /* 0xfffffffc00880947 */ /* 0x000fea000383ffff */
.L_x_184:
[----:B------:R-:W-:Y:S05]  /*0ec0*/  BSYNC B0 ;  /* 0x0000000000007941 */ /* 0x000fea0003800000 */
.L_x_183:
        /* <DEDUP_REMOVED lines=11> */
.L_x_191:
[----:B------:R-:W-:-:S03]  /*0f80*/  UMOV UR5, 0xffffffff ;  /* 0xffffffff00057882 */ /* 0x000fc60000000000 */
[----:B------:R-:W-:Y:S05]  /*0f90*/  BRA.DIV UR5, `(.L_x_194) ;  /* 0x0000001205887947 */ /* 0x000fea000b800000 */
[----:B------:R-:W-:Y:S01]  /*0fa0*/  NOP ;  /* 0x0000000000007918 */ /* 0x000fe20000000000 */
.L_x_193:
[----:B------:R-:W-:Y:S05]  /*0fb0*/  @!P1 BRA `(.L_x_195) ;  /* 0x0000000000149947 */ /* 0x000fea0003800000 */
[----:B------:R-:W-:-:S03]  /*0fc0*/  UMOV UR5, 0xffffffff ;  /* 0xffffffff00057882 */ /* 0x000fc60000000000 */
[----:B------:R-:W-:Y:S05]  /*0fd0*/  BRA.DIV UR5, `(.L_x_196) ;  /* 0x0000001205947947 */ /* 0x000fea000b800000 */
[----:B------:R-:W-:Y:S01]  /*0fe0*/  UCGABAR_WAIT ;  /* 0x0000000000007dc7 */ /* 0x000fe20008000000 */
[----:B------:R-:W-:Y:S01]  /*0ff0*/  CCTL.IVALL ;  /* 0x00000000ff00798f */ /* 0x000fe20002000000 */
[----:B------:R-:W-:Y:S05]  /*1000*/  BRA `(.L_x_197) ;  /* 0x00000000000c7947 */ /* 0x000fea0003800000 */
.L_x_195:
[----:B------:R-:W-:-:S03]  /*1010*/  UMOV UR5, 0xffffffff ;  /* 0xffffffff00057882 */ /* 0x000fc60000000000 */
[----:B------:R-:W-:Y:S05]  /*1020*/  BRA.DIV UR5, `(.L_x_198) ;  /* 0x0000001205a07947 */ /* 0x000fea000b800000 */
[----:B------:R-:W-:Y:S06]  /*1030*/  BAR.SYNC.DEFER_BLOCKING 0x0 ;  /* 0x0000000000007b1d */ /* 0x000fec0000010000 */
.L_x_197:
[----:B------:R-:W-:Y:S05]  /*1040*/  @P0 EXIT ;  /* 0x000000000000094d */ /* 0x000fea0003800000 */
[----:B------:R-:W-:Y:S02]  /*1050*/  ISETP.GE.AND P0, PT, R2, R17, PT ;  /* 0x000000110200720c */ /* 0x000fe40003f06270 */
[----:B------:R-:W-:-:S11]  /*1060*/  ISETP.NE.AND P1, PT, R12, RZ, PT ;  /* 0x000000ff0c00720c */ /* 0x000fd60003f25270 */
[----:B------:R-:W-:Y:S05]  /*1070*/  @P0 BRA `(.L_x_199) ;  /* 0x0000000000400947 */ /* 0x000fea0003800000 */
[----:B------:R-:W0:Y:S01]  /*1080*/  S2R R11, SR_CgaCtaId ;  /* 0x00000000000b7919 */ /* 0x000e220000008800 */
[----:B------:R-:W1:Y:S01]  /*1090*/  LDC.64 R8, c[0x0][0x388] ;  /* 0x0000e200ff087b82 */ /* 0x000e620000000a00 */
[----:B------:R-:W-:Y:S01]  /*10a0*/  MOV R10, 0x400 ;  /* 0x00000400000a7802 */ /* 0x000fe20000000f00 */
[----:B------:R-:W-:-:S03]  /*10b0*/  IMAD.MOV.U32 R4, RZ, RZ, R2 ;  /* 0x000000ffff047224 */ /* 0x000fc600078e0002 */
[----:B0-----:R-:W-:-:S07]  /*10c0*/  LEA R21, R11, R10, 0x18 ;  /* 0x0000000a0b157211 */ /* 0x001fce00078ec0ff */
.L_x_200:
[----:B-1----:R-:W-:-:S06]  /*10d0*/  IMAD.WIDE R12, R4, 0x2, R8 ;  /* 0x00000002040c7825 */ /* 0x002fcc00078e0208 */
[----:B------:R-:W2:Y:S01]  /*10e0*/  LDG.E.U16 R12, desc[UR8][R12.64] ;  /* 0x000000080c0c7981 */ /* 0x000ea2000c1e1500 */
[----:B0-----:R-:W-:Y:S01]  /*10f0*/  LEA R19, R4, R21, 0x3 ;  /* 0x0000001504137211 */ /* 0x001fe200078e18ff */
[----:B------:R-:W-:-:S04]  /*1100*/  IMAD.IADD R4, R5, 0x1, R4 ;  /* 0x0000000105047824 */ /* 0x000fc800078e0204 */
[----:B------:R-:W0:Y:S01]  /*1110*/  LDS.64 R10, [R19] ;  /* 0x00000000130a7984 */ /* 0x000e220000000a00 */
[----:B------:R-:W-:Y:S01]  /*1120*/  ISETP.GE.AND P0, PT, R4, R17, PT ;  /* 0x000000110400720c */ /* 0x000fe20003f06270 */
[----:B--2---:R-:W-:-:S06]  /*1130*/  IMAD.U32 R14, R12, 0x10000, RZ ;  /* 0x000100000c0e7824 */ /* 0x004fcc00078e00ff */
[----:B------:R-:W0:Y:S02]  /*1140*/  F2F.F64.F32 R14, R14 ;  /* 0x0000000e000e7310 */ /* 0x000e240000201800 */
[----:B0-----:R-:W-:-:S07]  /*1150*/  DMUL R10, R14, R10 ;  /* 0x0000000a0e0a7228 */ /* 0x001fce0000000000 */
[----:B------:R0:W-:Y:S01]  /*1160*/  STS.64 [R19], R10 ;  /* 0x0000000a13007388 */ /* 0x0001e20000000a00 */
[----:B------:R-:W-:Y:S05]  /*1170*/  @!P0 BRA `(.L_x_200) ;  /* 0xfffffffc00d48947 */ /* 0x000fea000383ffff */
.L_x_199:
        /* <DEDUP_REMOVED lines=9> */
[C---:B0-----:R-:W-:Y:S01]  /*1210*/  @!P0 IMAD R10, R7.reuse, 0x8, R4 ;  /* 0x00000008070a8824 */ /* 0x041fe200078e0204 */
[----:B------:R-:W-:-:S04]  /*1220*/  LOP3.LUT R4, R7, 0x20, RZ, 0xfc, !PT ;  /* 0x0000002007047812 */ /* 0x000fc800078efcff */
[----:B------:R-:W0:Y:S01]  /*1230*/  @!P0 LDS.64 R8, [R10] ;  /* 0x000000000a088984 */ /* 0x000e220000000a00 */
[----:B------:R-:W-:-:S03]  /*1240*/  ISETP.GE.AND P0, PT, R4, R17, PT ;  /* 0x000000110400720c */ /* 0x000fc60003f06270 */
[----:B0-----:R0:W-:Y:S10]  /*1250*/  STL.64 [R1], R8 ;  /* 0x0000000801007387 */ /* 0x0011f40000100a00 */
        /* <DEDUP_REMOVED lines=13> */
[----:B------:R-:W1:Y:S01]  /*1330*/  S2UR UR6, SR_CgaCtaId ;  /* 0x00000000000679c3 */ /* 0x000e620000008800 */
[----:B------:R-:W-:Y:S01]  /*1340*/  UMOV UR5, 0x400 ;  /* 0x0000040000057882 */ /* 0x000fe20000000000 */
[----:B------:R-:W-:Y:S01]  /*1350*/  LEA.HI R3, R6, 0x1, RZ, 0x1b ;  /* 0x0000000106037811 */ /* 0x000fe200078fd8ff */
[----:B------:R-:W-:Y:S01]  /*1360*/  BSSY.RECONVERGENT B2, `(.L_x_205) ;  /* 0x0000010000027945 */ /* 0x000fe20003800200 */
[----:B------:R-:W-:Y:S02]  /*1370*/  MOV R2, R0 ;  /* 0x0000000000027202 */ /* 0x000fe40000000f00 */
[----:B------:R-:W-:-:S05]  /*1380*/  LOP3.LUT R3, R3, 0x3, RZ, 0xc0, !PT ;  /* 0x0000000303037812 */ /* 0x000fca00078ec0ff */
[----:B------:R-:W-:Y:S01]  /*1390*/  IMAD.MOV R3, RZ, RZ, -R3 ;  /* 0x000000ffff037224 */ /* 0x000fe200078e0a03 */
[----:B-1----:R-:W-:-:S06]  /*13a0*/  ULEA UR5, UR6, UR5, 0x18 ;  /* 0x0000000506057291 */ /* 0x002fcc000f8ec0ff */
[----:B------:R-:W-:-:S05]  /*13b0*/  LEA R0, R2, UR5, 0x3 ;  /* 0x0000000502007c11 */ /* 0x000fca000f8e18ff */
[----:B------:R-:W-:-:S07]  /*13c0*/  VIADD R0, R0, 0x100 ;  /* 0x0000010000007836 */ /* 0x000fce0000000000 */
.L_x_206:
[----:B0-----:R-:W2:Y:S01]  /*13d0*/  LDL.64 R8, [R1] ;  /* 0x0000000001087983 */ /* 0x001ea20000100a00 */
[----:B------:R-:W-:Y:S02]  /*13e0*/  VIADD R3, R3, 0x1 ;  /* 0x0000000103037836 */ /* 0x000fe40000000000 */
[----:B------:R-:W-:Y:S01]  /*13f0*/  VIADD R2, R2, 0x20 ;  /* 0x0000002002027836 */ /* 0x000fe20000000000 */
[----:B-1----:R0:W2:Y:S02]  /*1400*/  LDS.64 R4, [R0] ;  /* 0x0000000000047984 */ /* 0x0020a40000000a00 */
[----:B------:R-:W-:Y:S02]  /*1410*/  ISETP.NE.AND P0, PT, R3, RZ, PT ;  /* 0x000000ff0300720c */ /* 0x000fe40003f05270 */
[----:B0-----:R-:W-:Y:S01]  /*1420*/  IADD3 R0, PT, PT, R0, 0x100, RZ ;  /* 0x0000010000007810 */ /* 0x001fe20007ffe0ff */
[----:B--2---:R-:W-:-:S07]  /*1430*/  DADD R4, R8, R4 ;  /* 0x0000000008047229 */ /* 0x004fce0000000004 */
[----:B------:R1:W-:Y:S03]  /*1440*/  STL.64 [R1], R4 ;  /* 0x0000000401007387 */ /* 0x0003e60000100a00 */
[----:B------:R-:W-:Y:S05]  /*1450*/  @P0 BRA `(.L_x_206) ;  /* 0xfffffffc00dc0947 */ /* 0x000fea000383ffff */
[----:B------:R-:W-:Y:S05]  /*1460*/  BSYNC.RECONVERGENT B2 ;  /* 0x0000000000027941 */ /* 0x000fea0003800200 */
.L_x_205:
[----:B------:R-:W-:-:S07]  /*1470*/  VIADD R2, R2, 0x20 ;  /* 0x0000002002027836 */ /* 0x000fce0000000000 */
.L_x_204:
[----:B------:R-:W-:Y:S05]  /*1480*/  BSYNC.RECONVERGENT B1 ;  /* 0x0000000000017941 */ /* 0x000fea0003800200 */
.L_x_203:
[----:B------:R-:W-:-:S13]  /*1490*/  ISETP.GE.U32.AND P0, PT, R6, 0x60, PT ;  /* 0x000000600600780c */ /* 0x000fda0003f06070 */
[----:B------:R-:W-:Y:S05]  /*14a0*/  @!P0 BRA `(.L_x_202) ;  /* 0x0000000400648947 */ /* 0x000fea0003800000 */
[----:B------:R-:W2:Y:S01]  /*14b0*/  S2UR UR6, SR_CgaCtaId ;  /* 0x00000000000679c3 */ /* 0x000ea20000008800 */
[----:B------:R-:W-:Y:S01]  /*14c0*/  IMAD.IADD R0, R17, 0x1, -R2 ;  /* 0x0000000111007824 */ /* 0x000fe200078e0a02 */
[----:B------:R-:W-:Y:S01]  /*14d0*/  UMOV UR5, 0x400 ;  /* 0x0000040000057882 */ /* 0x000fe20000000000 */
[----:B------:R-:W-:Y:S01]  /*14e0*/  BSSY.RECONVERGENT B1, `(.L_x_207) ;  /* 0x000002f000017945 */ /* 0x000fe20003800200 */
[----:B------:R-:W-:Y:S02]  /*14f0*/  PLOP3.LUT P0, PT, PT, PT, PT, 0x80, 0x8 ;  /* 0x000000000008781c */ /* 0x000fe40003f0f070 */
[----:B------:R-:W-:Y:S01]  /*1500*/  ISETP.GT.AND P1, PT, R0, 0x180, PT ;  /* 0x000001800000780c */ /* 0x000fe20003f24270 */
[----:B--2---:R-:W-:-:S06]  /*1510*/  ULEA UR5, UR6, UR5, 0x18 ;  /* 0x0000000506057291 */ /* 0x004fcc000f8ec0ff */
[----:B------:R-:W-:-:S05]  /*1520*/  LEA R0, R2, UR5, 0x3 ;  /* 0x0000000502007c11 */ /* 0x000fca000f8e18ff */
[----:B------:R-:W-:Y:S01]  /*1530*/  VIADD R0, R0, 0x200 ;  /* 0x0000020000007836 */ /* 0x000fe20000000000 */
[----:B------:R-:W-:Y:S06]  /*1540*/  @!P1 BRA `(.L_x_208) ;  /* 0x0000000000a09947 */ /* 0x000fec0003800000 */
[----:B------:R-:W-:Y:S01]  /*1550*/  PLOP3.LUT P0, PT, PT, PT, PT, 0x8, 0x80 ;  /* 0x000000000080781c */ /* 0x000fe20003f0e170 */
[----:B------:R-:W-:-:S12]  /*1560*/  VIADD R3, R17, 0xfffffe80 ;  /* 0xfffffe8011037836 */ /* 0x000fd80000000000 */
.L_x_209:
[----:B--2---:R-:W2:Y:S01]  /*1570*/  LDL.64 R12, [R1] ;  /* 0x00000000010c7983 */ /* 0x004ea20000100a00 */
[----:B------:R-:W-:-:S03]  /*1580*/  IADD3 R2, PT, PT, R2, 0x200, RZ ;  /* 0x0000020002027810 */ /* 0x000fc60007ffe0ff */
[----:B------:R-:W2:Y:S01]  /*1590*/  LDS.64 R10, [R0+-0x200] ;  /* 0xfffe0000000a7984 */ /* 0x000ea20000000a00 */
[----:B------:R-:W-:-:S03]  /*15a0*/  ISETP.GE.AND P1, PT, R2, R3, PT ;  /* 0x000000030200720c */ /* 0x000fc60003f26270 */
[----:B------:R-:W3:Y:S04]  /*15b0*/  LDS.64 R18, [R0+-0x100] ;  /* 0xffff000000127984 */ /* 0x000ee80000000a00 */
[----:B------:R-:W4:Y:S04]  /*15c0*/  LDS.64 R14, [R0] ;  /* 0x00000000000e7984 */ /* 0x000f280000000a00 */
[----:B-1----:R-:W1:Y:S04]  /*15d0*/  LDS.64 R4, [R0+0x100] ;  /* 0x0001000000047984 */ /* 0x002e680000000a00 */
[----:B0-----:R-:W0:Y:S01]  /*15e0*/  LDS.64 R8, [R0+0x200] ;  /* 0x0002000000087984 */ /* 0x001e220000000a00 */
[----:B--2---:R-:W-:-:S03]  /*15f0*/  DADD R12, R12, R10 ;  /* 0x000000000c0c7229 */ /* 0x004fc6000000000a */
[----:B------:R-:W2:Y:S05]  /*1600*/  LDS.64 R10, [R0+0x300] ;  /* 0x00030000000a7984 */ /* 0x000eaa0000000a00 */
[----:B---3--:R-:W-:Y:S02]  /*1610*/  DADD R18, R18, R12 ;  /* 0x0000000012127229 */ /* 0x008fe4000000000c */
[----:B------:R-:W3:Y:S06]  /*1620*/  LDS.64 R12, [R0+0x400] ;  /* 0x00040000000c7984 */ /* 0x000eec0000000a00 */
[----:B----4-:R-:W-:-:S02]  /*1630*/  DADD R14, R14, R18 ;  /* 0x000000000e0e7229 */ /* 0x010fc40000000012 */
[----:B------:R-:W4:Y:S06]  /*1640*/  LDS.64 R18, [R0+0x500] ;  /* 0x0005000000127984 */ /* 0x000f2c0000000a00 */
[----:B-1----:R-:W-:Y:S01]  /*1650*/  DADD R14, R4, R14 ;  /* 0x00000000040e7229 */ /* 0x002fe2000000000e */
[----:B------:R-:W1:Y:S07]  /*1660*/  LDS.64 R4, [R0+0x600] ;  /* 0x0006000000047984 */ /* 0x000e6e0000000a00 */
[----:B0-----:R-:W-:Y:S01]  /*1670*/  DADD R14, R8, R14 ;  /* 0x00000000080e7229 */ /* 0x001fe2000000000e */
[----:B------:R-:W0:Y:S07]  /*1680*/  LDS.64 R8, [R0+0x700] ;  /* 0x0007000000087984 */ /* 0x000e2e0000000a00 */
[----:B--2---:R-:W-:Y:S01]  /*1690*/  DADD R14, R10, R14 ;  /* 0x000000000a0e7229 */ /* 0x004fe2000000000e */
[----:B------:R-:W2:Y:S07]  /*16a0*/  LDS.64 R10, [R0+0x800] ;  /* 0x00080000000a7984 */ /* 0x000eae0000000a00 */
[----:B---3--:R-:W-:Y:S01]  /*16b0*/  DADD R14, R12, R14 ;  /* 0x000000000c0e7229 */ /* 0x008fe2000000000e */
[----:B------:R-:W3:Y:S07]  /*16c0*/  LDS.64 R12, [R0+0x900] ;  /* 0x00090000000c7984 */ /* 0x000eee0000000a00 */
[----:B----4-:R-:W-:-:S02]  /*16d0*/  DADD R18, R18, R14 ;  /* 0x0000000012127229 */ /* 0x010fc4000000000e */
[----:B------:R-:W4:Y:S06]  /*16e0*/  LDS.64 R14, [R0+0xa00] ;  /* 0x000a0000000e7984 */ /* 0x000f2c0000000a00 */
[----:B-1----:R-:W-:Y:S01]  /*16f0*/  DADD R18, R4, R18 ;  /* 0x0000000004127229 */ /* 0x002fe20000000012 */
[----:B------:R-:W1:Y:S07]  /*1700*/  LDS.64 R4, [R0+0xb00] ;  /* 0x000b000000047984 */ /* 0x000e6e0000000a00 */
[----:B0-----:R-:W-:Y:S01]  /*1710*/  DADD R18, R8, R18 ;  /* 0x0000000008127229 */ /* 0x001fe20000000012 */
[----:B------:R-:W0:Y:S07]  /*1720*/  LDS.64 R8, [R0+0xc00] ;  /* 0x000c000000087984 */ /* 0x000e2e0000000a00 */
[----:B--2---:R-:W-:Y:S01]  /*1730*/  DADD R18, R10, R18 ;  /* 0x000000000a127229 */ /* 0x004fe20000000012 */
[----:B------:R2:W5:Y:S07]  /*1740*/  LDS.64 R10, [R0+0xd00] ;  /* 0x000d0000000a7984 */ /* 0x00056e0000000a00 */
[----:B---3--:R-:W-:Y:S01]  /*1750*/  DADD R12, R12, R18 ;  /* 0x000000000c0c7229 */ /* 0x008fe20000000012 */
[----:B--2---:R-:W-:-:S07]  /*1760*/  VIADD R0, R0, 0x1000 ;  /* 0x0000100000007836 */ /* 0x004fce0000000000 */
[----:B----4-:R-:W-:-:S08]  /*1770*/  DADD R12, R14, R12 ;  /* 0x000000000e0c7229 */ /* 0x010fd0000000000c */
[----:B-1----:R-:W-:-:S08]  /*1780*/  DADD R4, R4, R12 ;  /* 0x0000000004047229 */ /* 0x002fd0000000000c */
[----:B0-----:R-:W-:-:S08]  /*1790*/  DADD R4, R8, R4 ;  /* 0x0000000008047229 */ /* 0x001fd00000000004 */
[----:B-----5:R-:W-:-:S07]  /*17a0*/  DADD R4, R10, R4 ;  /* 0x000000000a047229 */ /* 0x020fce0000000004 */
[----:B------:R2:W-:Y:S01]  /*17b0*/  STL.64 [R1], R4 ;  /* 0x0000000401007387 */ /* 0x0005e20000100a00 */
[----:B------:R-:W-:Y:S05]  /*17c0*/  @!P1 BRA `(.L_x_209) ;  /* 0xfffffffc00689947 */ /* 0x000fea000383ffff */
.L_x_208:
[----:B------:R-:W-:Y:S05]  /*17d0*/  BSYNC.RECONVERGENT B1 ;  /* 0x0000000000017941 */ /* 0x000fea0003800200 */
.L_x_207:
[----:B------:R-:W-:Y:S01]  /*17e0*/  IMAD.IADD R3, R17, 0x1, -R2 ;  /* 0x0000000111037824 */ /* 0x000fe200078e0a02 */
[----:B------:R-:W-:Y:S04]  /*17f0*/  BSSY.RECONVERGENT B1, `(.L_x_210) ;  /* 0x0000018000017945 */ /* 0x000fe80003800200 */
[----:B------:R-:W-:-:S13]  /*1800*/  ISETP.GT.AND P1, PT, R3, 0x80, PT ;  /* 0x000000800300780c */ /* 0x000fda0003f24270 */
[----:B------:R-:W-:Y:S05]  /*1810*/  @!P1 BRA `(.L_x_211) ;  /* 0x0000000000549947 */ /* 0x000fea0003800000 */
[----:B------:R-:W3:Y:S01]  /*1820*/  LDL.64 R10, [R1] ;  /* 0x00000000010a7983 */ /* 0x000ee20000100a00 */
[----:B------:R-:W-:Y:S01]  /*1830*/  PLOP3.LUT P0, PT, PT, PT, PT, 0x8, 0x80 ;  /* 0x000000000080781c */ /* 0x000fe20003f0e170 */
[----:B------:R-:W-:Y:S02]  /*1840*/  VIADD R2, R2, 0x100 ;  /* 0x0000010002027836 */ /* 0x000fe40000000000 */
[----:B0-----:R-:W3:Y:S04]  /*1850*/  LDS.64 R8, [R0+-0x200] ;  /* 0xfffe000000087984 */ /* 0x001ee80000000a00 */
[----:B------:R-:W0:Y:S04]  /*1860*/  LDS.64 R14, [R0+-0x100] ;  /* 0xffff0000000e7984 */ /* 0x000e280000000a00 */
[----:B------:R-:W4:Y:S04]  /*1870*/  LDS.64 R18, [R0] ;  /* 0x0000000000127984 */ /* 0x000f280000000a00 */
[----:B------:R-:W5:Y:S04]  /*1880*/  LDS.64 R12, [R0+0x100] ;  /* 0x00010000000c7984 */ /* 0x000f680000000a00 */
[----:B-12---:R-:W1:Y:S01]  /*1890*/  LDS.64 R4, [R0+0x200] ;  /* 0x0002000000047984 */ /* 0x006e620000000a00 */
[----:B---3--:R-:W-:-:S03]  /*18a0*/  DADD R10, R8, R10 ;  /* 0x00000000080a7229 */ /* 0x008fc6000000000a */
[----:B------:R-:W2:Y:S05]  /*18b0*/  LDS.64 R8, [R0+0x300] ;  /* 0x0003000000087984 */ /* 0x000eaa0000000a00 */
[----:B0-----:R-:W-:Y:S02]  /*18c0*/  DADD R14, R14, R10 ;  /* 0x000000000e0e7229 */ /* 0x001fe4000000000a */
[----:B------:R-:W0:Y:S06]  /*18d0*/  LDS.64 R10, [R0+0x400] ;  /* 0x00040000000a7984 */ /* 0x000e2c0000000a00 */
[----:B----4-:R-:W-:Y:S01]  /*18e0*/  DADD R14, R18, R14 ;  /* 0x00000000120e7229 */ /* 0x010fe2000000000e */
[----:B------:R3:W4:Y:S07]  /*18f0*/  LDS.64 R18, [R0+0x500] ;  /* 0x0005000000127984 */ /* 0x00072e0000000a00 */
[----:B-----5:R-:W-:Y:S01]  /*1900*/  DADD R12, R12, R14 ;  /* 0x000000000c0c7229 */ /* 0x020fe2000000000e */
[----:B---3--:R-:W-:-:S07]  /*1910*/  VIADD R0, R0, 0x800 ;  /* 0x0000080000007836 */ /* 0x008fce0000000000 */
[----:B-1----:R-:W-:-:S08]  /*1920*/  DADD R4, R4, R12 ;  /* 0x0000000004047229 */ /* 0x002fd0000000000c */
[----:B--2---:R-:W-:-:S08]  /*1930*/  DADD R4, R8, R4 ;  /* 0x0000000008047229 */ /* 0x004fd00000000004 */
[----:B0-----:R-:W-:-:S08]  /*1940*/  DADD R4, R10, R4 ;  /* 0x000000000a047229 */ /* 0x001fd00000000004 */
[----:B----4-:R-:W-:-:S07]  /*1950*/  DADD R4, R18, R4 ;  /* 0x0000000012047229 */ /* 0x010fce0000000004 */
[----:B------:R3:W-:Y:S04]  /*1960*/  STL.64 [R1], R4 ;  /* 0x0000000401007387 */ /* 0x0007e80000100a00 */
.L_x_211:
[----:B------:R-:W-:Y:S05]  /*1970*/  BSYNC.RECONVERGENT B1 ;  /* 0x0000000000017941 */ /* 0x000fea0003800200 */
.L_x_210:
[----:B------:R-:W-:-:S13]  /*1980*/  ISETP.LT.OR P0, PT, R2, R17, P0 ;  /* 0x000000110200720c */ /* 0x000fda0000701670 */
[----:B------:R-:W-:Y:S05]  /*1990*/  @!P0 BRA `(.L_x_202) ;  /* 0x0000000000288947 */ /* 0x000fea0003800000 */
[----:B------:R-:W4:Y:S04]  /*19a0*/  LDL.64 R12, [R1] ;  /* 0x00000000010c7983 */ /* 0x000f280000100a00 */
[----:B------:R-:W4:Y:S04]  /*19b0*/  LDS.64 R2, [R0+-0x200] ;  /* 0xfffe000000027984 */ /* 0x000f280000000a00 */
[----:B-123--:R-:W1:Y:S04]  /*19c0*/  LDS.64 R4, [R0+-0x100] ;  /* 0xffff000000047984 */ /* 0x00ee680000000a00 */
[----:B0-----:R-:W0:Y:S04]  /*19d0*/  LDS.64 R8, [R0] ;  /* 0x0000000000087984 */ /* 0x001e280000000a00 */
[----:B------:R-:W2:Y:S01]  /*19e0*/  LDS.64 R10, [R0+0x100] ;  /* 0x00010000000a7984 */ /* 0x000ea20000000a00 */
[----:B----4-:R-:W-:-:S08]  /*19f0*/  DADD R2, R2, R12 ;  /* 0x0000000002027229 */ /* 0x010fd0000000000c */
[----:B-1----:R-:W-:-:S08]  /*1a00*/  DADD R2, R4, R2 ;  /* 0x0000000004027229 */ /* 0x002fd00000000002 */
[----:B0-----:R-:W-:-:S08]  /*1a10*/  DADD R2, R8, R2 ;  /* 0x0000000008027229 */ /* 0x001fd00000000002 */
[----:B--2---:R-:W-:-:S07]  /*1a20*/  DADD R2, R10, R2 ;  /* 0x000000000a027229 */ /* 0x004fce0000000002 */
[----:B------:R4:W-:Y:S04]  /*1a30*/  STL.64 [R1], R2 ;  /* 0x0000000201007387 */ /* 0x0009e80000100a00 */
.L_x_202:
[----:B------:R-:W-:Y:S05]  /*1a40*/  BSYNC.RECONVERGENT B0 ;  /* 0x0000000000007941 */ /* 0x000fea0003800200 */
.L_x_201:
[----:B------:R-:W4:Y:S01]  /*1a50*/  LDL.64 R14, [R1] ;  /* 0x00000000010e7983 */ /* 0x000f220000100a00 */
[----:B------:R-:W-:-:S03]  /*1a60*/  ISETP.NE.AND P0, PT, R7, RZ, PT ;  /* 0x000000ff0700720c */ /* 0x000fc60003f05270 */
[----:B----4-:R-:W-:Y:S04]  /*1a70*/  SHFL.BFLY PT, R3, R15, 0x10, 0x1f ;  /* 0x0e001f000f037f89 */ /* 0x010fe800000e0000 */
[----:B------:R-:W4:Y:S02]  /*1a80*/  SHFL.BFLY PT, R2, R14, 0x10, 0x1f ;  /* 0x0e001f000e027f89 */ /* 0x000f2400000e0000 */
[----:B----4-:R-:W-:-:S07]  /*1a90*/  DADD R2, R2, R14 ;  /* 0x0000000002027229 */ /* 0x010fce000000000e */
[----:B-123--:R-:W-:Y:S04]  /*1aa0*/  SHFL.BFLY PT, R5, R3, 0x8, 0x1f ;  /* 0x0d001f0003057f89 */ /* 0x00efe800000e0000 */
[----:B------:R-:W1:Y:S02]  /*1ab0*/  SHFL.BFLY PT, R4, R2, 0x8, 0x1f ;  /* 0x0d001f0002047f89 */ /* 0x000e6400000e0000 */
[----:B-1----:R-:W-:-:S07]  /*1ac0*/  DADD R4, R4, R2 ;  /* 0x0000000004047229 */ /* 0x002fce0000000002 */
[----:B0-----:R-:W-:Y:S04]  /*1ad0*/  SHFL.BFLY PT, R9, R5, 0x4, 0x1f ;  /* 0x0c801f0005097f89 */ /* 0x001fe800000e0000 */
        /* <DEDUP_REMOVED lines=27> */
[----:B0----5:R-:W-:Y:S05]  /*1c90*/  CALL.REL.NOINC `($__internal_1_$__cuda_sm3x_div_rn_noftz_f32_slowpath) ;  /* 0x0000000400b47944 */ /* 0x021fea0003c00000 */
[----:B------:R-:W-:-:S07]  /*1ca0*/  MOV R4, R0 ;  /* 0x0000000000047202 */ /* 0x000fce0000000f00 */
.L_x_212:
        /* <DEDUP_REMOVED lines=12> */
[----:B0----5:R-:W-:Y:S05]  /*1d70*/  CALL.REL.NOINC `($__internal_1_$__cuda_sm3x_div_rn_noftz_f32_slowpath) ;  /* 0x00000004007c7944 */ /* 0x021fea0003c00000 */
[----:B------:R-:W-:-:S07]  /*1d80*/  IMAD.MOV.U32 R6, RZ, RZ, R0 ;  /* 0x000000ffff067224 */ /* 0x000fce00078e0000 */
.L_x_213:
        /* <DEDUP_REMOVED lines=10> */
[----:B-----5:R-:W-:Y:S05]  /*1e30*/  CALL.REL.NOINC `($__internal_1_$__cuda_sm3x_div_rn_noftz_f32_slowpath) ;  /* 0x00000004004c7944 */ /* 0x020fea0003c00000 */
[----:B------:R-:W-:-:S07]  /*1e40*/  IMAD.MOV.U32 R11, RZ, RZ, R0 ;  /* 0x000000ffff0b7224 */ /* 0x000fce00078e0000 */
.L_x_214:
        /* <DEDUP_REMOVED lines=8> */
.L_x_176:
        /* <DEDUP_REMOVED lines=8> */
.L_x_216:
[----:B------:R-:W-:Y:S05]  /*1f50*/  BSYNC B0 ;  /* 0x0000000000007941 */ /* 0x000fea0003800000 */
.L_x_215:
[----:B------:R-:W-:Y:S05]  /*1f60*/  BRA `(.L_x_177) ;  /* 0xffffffec001c7947 */ /* 0x000fea000383ffff */
.L_x_178:
[----:B------:R-:W-:Y:S01]  /*1f70*/  BSSY B0, `(.L_x_217) ;  /* 0x0000005000007945 */ /* 0x000fe20003800000 */
[----:B------:R-:W-:-:S07]  /*1f80*/  IMAD.MOV.U32 R8, RZ, RZ, -0x1 ;  /* 0xffffffffff087424 */ /* 0x000fce00078e00ff */
[----:B------:R-:W-:Y:S05]  /*1f90*/  WARPSYNC.COLLECTIVE R8, `(.L_x_218) ;  /* 0x0000000008087348 */ /* 0x000fea0003c00000 */
[----:B------:R-:W-:Y:S01]  /*1fa0*/  NOP ;  /* 0x0000000000007918 */ /* 0x000fe20000000000 */
[----:B------:R-:W-:Y:S05]  /*1fb0*/  ENDCOLLECTIVE ;  /* 0x000000000000791b */ /* 0x000fea0003800000 */
.L_x_218:
[----:B------:R-:W-:Y:S05]  /*1fc0*/  BSYNC B0 ;  /* 0x0000000000007941 */ /* 0x000fea0003800000 */
.L_x_217:
[----:B------:R-:W-:Y:S05]  /*1fd0*/  BRA `(.L_x_177) ;  /* 0xffffffec00007947 */ /* 0x000fea000383ffff */
.L_x_180:
[----:B------:R-:W-:Y:S01]  /*1fe0*/  BSSY B0, `(.L_x_219) ;  /* 0x0000006000007945 */ /* 0x000fe20003800000 */
[----:B------:R-:W-:-:S07]  /*1ff0*/  IMAD.MOV.U32 R8, RZ, RZ, -0x1 ;  /* 0xffffffffff087424 */ /* 0x000fce00078e00ff */
[----:B------:R-:W-:Y:S05]  /*2000*/  WARPSYNC.COLLECTIVE.ALL `(.L_x_220) ;  /* 0x00000000000c7948 */ /* 0x000fea0003c00000 */
[----:B------:R-:W-:Y:S01]  /*2010*/  UCGABAR_WAIT ;  /* 0x0000000000007dc7 */ /* 0x000fe20008000000 */
[----:B------:R-:W-:Y:S01]  /*2020*/  CCTL.IVALL ;  /* 0x00000000ff00798f */ /* 0x000fe20002000000 */
[----:B------:R-:W-:Y:S05]  /*2030*/  ENDCOLLECTIVE ;  /* 0x000000000000791b */ /* 0x000fea0003800000 */
.L_x_220:
[----:B------:R-:W-:Y:S05]  /*2040*/  BSYNC B0 ;  /* 0x0000000000007941 */ /* 0x000fea0003800000 */
.L_x_219:
[----:B------:R-:W-:Y:S05]  /*2050*/  BRA `(.L_x_181) ;  /* 0xffffffec00047947 */ /* 0x000fea000383ffff */
.L_x_182:
        /* <DEDUP_REMOVED lines=10> */
.L_x_222:
[----:B------:R-:W-:Y:S05]  /*2100*/  BSYNC B0 ;  /* 0x0000000000007941 */ /* 0x000fea0003800000 */
.L_x_221:
[----:B------:R-:W-:Y:S05]  /*2110*/  BRA `(.L_x_181) ;  /* 0xffffffe800d47947 */ /* 0x000fea000383ffff */
.L_x_192:
        /* <DEDUP_REMOVED lines=8> */
.L_x_224:
[----:B------:R-:W-:Y:S05]  /*21a0*/  BSYNC B0 ;  /* 0x0000000000007941 */ /* 0x000fea0003800000 */
.L_x_223:
[----:B------:R-:W-:Y:S05]  /*21b0*/  BRA `(.L_x_193) ;  /* 0xffffffec007c7947 */ /* 0x000fea000383ffff */
.L_x_194:
[----:B------:R-:W-:Y:S01]  /*21c0*/  BSSY B0, `(.L_x_225) ;  /* 0x0000005000007945 */ /* 0x000fe20003800000 */
[----:B------:R-:W-:-:S07]  /*21d0*/  IMAD.MOV.U32 R8, RZ, RZ, -0x1 ;  /* 0xffffffffff087424 */ /* 0x000fce00078e00ff */
[----:B------:R-:W-:Y:S05]  /*21e0*/  WARPSYNC.COLLECTIVE R8, `(.L_x_226) ;  /* 0x0000000008087348 */ /* 0x000fea0003c00000 */
[----:B------:R-:W-:Y:S01]  /*21f0*/  NOP ;  /* 0x0000000000007918 */ /* 0x000fe20000000000 */
[----:B------:R-:W-:Y:S05]  /*2200*/  ENDCOLLECTIVE ;  /* 0x000000000000791b */ /* 0x000fea0003800000 */
.L_x_226:
[----:B------:R-:W-:Y:S05]  /*2210*/  BSYNC B0 ;  /* 0x0000000000007941 */ /* 0x000fea0003800000 */
.L_x_225:
[----:B------:R-:W-:Y:S05]  /*2220*/  BRA `(.L_x_193) ;  /* 0xffffffec00607947 */ /* 0x000fea000383ffff */
.L_x_196:
[----:B------:R-:W-:Y:S01]  /*2230*/  BSSY B0, `(.L_x_227) ;  /* 0x0000006000007945 */ /* 0x000fe20003800000 */
[----:B------:R-:W-:-:S07]  /*2240*/  IMAD.MOV.U32 R8, RZ, RZ, -0x1 ;  /* 0xffffffffff087424 */ /* 0x000fce00078e00ff */
[----:B------:R-:W-:Y:S05]  /*2250*/  WARPSYNC.COLLECTIVE.ALL `(.L_x_228) ;  /* 0x00000000000c7948 */ /* 0x000fea0003c00000 */
[----:B------:R-:W-:Y:S01]  /*2260*/  UCGABAR_WAIT ;  /* 0x0000000000007dc7 */ /* 0x000fe20008000000 */
[----:B------:R-:W-:Y:S01]  /*2270*/  CCTL.IVALL ;  /* 0x00000000ff00798f */ /* 0x000fe20002000000 */
[----:B------:R-:W-:Y:S05]  /*2280*/  ENDCOLLECTIVE ;  /* 0x000000000000791b */ /* 0x000fea0003800000 */
.L_x_228:
[----:B------:R-:W-:Y:S05]  /*2290*/  BSYNC B0 ;  /* 0x0000000000007941 */ /* 0x000fea0003800000 */
.L_x_227:
[----:B------:R-:W-:Y:S05]  /*22a0*/  BRA `(.L_x_197) ;  /* 0xffffffec00647947 */ /* 0x000fea000383ffff */
.L_x_198:
        /* <DEDUP_REMOVED lines=10> */
.L_x_230:
[----:B------:R-:W-:Y:S05]  /*2350*/  BSYNC B0 ;  /* 0x0000000000007941 */ /* 0x000fea0003800000 */
.L_x_229:
[----:B------:R-:W-:Y:S05]  /*2360*/  BRA `(.L_x_197) ;  /* 0xffffffec00347947 */ /* 0x000fea000383ffff */
        .weak           $__internal_1_$__cuda_sm3x_div_rn_noftz_f32_slowpath
        .type           $__internal_1_$__cuda_sm3x_div_rn_noftz_f32_slowpath,@function
        .size           $__internal_1_$__cuda_sm3x_div_rn_noftz_f32_slowpath,(.L_x_1021 - $__internal_1_$__cuda_sm3x_div_rn_noftz_f32_slowpath)
$__internal_1_$__cuda_sm3x_div_rn_noftz_f32_slowpath:
        /* <DEDUP_REMOVED lines=34> */
.L_x_231:
        /* <DEDUP_REMOVED lines=50> */
.L_x_237:
[----:B------:R-:W-:-:S04]  /*28b0*/  LOP3.LUT R0, R0, 0x80000000, RZ, 0xc0, !PT ;  /* 0x8000000000007812 */ /* 0x000fc800078ec0ff */
[----:B------:R-:W-:Y:S01]  /*28c0*/  LOP3.LUT R0, R0, 0x7f800000, RZ, 0xfc, !PT ;  /* 0x7f80000000007812 */ /* 0x000fe200078efcff */
[----:B------:R-:W-:Y:S06]  /*28d0*/  BRA `(.L_x_238) ;  /* 0x0000000000287947 */ /* 0x000fec0003800000 */
.L_x_236:
[----:B------:R-:W-:Y:S01]  /*28e0*/  LEA R0, R9, R0, 0x17 ;  /* 0x0000000009007211 */ /* 0x000fe200078eb8ff */
[----:B------:R-:W-:Y:S06]  /*28f0*/  BRA `(.L_x_238) ;  /* 0x0000000000207947 */ /* 0x000fec0003800000 */
.L_x_235:
[----:B------:R-:W-:-:S04]  /*2900*/  LOP3.LUT R0, R7, 0x80000000, R0, 0x48, !PT ;  /* 0x8000000007007812 */ /* 0x000fc800078e4800 */
[----:B------:R-:W-:Y:S01]  /*2910*/  LOP3.LUT R0, R0, 0x7f800000, RZ, 0xfc, !PT ;  /* 0x7f80000000007812 */ /* 0x000fe200078efcff */
[----:B------:R-:W-:Y:S06]  /*2920*/  BRA `(.L_x_238) ;  /* 0x0000000000147947 */ /* 0x000fec0003800000 */
.L_x_234:
[----:B------:R-:W-:Y:S01]  /*2930*/  LOP3.LUT R0, R7, 0x80000000, R0, 0x48, !PT ;  /* 0x8000000007007812 */ /* 0x000fe200078e4800 */
[----:B------:R-:W-:Y:S06]  /*2940*/  BRA `(.L_x_238) ;  /* 0x00000000000c7947 */ /* 0x000fec0003800000 */
.L_x_233:
[----:B------:R-:W0:Y:S01]  /*2950*/  MUFU.RSQ R0, -QNAN ;  /* 0xffc0000000007908 */ /* 0x000e220000001400 */
[----:B------:R-:W-:Y:S05]  /*2960*/  BRA `(.L_x_238) ;  /* 0x0000000000047947 */ /* 0x000fea0003800000 */
.L_x_232:
[----:B------:R-:W-:-:S07]  /*2970*/  FADD.FTZ R0, R0, R5 ;  /* 0x0000000500007221 */ /* 0x000fce0000010000 */
.L_x_238:
[----:B------:R-:W-:Y:S02]  /*2980*/  IMAD.MOV.U32 R6, RZ, RZ, R4 ;  /* 0x000000ffff067224 */ /* 0x000fe400078e0004 */
[----:B------:R-:W-:-:S04]  /*2990*/  IMAD.MOV.U32 R7, RZ, RZ, 0x0 ;  /* 0x00000000ff077424 */ /* 0x000fc800078e00ff */
[----:B0-----:R-:W-:Y:S05]  /*29a0*/  RET.REL.NODEC R6 `(_ZN18transformer_engine33fused_moe_aux_loss_forward_kernelI13__nv_bfloat16S1_EEvPKT_PKT0_iiiiifPS2_Pf) ;  /* 0xffffffd406947950 */ /* 0x001fea0003c3ffff */
.L_x_239:
        /* <DEDUP_REMOVED lines=13> */
.L_x_1021:


//--------------------- .text._ZN18transformer_engine33fused_moe_aux_loss_forward_kernelI13__nv_bfloat16lEEvPKT_PKT0_iiiiifPS2_Pf --------------------------
	.section	.text._ZN18transformer_engine33fused_moe_aux_loss_forward_kernelI13__nv_bfloat16lEEvPKT_PKT0_iiiiifPS2_Pf,"ax",@progbits
	.align	128
        .global         _ZN18transformer_engine33fused_moe_aux_loss_forward_kernelI13__nv_bfloat16lEEvPKT_PKT0_iiiiifPS2_Pf
        .type           _ZN18transformer_engine33fused_moe_aux_loss_forward_kernelI13__nv_bfloat16lEEvPKT_PKT0_iiiiifPS2_Pf,@function
        .size           _ZN18transformer_engine33fused_moe_aux_loss_forward_kernelI13__nv_bfloat16lEEvPKT_PKT0_iiiiifPS2_Pf,(.L_x_1022 - _ZN18transformer_engine33fused_moe_aux_loss_forward_kernelI13__nv_bfloat16lEEvPKT_PKT0_iiiiifPS2_Pf)
        .other          _ZN18transformer_engine33fused_moe_aux_loss_forward_kernelI13__nv_bfloat16lEEvPKT_PKT0_iiiiifPS2_Pf,@"STO_CUDA_ENTRY STV_DEFAULT"
_ZN18transformer_engine33fused_moe_aux_loss_forward_kernelI13__nv_bfloat16lEEvPKT_PKT0_iiiiifPS2_Pf:
.text._ZN18transformer_engine33fused_moe_aux_loss_forward_kernelI13__nv_bfloat16lEEvPKT_PKT0_iiiiifPS2_Pf:
        /* <DEDUP_REMOVED lines=35> */
.L_x_242:
[----:B------:R-:W-:Y:S01]  /*0230*/  IMAD R9, R8, 0x8, R7 ;  /* 0x0000000808097824 */ /* 0x000fe200078e0207 */
[----:B------:R-:W-:-:S04]  /*0240*/  IADD3 R8, PT, PT, R5, R8, RZ ;  /* 0x0000000805087210 */ /* 0x000fc80007ffe0ff */
[----:B------:R0:W-:Y:S01]  /*0250*/  STS.64 [R9], RZ ;  /* 0x000000ff09007388 */ /* 0x0001e20000000a00 */
[----:B------:R-:W-:-:S13]  /*0260*/  ISETP.GE.AND P0, PT, R8, R17, PT ;  /* 0x000000110800720c */ /* 0x000fda0003f06270 */
[----:B0-----:R-:W-:Y:S05]  /*0270*/  @!P0 BRA `(.L_x_242) ;  /* 0xfffffffc00ec8947 */ /* 0x001fea000383ffff */
.L_x_241:
[----:B------:R-:W-:Y:S05]  /*0280*/  BSYNC.RECONVERGENT B0 ;  /* 0x0000000000007941 */ /* 0x000fea0003800200 */
.L_x_240:
        /* <DEDUP_REMOVED lines=46> */
.L_x_252:
        /* <DEDUP_REMOVED lines=38> */
.L_x_248:
[----:B-12---:R-:W-:Y:S05]  /*07d0*/  BSYNC.RECONVERGENT B2 ;  /* 0x0000000000027941 */ /* 0x006fea0003800200 */
.L_x_247:
[----:B------:R-:W0:Y:S01]  /*07e0*/  LDC.64 R8, c[0x0][0x380] ;  /* 0x0000e000ff087b82 */ /* 0x000e220000000a00 */
[----:B------:R-:W-:-:S13]  /*07f0*/  ISETP.GE.U32.AND P0, PT, R21, 0x3, PT ;  /* 0x000000031500780c */ /* 0x000fda0003f06070 */
[----:B------:R-:W-:Y:S05]  /*0800*/  @!P0 BRA `(.L_x_246) ;  /* 0x0000000000788947 */ /* 0x000fea0003800000 */
.L_x_249:
        /* <DEDUP_REMOVED lines=30> */
.L_x_246:
[----:B-12---:R-:W-:Y:S05]  /*09f0*/  BSYNC.RECONVERGENT B1 ;  /* 0x0000000000017941 */ /* 0x006fea0003800200 */
.L_x_245:
[----:B------:R-:W1:Y:S01]  /*0a00*/  S2UR UR5, SR_CgaCtaId ;  /* 0x00000000000579c3 */ /* 0x000e620000008800 */
[----:B0-----:R-:W-:Y:S01]  /*0a10*/  MOV R9, 0x400 ;  /* 0x0000040000097802 */ /* 0x001fe20000000f00 */
[----:B------:R-:W-:Y:S01]  /*0a20*/  BSSY.RECONVERGENT B1, `(.L_x_250) ;  /* 0x0000008000017945 */ /* 0x000fe20003800200 */
[----:B-1----:R-:W-:-:S05]  /*0a30*/  IMAD.U32 R18, RZ, RZ, UR5 ;  /* 0x00000005ff127e24 */ /* 0x002fca000f8e00ff */
[----:B------:R-:W-:-:S04]  /*0a40*/  LEA R8, R18, R9, 0x18 ;  /* 0x0000000912087211 */ /* 0x000fc800078ec0ff */
[----:B------:R-:W-:-:S07]  /*0a50*/  LEA R19, R15, R8, 0x3 ;  /* 0x000000080f137211 */ /* 0x000fce00078e18ff */
.L_x_251:
[----:B------:R-:W0:Y:S02]  /*0a60*/  LDS.64 R8, [R19] ;  /* 0x0000000013087984 */ /* 0x000e240000000a00 */
[----:B0-----:R-:W-:-:S07]  /*0a70*/  DADD R10, R16, R8 ;  /* 0x00000000100a7229 */ /* 0x001fce0000000008 */
[----:B------:R-:W0:Y:S02]  /*0a80*/  ATOMS.CAST.SPIN.64 P0, [R19], R8, R10 ;  /* 0x000000081300758d */ /* 0x000e24000180040a */
[----:B0-----:R-:W-:Y:S05]  /*0a90*/  @!P0 BRA `(.L_x_251) ;  /* 0xfffffffc00f08947 */ /* 0x001fea000383ffff */
[----:B------:R-:W-:Y:S05]  /*0aa0*/  BSYNC.RECONVERGENT B1 ;  /* 0x0000000000017941 */ /* 0x000fea0003800200 */
.L_x_250:
[----:B------:R-:W0:Y:S01]  /*0ab0*/  LDCU UR5, c[0x0][0x39c] ;  /* 0x00007380ff0577ac */ /* 0x000e220008000800 */
[----:B------:R-:W-:Y:S02]  /*0ac0*/  VIADD R15, R15, 0x20 ;  /* 0x000000200f0f7836 */ /* 0x000fe40000000000 */
[----:B0-----:R-:W-:-:S05]  /*0ad0*/  IMAD.U32 R17, RZ, RZ, UR5 ;  /* 0x00000005ff117e24 */ /* 0x001fca000f8e00ff */
[----:B------:R-:W-:-:S13]  /*0ae0*/  ISETP.GE.AND P0, PT, R15, R17, PT ;  /* 0x000000110f00720c */ /* 0x000fda0003f06270 */
[----:B------:R-:W-:Y:S05]  /*0af0*/  @!P0 BRA `(.L_x_252) ;  /* 0xfffffff8009c8947 */ /* 0x000fea000383ffff */
.L_x_244:
[----:B-12---:R-:W-:Y:S05]  /*0b00*/  BSYNC B0 ;  /* 0x0000000000007941 */ /* 0x006fea0003800000 */
.L_x_243:
        /* <DEDUP_REMOVED lines=10> */
.L_x_253:
[----:B------:R-:W-:-:S03]  /*0bb0*/  UMOV UR5, 0xffffffff ;  /* 0xffffffff00057882 */ /* 0x000fc60000000000 */
[----:B------:R-:W-:Y:S05]  /*0bc0*/  BRA.DIV UR5, `(.L_x_256) ;  /* 0x0000001205e47947 */ /* 0x000fea000b800000 */
[----:B------:R-:W-:Y:S01]  /*0bd0*/  NOP ;  /* 0x0000000000007918 */ /* 0x000fe20000000000 */
.L_x_255:
[----:B------:R-:W-:Y:S05]  /*0be0*/  @!P0 BRA `(.L_x_257) ;  /* 0x0000000000148947 */ /* 0x000fea0003800000 */
[----:B------:R-:W-:-:S03]  /*0bf0*/  UMOV UR5, 0xffffffff ;  /* 0xffffffff00057882 */ /* 0x000fc60000000000 */
[----:B------:R-:W-:Y:S05]  /*0c00*/  BRA.DIV UR5, `(.L_x_258) ;  /* 0x0000001205f07947 */ /* 0x000fea000b800000 */
[----:B------:R-:W-:Y:S01]  /*0c10*/  UCGABAR_WAIT ;  /* 0x0000000000007dc7 */ /* 0x000fe20008000000 */
[----:B------:R-:W-:Y:S01]  /*0c20*/  CCTL.IVALL ;  /* 0x00000000ff00798f */ /* 0x000fe20002000000 */
[----:B------:R-:W-:Y:S05]  /*0c30*/  BRA `(.L_x_259) ;  /* 0x00000000000c7947 */ /* 0x000fea0003800000 */
.L_x_257:
[----:B------:R-:W-:-:S03]  /*0c40*/  UMOV UR5, 0xffffffff ;  /* 0xffffffff00057882 */ /* 0x000fc60000000000 */
[----:B------:R-:W-:Y:S05]  /*0c50*/  BRA.DIV UR5, `(.L_x_260) ;  /* 0x0000001205fc7947 */ /* 0x000fea000b800000 */
[----:B------:R-:W-:Y:S06]  /*0c60*/  BAR.SYNC.DEFER_BLOCKING 0x0 ;  /* 0x0000000000007b1d */ /* 0x000fec0000010000 */
.L_x_259:
[----:B------:R-:W-:Y:S01]  /*0c70*/  ISETP.GE.AND P0, PT, R4, 0x2, PT ;  /* 0x000000020400780c */ /* 0x000fe20003f06270 */
[----:B------:R-:W-:Y:S03]  /*0c80*/  BSSY B0, `(.L_x_261) ;  /* 0x0000024000007945 */ /* 0x000fe60003800000 */
[----:B------:R-:W-:-:S13]  /*0c90*/  ISETP.NE.OR P0, PT, R18, RZ, !P0 ;  /* 0x000000ff1200720c */ /* 0x000fda0004705670 */
[----:B------:R-:W-:Y:S05]  /*0ca0*/  @P0 BRA `(.L_x_262) ;  /* 0x0000000000840947 */ /* 0x000fea0003800000 */
[----:B------:R-:W-:Y:S01]  /*0cb0*/  MOV R9, 0x400 ;  /* 0x0000040000097802 */ /* 0x000fe20000000f00 */
[----:B------:R-:W-:-:S03]  /*0cc0*/  IMAD.MOV.U32 R13, RZ, RZ, 0x1 ;  /* 0x00000001ff0d7424 */ /* 0x000fc600078e00ff */
[----:B------:R-:W-:-:S07]  /*0cd0*/  LEA R21, R18, R9, 0x18 ;  /* 0x0000000912157211 */ /* 0x000fce00078ec0ff */
.L_x_268:
        /* <DEDUP_REMOVED lines=11> */
.L_x_267:
[----:B------:R-:W-:-:S06]  /*0d90*/  IMAD.WIDE R16, R20, 0x8, R14 ;  /* 0x0000000814107825 */ /* 0x000fcc00078e020e */
[----:B------:R-:W5:Y:S01]  /*0da0*/  LD.E.64 R16, desc[UR8][R16.64] ;  /* 0x0000000810107980 */ /* 0x000f62000c101b00 */
[----:B------:R-:W-:Y:S05]  /*0db0*/  YIELD ;  /* 0x0000000000007946 */ /* 0x000fea0003800000 */
[----:B------:R-:W-:Y:S01]  /*0dc0*/  BSSY.RECONVERGENT B2, `(.L_x_265) ;  /* 0x0000006000027945 */ /* 0x000fe20003800200 */
[----:B------:R-:W-:-:S07]  /*0dd0*/  IMAD R19, R20, 0x8, R21 ;  /* 0x0000000814137824 */ /* 0x000fce00078e0215 */
.L_x_266:
[----:B------:R-:W0:Y:S02]  /*0de0*/  LDS.64 R8, [R19] ;  /* 0x0000000013087984 */ /* 0x000e240000000a00 */
[----:B0----5:R-:W-:-:S07]  /*0df0*/  DADD R10, R16, R8 ;  /* 0x00000000100a7229 */ /* 0x021fce0000000008 */
[----:B------:R-:W0:Y:S02]  /*0e00*/  ATOMS.CAST.SPIN.64 P0, [R19], R8, R10 ;  /* 0x000000081300758d */ /* 0x000e24000180040a */
[----:B0-----:R-:W-:Y:S05]  /*0e10*/  @!P0 BRA `(.L_x_266) ;  /* 0xfffffffc00f08947 */ /* 0x001fea000383ffff */
[----:B------:R-:W-:Y:S05]  /*0e20*/  BSYNC.RECONVERGENT B2 ;  /* 0x0000000000027941 */ /* 0x000fea0003800200 */
.L_x_265:
[----:B------:R-:W0:Y:S01]  /*0e30*/  LDCU UR5, c[0x0][0x39c] ;  /* 0x00007380ff0577ac */ /* 0x000e220008000800 */
[----:B------:R-:W-:Y:S02]  /*0e40*/  IMAD.IADD R20, R5, 0x1, R20 ;  /* 0x0000000105147824 */ /* 0x000fe400078e0214 */
[----:B0-----:R-:W-:-:S05]  /*0e50*/  IMAD.U32 R17, RZ, RZ, UR5 ;  /* 0x00000005ff117e24 */ /* 0x001fca000f8e00ff */
[----:B------:R-:W-:-:S13]  /*0e60*/  ISETP.GE.AND P0, PT, R20, R17, PT ;  /* 0x000000111400720c */ /* 0x000fda0003f06270 */
[----:B------:R-:W-:Y:S05]  /*0e70*/  @!P0 BRA `(.L_x_267) ;  /* 0xfffffffc00c48947 */ /* 0x000fea000383ffff */
.L_x_264:
[----:B------:R-:W-:Y:S05]  /*0e80*/  BSYNC B1 ;  /* 0x0000000000017941 */ /* 0x000fea0003800000 */
.L_x_263:
[----:B------:R-:W-:-:S05]  /*0e90*/  VIADD R13, R13, 0x1 ;  /* 0x000000010d0d7836 */ /* 0x000fca0000000000 */
[----:B------:R-:W-:-:S13]  /*0ea0*/  ISETP.NE.AND P0, PT, R13, R4, PT ;  /* 0x000000040d00720c */ /* 0x000fda0003f05270 */
[----:B------:R-:W-:Y:S05]  /*0eb0*/  @P0 BRA `(.L_x_268) ;  /* 0xfffffffc00880947 */ /* 0x000fea000383ffff */
.L_x_262:
[----:B------:R-:W-:Y:S05]  /*0ec0*/  BSYNC B0 ;  /* 0x0000000000007941 */ /* 0x000fea0003800000 */
.L_x_261:
        /* <DEDUP_REMOVED lines=11> */
.L_x_269:
[----:B------:R-:W-:-:S03]  /*0f80*/  UMOV UR5, 0xffffffff ;  /* 0xffffffff00057882 */ /* 0x000fc60000000000 */
[----:B------:R-:W-:Y:S05]  /*0f90*/  BRA.DIV UR5, `(.L_x_272) ;  /* 0x0000001205847947 */ /* 0x000fea000b800000 */
[----:B------:R-:W-:Y:S01]  /*0fa0*/  NOP ;  /* 0x0000000000007918 */ /* 0x000fe20000000000 */
.L_x_271:
[----:B------:R-:W-:Y:S05]  /*0fb0*/  @!P1 BRA `(.L_x_273) ;  /* 0x0000000000149947 */ /* 0x000fea0003800000 */
[----:B------:R-:W-:-:S03]  /*0fc0*/  UMOV UR5, 0xffffffff ;  /* 0xffffffff00057882 */ /* 0x000fc60000000000 */
[----:B------:R-:W-:Y:S05]  /*0fd0*/  BRA.DIV UR5, `(.L_x_274) ;  /* 0x0000001205907947 */ /* 0x000fea000b800000 */
[----:B------:R-:W-:Y:S01]  /*0fe0*/  UCGABAR_WAIT ;  /* 0x0000000000007dc7 */ /* 0x000fe20008000000 */
[----:B------:R-:W-:Y:S01]  /*0ff0*/  CCTL.IVALL ;  /* 0x00000000ff00798f */ /* 0x000fe20002000000 */
[----:B------:R-:W-:Y:S05]  /*1000*/  BRA `(.L_x_275) ;  /* 0x00000000000c7947 */ /* 0x000fea0003800000 */
.L_x_273:
[----:B------:R-:W-:-:S03]  /*1010*/  UMOV UR5, 0xffffffff ;  /* 0xffffffff00057882 */ /* 0x000fc60000000000 */
[----:B------:R-:W-:Y:S05]  /*1020*/  BRA.DIV UR5, `(.L_x_276) ;  /* 0x00000012059c7947 */ /* 0x000fea000b800000 */
[----:B------:R-:W-:Y:S06]  /*1030*/  BAR.SYNC.DEFER_BLOCKING 0x0 ;  /* 0x0000000000007b1d */ /* 0x000fec0000010000 */
.L_x_275:
        /* <DEDUP_REMOVED lines=9> */
.L_x_278:
[----:B-1----:R-:W-:-:S06]  /*10d0*/  IMAD.WIDE R10, R4, 0x8, R8 ;  /* 0x00000008040a7825 */ /* 0x002fcc00078e0208 */
[----:B------:R-:W2:Y:S01]  /*10e0*/  LDG.E.64 R10, desc[UR8][R10.64] ;  /* 0x000000080a0a7981 */ /* 0x000ea2000c1e1b00 */
[----:B0-----:R-:W-:Y:S02]  /*10f0*/  IMAD R19, R4, 0x8, R21 ;  /* 0x0000000804137824 */ /* 0x001fe400078e0215 */
[----:B------:R-:W-:-:S03]  /*1100*/  IMAD.IADD R4, R5, 0x1, R4 ;  /* 0x0000000105047824 */ /* 0x000fc600078e0204 */
[----:B------:R-:W0:Y:S02]  /*1110*/  LDS.64 R14, [R19] ;  /* 0x00000000130e7984 */ /* 0x000e240000000a00 */
[----:B------:R-:W-:Y:S01]  /*1120*/  ISETP.GE.AND P0, PT, R4, R17, PT ;  /* 0x000000110400720c */ /* 0x000fe20003f06270 */
[----:B--2---:R-:W0:Y:S02]  /*1130*/  I2F.F64.S64 R12, R10 ;  /* 0x0000000a000c7312 */ /* 0x004e240000301c00 */
[----:B0-----:R-:W-:-:S07]  /*1140*/  DMUL R12, R12, R14 ;  /* 0x0000000e0c0c7228 */ /* 0x001fce0000000000 */
[----:B------:R0:W-:Y:S03]  /*1150*/  STS.64 [R19], R12 ;  /* 0x0000000c13007388 */ /* 0x0001e60000000a00 */
[----:B------:R-:W-:Y:S05]  /*1160*/  @!P0 BRA `(.L_x_278) ;  /* 0xfffffffc00d88947 */ /* 0x000fea000383ffff */
.L_x_277:
        /* <DEDUP_REMOVED lines=37> */
.L_x_284:
        /* <DEDUP_REMOVED lines=10> */
.L_x_283:
[----:B------:R-:W-:-:S07]  /*1460*/  VIADD R2, R2, 0x20 ;  /* 0x0000002002027836 */ /* 0x000fce0000000000 */
.L_x_282:
[----:B------:R-:W-:Y:S05]  /*1470*/  BSYNC.RECONVERGENT B1 ;  /* 0x0000000000017941 */ /* 0x000fea0003800200 */
.L_x_281:
        /* <DEDUP_REMOVED lines=14> */
.L_x_287:
        /* <DEDUP_REMOVED lines=38> */
.L_x_286:
[----:B------:R-:W-:Y:S05]  /*17c0*/  BSYNC.RECONVERGENT B1 ;  /* 0x0000000000017941 */ /* 0x000fea0003800200 */
.L_x_285:
        /* <DEDUP_REMOVED lines=25> */
.L_x_289:
[----:B------:R-:W-:Y:S05]  /*1960*/  BSYNC.RECONVERGENT B1 ;  /* 0x0000000000017941 */ /* 0x000fea0003800200 */
.L_x_288:
        /* <DEDUP_REMOVED lines=12> */
.L_x_280:
[----:B------:R-:W-:Y:S05]  /*1a30*/  BSYNC.RECONVERGENT B0 ;  /* 0x0000000000007941 */ /* 0x000fea0003800200 */
.L_x_279:
        /* <DEDUP_REMOVED lines=36> */
[----:B0----5:R-:W-:Y:S05]  /*1c80*/  CALL.REL.NOINC `($__internal_2_$__cuda_sm3x_div_rn_noftz_f32_slowpath) ;  /* 0x0000000400b47944 */ /* 0x021fea0003c00000 */
[----:B------:R-:W-:-:S07]  /*1c90*/  MOV R4, R0 ;  /* 0x0000000000047202 */ /* 0x000fce0000000f00 */
.L_x_290:
        /* <DEDUP_REMOVED lines=12> */
[----:B0----5:R-:W-:Y:S05]  /*1d60*/  CALL.REL.NOINC `($__internal_2_$__cuda_sm3x_div_rn_noftz_f32_slowpath) ;  /* 0x00000004007c7944 */ /* 0x021fea0003c00000 */
[----:B------:R-:W-:-:S07]  /*1d70*/  IMAD.MOV.U32 R6, RZ, RZ, R0 ;  /* 0x000000ffff067224 */ /* 0x000fce00078e0000 */
.L_x_291:
        /* <DEDUP_REMOVED lines=10> */
[----:B-----5:R-:W-:Y:S05]  /*1e20*/  CALL.REL.NOINC `($__internal_2_$__cuda_sm3x_div_rn_noftz_f32_slowpath) ;  /* 0x00000004004c7944 */ /* 0x020fea0003c00000 */
[----:B------:R-:W-:-:S07]  /*1e30*/  IMAD.MOV.U32 R11, RZ, RZ, R0 ;  /* 0x000000ffff0b7224 */ /* 0x000fce00078e0000 */
.L_x_292:
        /* <DEDUP_REMOVED lines=8> */
.L_x_254:
        /* <DEDUP_REMOVED lines=8> */
.L_x_294:
[----:B------:R-:W-:Y:S05]  /*1f40*/  BSYNC B0 ;  /* 0x0000000000007941 */ /* 0x000fea0003800000 */
.L_x_293:
[----:B------:R-:W-:Y:S05]  /*1f50*/  BRA `(.L_x_255) ;  /* 0xffffffec00207947 */ /* 0x000fea000383ffff */
.L_x_256:
[----:B------:R-:W-:Y:S01]  /*1f60*/  BSSY B0, `(.L_x_295) ;  /* 0x0000005000007945 */ /* 0x000fe20003800000 */
[----:B------:R-:W-:-:S07]  /*1f70*/  IMAD.MOV.U32 R8, RZ, RZ, -0x1 ;  /* 0xffffffffff087424 */ /* 0x000fce00078e00ff */
[----:B------:R-:W-:Y:S05]  /*1f80*/  WARPSYNC.COLLECTIVE R8, `(.L_x_296) ;  /* 0x0000000008087348 */ /* 0x000fea0003c00000 */
[----:B------:R-:W-:Y:S01]  /*1f90*/  NOP ;  /* 0x0000000000007918 */ /* 0x000fe20000000000 */
[----:B------:R-:W-:Y:S05]  /*1fa0*/  ENDCOLLECTIVE ;  /* 0x000000000000791b */ /* 0x000fea0003800000 */
.L_x_296:
[----:B------:R-:W-:Y:S05]  /*1fb0*/  BSYNC B0 ;  /* 0x0000000000007941 */ /* 0x000fea0003800000 */
.L_x_295:
[----:B------:R-:W-:Y:S05]  /*1fc0*/  BRA `(.L_x_255) ;  /* 0xffffffec00047947 */ /* 0x000fea000383ffff */
.L_x_258:
[----:B------:R-:W-:Y:S01]  /*1fd0*/  BSSY B0, `(.L_x_297) ;  /* 0x0000006000007945 */ /* 0x000fe20003800000 */
[----:B------:R-:W-:-:S07]  /*1fe0*/  IMAD.MOV.U32 R8, RZ, RZ, -0x1 ;  /* 0xffffffffff087424 */ /* 0x000fce00078e00ff */
[----:B------:R-:W-:Y:S05]  /*1ff0*/  WARPSYNC.COLLECTIVE.ALL `(.L_x_298) ;  /* 0x00000000000c7948 */ /* 0x000fea0003c00000 */
[----:B------:R-:W-:Y:S01]  /*2000*/  UCGABAR_WAIT ;  /* 0x0000000000007dc7 */ /* 0x000fe20008000000 */
[----:B------:R-:W-:Y:S01]  /*2010*/  CCTL.IVALL ;  /* 0x00000000ff00798f */ /* 0x000fe20002000000 */
[----:B------:R-:W-:Y:S05]  /*2020*/  ENDCOLLECTIVE ;  /* 0x000000000000791b */ /* 0x000fea0003800000 */
.L_x_298:
[----:B------:R-:W-:Y:S05]  /*2030*/  BSYNC B0 ;  /* 0x0000000000007941 */ /* 0x000fea0003800000 */
.L_x_297:
[----:B------:R-:W-:Y:S05]  /*2040*/  BRA `(.L_x_259) ;  /* 0xffffffec00087947 */ /* 0x000fea000383ffff */
.L_x_260:
        /* <DEDUP_REMOVED lines=10> */
.L_x_300:
[----:B------:R-:W-:Y:S05]  /*20f0*/  BSYNC B0 ;  /* 0x0000000000007941 */ /* 0x000fea0003800000 */
.L_x_299:
[----:B------:R-:W-:Y:S05]  /*2100*/  BRA `(.L_x_259) ;  /* 0xffffffe800d87947 */ /* 0x000fea000383ffff */
.L_x_270:
        /* <DEDUP_REMOVED lines=8> */
.L_x_302:
[----:B------:R-:W-:Y:S05]  /*2190*/  BSYNC B0 ;  /* 0x0000000000007941 */ /* 0x000fea0003800000 */
.L_x_301:
[----:B------:R-:W-:Y:S05]  /*21a0*/  BRA `(.L_x_271) ;  /* 0xffffffec00807947 */ /* 0x000fea000383ffff */
.L_x_272:
[----:B------:R-:W-:Y:S01]  /*21b0*/  BSSY B0, `(.L_x_303) ;  /* 0x0000005000007945 */ /* 0x000fe20003800000 */
[----:B------:R-:W-:-:S07]  /*21c0*/  IMAD.MOV.U32 R8, RZ, RZ, -0x1 ;  /* 0xffffffffff087424 */ /* 0x000fce00078e00ff */
[----:B------:R-:W-:Y:S05]  /*21d0*/  WARPSYNC.COLLECTIVE R8, `(.L_x_304) ;  /* 0x0000000008087348 */ /* 0x000fea0003c00000 */
[----:B------:R-:W-:Y:S01]  /*21e0*/  NOP ;  /* 0x0000000000007918 */ /* 0x000fe20000000000 */
[----:B------:R-:W-:Y:S05]  /*21f0*/  ENDCOLLECTIVE ;  /* 0x000000000000791b */ /* 0x000fea0003800000 */
.L_x_304:
[----:B------:R-:W-:Y:S05]  /*2200*/  BSYNC B0 ;  /* 0x0000000000007941 */ /* 0x000fea0003800000 */
.L_x_303:
[----:B------:R-:W-:Y:S05]  /*2210*/  BRA `(.L_x_271) ;  /* 0xffffffec00647947 */ /* 0x000fea000383ffff */
.L_x_274:
[----:B------:R-:W-:Y:S01]  /*2220*/  BSSY B0, `(.L_x_305) ;  /* 0x0000006000007945 */ /* 0x000fe20003800000 */
[----:B------:R-:W-:-:S07]  /*2230*/  IMAD.MOV.U32 R8, RZ, RZ, -0x1 ;  /* 0xffffffffff087424 */ /* 0x000fce00078e00ff */
[----:B------:R-:W-:Y:S05]  /*2240*/  WARPSYNC.COLLECTIVE.ALL `(.L_x_306) ;  /* 0x00000000000c7948 */ /* 0x000fea0003c00000 */
[----:B------:R-:W-:Y:S01]  /*2250*/  UCGABAR_WAIT ;  /* 0x0000000000007dc7 */ /* 0x000fe20008000000 */
[----:B------:R-:W-:Y:S01]  /*2260*/  CCTL.IVALL ;  /* 0x00000000ff00798f */ /* 0x000fe20002000000 */
[----:B------:R-:W-:Y:S05]  /*2270*/  ENDCOLLECTIVE ;  /* 0x000000000000791b */ /* 0x000fea0003800000 */
.L_x_306:
[----:B------:R-:W-:Y:S05]  /*2280*/  BSYNC B0 ;  /* 0x0000000000007941 */ /* 0x000fea0003800000 */
.L_x_305:
[----:B------:R-:W-:Y:S05]  /*2290*/  BRA `(.L_x_275) ;  /* 0xffffffec00687947 */ /* 0x000fea000383ffff */
.L_x_276:
        /* <DEDUP_REMOVED lines=10> */
.L_x_308:
[----:B------:R-:W-:Y:S05]  /*2340*/  BSYNC B0 ;  /* 0x0000000000007941 */ /* 0x000fea0003800000 */
.L_x_307:
[----:B------:R-:W-:Y:S05]  /*2350*/  BRA `(.L_x_275) ;  /* 0xffffffec00387947 */ /* 0x000fea000383ffff */
        .weak           $__internal_2_$__cuda_sm3x_div_rn_noftz_f32_slowpath
        .type           $__internal_2_$__cuda_sm3x_div_rn_noftz_f32_slowpath,@function
        .size           $__internal_2_$__cuda_sm3x_div_rn_noftz_f32_slowpath,(.L_x_1022 - $__internal_2_$__cuda_sm3x_div_rn_noftz_f32_slowpath)
$__internal_2_$__cuda_sm3x_div_rn_noftz_f32_slowpath:
        /* <DEDUP_REMOVED lines=34> */
.L_x_309:
        /* <DEDUP_REMOVED lines=50> */
.L_x_315:
[----:B------:R-:W-:-:S04]  /*28a0*/  LOP3.LUT R0, R0, 0x80000000, RZ, 0xc0, !PT ;  /* 0x8000000000007812 */ /* 0x000fc800078ec0ff */
[----:B------:R-:W-:Y:S01]  /*28b0*/  LOP3.LUT R0, R0, 0x7f800000, RZ, 0xfc, !PT ;  /* 0x7f80000000007812 */ /* 0x000fe200078efcff */
[----:B------:R-:W-:Y:S06]  /*28c0*/  BRA `(.L_x_316) ;  /* 0x0000000000287947 */ /* 0x000fec0003800000 */
.L_x_314:
[----:B------:R-:W-:Y:S01]  /*28d0*/  LEA R0, R9, R0, 0x17 ;  /* 0x0000000009007211 */ /* 0x000fe200078eb8ff */
[----:B------:R-:W-:Y:S06]  /*28e0*/  BRA `(.L_x_316) ;  /* 0x0000000000207947 */ /* 0x000fec0003800000 */
.L_x_313:
[----:B------:R-:W-:-:S04]  /*28f0*/  LOP3.LUT R0, R7, 0x80000000, R0, 0x48, !PT ;  /* 0x8000000007007812 */ /* 0x000fc800078e4800 */
[----:B------:R-:W-:Y:S01]  /*2900*/  LOP3.LUT R0, R0, 0x7f800000, RZ, 0xfc, !PT ;  /* 0x7f80000000007812 */ /* 0x000fe200078efcff */
[----:B------:R-:W-:Y:S06]  /*2910*/  BRA `(.L_x_316) ;  /* 0x0000000000147947 */ /* 0x000fec0003800000 */
.L_x_312:
[----:B------:R-:W-:Y:S01]  /*2920*/  LOP3.LUT R0, R7, 0x80000000, R0, 0x48, !PT ;  /* 0x8000000007007812 */ /* 0x000fe200078e4800 */
[----:B------:R-:W-:Y:S06]  /*2930*/  BRA `(.L_x_316) ;  /* 0x00000000000c7947 */ /* 0x000fec0003800000 */
.L_x_311:
[----:B------:R-:W0:Y:S01]  /*2940*/  MUFU.RSQ R0, -QNAN ;  /* 0xffc0000000007908 */ /* 0x000e220000001400 */
[----:B------:R-:W-:Y:S05]  /*2950*/  BRA `(.L_x_316) ;  /* 0x0000000000047947 */ /* 0x000fea0003800000 */
.L_x_310:
[----:B------:R-:W-:-:S07]  /*2960*/  FADD.FTZ R0, R0, R5 ;  /* 0x0000000500007221 */ /* 0x000fce0000010000 */
.L_x_316:
[----:B------:R-:W-:Y:S02]  /*2970*/  IMAD.MOV.U32 R6, RZ, RZ, R4 ;  /* 0x000000ffff067224 */ /* 0x000fe400078e0004 */
[----:B------:R-:W-:-:S04]  /*2980*/  IMAD.MOV.U32 R7, RZ, RZ, 0x0 ;  /* 0x00000000ff077424 */ /* 0x000fc800078e00ff */
[----:B0-----:R-:W-:Y:S05]  /*2990*/  RET.REL.NODEC R6 `(_ZN18transformer_engine33fused_moe_aux_loss_forward_kernelI13__nv_bfloat16lEEvPKT_PKT0_iiiiifPS2_Pf) ;  /* 0xffffffd406987950 */ /* 0x001fea0003c3ffff */
.L_x_317:
        /* <DEDUP_REMOVED lines=14> */
.L_x_1022:


//--------------------- .text._ZN18transformer_engine33fused_moe_aux_loss_forward_kernelI13__nv_bfloat16iEEvPKT_PKT0_iiiiifPS2_Pf --------------------------
	.section	.text._ZN18transformer_engine33fused_moe_aux_loss_forward_kernelI13__nv_bfloat16iEEvPKT_PKT0_iiiiifPS2_Pf,"ax",@progbits
	.align	128
        .global         _ZN18transformer_engine33fused_moe_aux_loss_forward_kernelI13__nv_bfloat16iEEvPKT_PKT0_iiiiifPS2_Pf
        .type           _ZN18transformer_engine33fused_moe_aux_loss_forward_kernelI13__nv_bfloat16iEEvPKT_PKT0_iiiiifPS2_Pf,@function
        .size           _ZN18transformer_engine33fused_moe_aux_loss_forward_kernelI13__nv_bfloat16iEEvPKT_PKT0_iiiiifPS2_Pf,(.L_x_1023 - _ZN18transformer_engine33fused_moe_aux_loss_forward_kernelI13__nv_bfloat16iEEvPKT_PKT0_iiiiifPS2_Pf)
        .other          _ZN18transformer_engine33fused_moe_aux_loss_forward_kernelI13__nv_bfloat16iEEvPKT_PKT0_iiiiifPS2_Pf,@"STO_CUDA_ENTRY STV_DEFAULT"
_ZN18transformer_engine33fused_moe_aux_loss_forward_kernelI13__nv_bfloat16iEEvPKT_PKT0_iiiiifPS2_Pf:
.text._ZN18transformer_engine33fused_moe_aux_loss_forward_kernelI13__nv_bfloat16iEEvPKT_PKT0_iiiiifPS2_Pf:
        /* <DEDUP_REMOVED lines=35> */
.L_x_320:
[----:B------:R-:W-:Y:S01]  /*0230*/  IMAD R9, R8, 0x8, R7 ;  /* 0x0000000808097824 */ /* 0x000fe200078e0207 */
[----:B------:R-:W-:-:S04]  /*0240*/  IADD3 R8, PT, PT, R5, R8, RZ ;  /* 0x0000000805087210 */ /* 0x000fc80007ffe0ff */
[----:B------:R0:W-:Y:S01]  /*0250*/  STS.64 [R9], RZ ;  /* 0x000000ff09007388 */ /* 0x0001e20000000a00 */
[----:B------:R-:W-:-:S13]  /*0260*/  ISETP.GE.AND P0, PT, R8, R17, PT ;  /* 0x000000110800720c */ /* 0x000fda0003f06270 */
[----:B0-----:R-:W-:Y:S05]  /*0270*/  @!P0 BRA `(.L_x_320) ;  /* 0xfffffffc00ec8947 */ /* 0x001fea000383ffff */
.L_x_319:
[----:B------:R-:W-:Y:S05]  /*0280*/  BSYNC.RECONVERGENT B0 ;  /* 0x0000000000007941 */ /* 0x000fea0003800200 */
.L_x_318:
        /* <DEDUP_REMOVED lines=46> */
.L_x_330:
        /* <DEDUP_REMOVED lines=38> */
.L_x_326:
[----:B-12---:R-:W-:Y:S05]  /*07d0*/  BSYNC.RECONVERGENT B2 ;  /* 0x0000000000027941 */ /* 0x006fea0003800200 */
.L_x_325:
[----:B------:R-:W0:Y:S01]  /*07e0*/  LDC.64 R8, c[0x0][0x380] ;  /* 0x0000e000ff087b82 */ /* 0x000e220000000a00 */
[----:B------:R-:W-:-:S13]  /*07f0*/  ISETP.GE.U32.AND P0, PT, R21, 0x3, PT ;  /* 0x000000031500780c */ /* 0x000fda0003f06070 */
[----:B------:R-:W-:Y:S05]  /*0800*/  @!P0 BRA `(.L_x_324) ;  /* 0x0000000000788947 */ /* 0x000fea0003800000 */
.L_x_327:
        /* <DEDUP_REMOVED lines=30> */
.L_x_324:
[----:B-12---:R-:W-:Y:S05]  /*09f0*/  BSYNC.RECONVERGENT B1 ;  /* 0x0000000000017941 */ /* 0x006fea0003800200 */
.L_x_323:
[----:B------:R-:W1:Y:S01]  /*0a00*/  S2UR UR5, SR_CgaCtaId ;  /* 0x00000000000579c3 */ /* 0x000e620000008800 */
[----:B0-----:R-:W-:Y:S01]  /*0a10*/  MOV R9, 0x400 ;  /* 0x0000040000097802 */ /* 0x001fe20000000f00 */
[----:B------:R-:W-:Y:S01]  /*0a20*/  BSSY.RECONVERGENT B1, `(.L_x_328) ;  /* 0x0000008000017945 */ /* 0x000fe20003800200 */
[----:B-1----:R-:W-:-:S05]  /*0a30*/  IMAD.U32 R18, RZ, RZ, UR5 ;  /* 0x00000005ff127e24 */ /* 0x002fca000f8e00ff */
[----:B------:R-:W-:-:S04]  /*0a40*/  LEA R8, R18, R9, 0x18 ;  /* 0x0000000912087211 */ /* 0x000fc800078ec0ff */
[----:B------:R-:W-:-:S07]  /*0a50*/  LEA R19, R15, R8, 0x3 ;  /* 0x000000080f137211 */ /* 0x000fce00078e18ff */
.L_x_329:
[----:B------:R-:W0:Y:S02]  /*0a60*/  LDS.64 R8, [R19] ;  /* 0x0000000013087984 */ /* 0x000e240000000a00 */
[----:B0-----:R-:W-:-:S07]  /*0a70*/  DADD R10, R16, R8 ;  /* 0x00000000100a7229 */ /* 0x001fce0000000008 */
[----:B------:R-:W0:Y:S02]  /*0a80*/  ATOMS.CAST.SPIN.64 P0, [R19], R8, R10 ;  /* 0x000000081300758d */ /* 0x000e24000180040a */
[----:B0-----:R-:W-:Y:S05]  /*0a90*/  @!P0 BRA `(.L_x_329) ;  /* 0xfffffffc00f08947 */ /* 0x001fea000383ffff */
[----:B------:R-:W-:Y:S05]  /*0aa0*/  BSYNC.RECONVERGENT B1 ;  /* 0x0000000000017941 */ /* 0x000fea0003800200 */
.L_x_328:
[----:B------:R-:W0:Y:S01]  /*0ab0*/  LDCU UR5, c[0x0][0x39c] ;  /* 0x00007380ff0577ac */ /* 0x000e220008000800 */
[----:B------:R-:W-:Y:S02]  /*0ac0*/  VIADD R15, R15, 0x20 ;  /* 0x000000200f0f7836 */ /* 0x000fe40000000000 */
[----:B0-----:R-:W-:-:S05]  /*0ad0*/  IMAD.U32 R17, RZ, RZ, UR5 ;  /* 0x00000005ff117e24 */ /* 0x001fca000f8e00ff */
[----:B------:R-:W-:-:S13]  /*0ae0*/  ISETP.GE.AND P0, PT, R15, R17, PT ;  /* 0x000000110f00720c */ /* 0x000fda0003f06270 */
[----:B------:R-:W-:Y:S05]  /*0af0*/  @!P0 BRA `(.L_x_330) ;  /* 0xfffffff8009c8947 */ /* 0x000fea000383ffff */
.L_x_322:
[----:B-12---:R-:W-:Y:S05]  /*0b00*/  BSYNC B0 ;  /* 0x0000000000007941 */ /* 0x006fea0003800000 */
.L_x_321:
        /* <DEDUP_REMOVED lines=10> */
.L_x_331:
[----:B------:R-:W-:-:S03]  /*0bb0*/  UMOV UR5, 0xffffffff ;  /* 0xffffffff00057882 */ /* 0x000fc60000000000 */
[----:B------:R-:W-:Y:S05]  /*0bc0*/  BRA.DIV UR5, `(.L_x_334) ;  /* 0x0000001205e47947 */ /* 0x000fea000b800000 */
[----:B------:R-:W-:Y:S01]  /*0bd0*/  NOP ;  /* 0x0000000000007918 */ /* 0x000fe20000000000 */
.L_x_333:
[----:B------:R-:W-:Y:S05]  /*0be0*/  @!P0 BRA `(.L_x_335) ;  /* 0x0000000000148947 */ /* 0x000fea0003800000 */
[----:B------:R-:W-:-:S03]  /*0bf0*/  UMOV UR5, 0xffffffff ;  /* 0xffffffff00057882 */ /* 0x000fc60000000000 */
[----:B------:R-:W-:Y:S05]  /*0c00*/  BRA.DIV UR5, `(.L_x_336) ;  /* 0x0000001205f07947 */ /* 0x000fea000b800000 */
[----:B------:R-:W-:Y:S01]  /*0c10*/  UCGABAR_WAIT ;  /* 0x0000000000007dc7 */ /* 0x000fe20008000000 */
[----:B------:R-:W-:Y:S01]  /*0c20*/  CCTL.IVALL ;  /* 0x00000000ff00798f */ /* 0x000fe20002000000 */
[----:B------:R-:W-:Y:S05]  /*0c30*/  BRA `(.L_x_337) ;  /* 0x00000000000c7947 */ /* 0x000fea0003800000 */
.L_x_335:
[----:B------:R-:W-:-:S03]  /*0c40*/  UMOV UR5, 0xffffffff ;  /* 0xffffffff00057882 */ /* 0x000fc60000000000 */
[----:B------:R-:W-:Y:S05]  /*0c50*/  BRA.DIV UR5, `(.L_x_338) ;  /* 0x0000001205fc7947 */ /* 0x000fea000b800000 */
[----:B------:R-:W-:Y:S06]  /*0c60*/  BAR.SYNC.DEFER_BLOCKING 0x0 ;  /* 0x0000000000007b1d */ /* 0x000fec0000010000 */
.L_x_337:
[----:B------:R-:W-:Y:S01]  /*0c70*/  ISETP.GE.AND P0, PT, R4, 0x2, PT ;  /* 0x000000020400780c */ /* 0x000fe20003f06270 */
[----:B------:R-:W-:Y:S03]  /*0c80*/  BSSY B0, `(.L_x_339) ;  /* 0x0000024000007945 */ /* 0x000fe60003800000 */
[----:B------:R-:W-:-:S13]  /*0c90*/  ISETP.NE.OR P0, PT, R18, RZ, !P0 ;  /* 0x000000ff1200720c */ /* 0x000fda0004705670 */
[----:B------:R-:W-:Y:S05]  /*0ca0*/  @P0 BRA `(.L_x_340) ;  /* 0x0000000000840947 */ /* 0x000fea0003800000 */
[----:B------:R-:W-:Y:S01]  /*0cb0*/  MOV R9, 0x400 ;  /* 0x0000040000097802 */ /* 0x000fe20000000f00 */
[----:B------:R-:W-:-:S03]  /*0cc0*/  IMAD.MOV.U32 R13, RZ, RZ, 0x1 ;  /* 0x00000001ff0d7424 */ /* 0x000fc600078e00ff */
[----:B------:R-:W-:-:S07]  /*0cd0*/  LEA R21, R18, R9, 0x18 ;  /* 0x0000000912157211 */ /* 0x000fce00078ec0ff */
.L_x_346:
        /* <DEDUP_REMOVED lines=11> */
.L_x_345:
[----:B------:R-:W-:-:S06]  /*0d90*/  IMAD.WIDE R16, R20, 0x8, R14 ;  /* 0x0000000814107825 */ /* 0x000fcc00078e020e */
[----:B------:R-:W5:Y:S01]  /*0da0*/  LD.E.64 R16, desc[UR8][R16.64] ;  /* 0x0000000810107980 */ /* 0x000f62000c101b00 */
[----:B------:R-:W-:Y:S05]  /*0db0*/  YIELD ;  /* 0x0000000000007946 */ /* 0x000fea0003800000 */
[----:B------:R-:W-:Y:S01]  /*0dc0*/  BSSY.RECONVERGENT B2, `(.L_x_343) ;  /* 0x0000006000027945 */ /* 0x000fe20003800200 */
[----:B------:R-:W-:-:S07]  /*0dd0*/  IMAD R19, R20, 0x8, R21 ;  /* 0x0000000814137824 */ /* 0x000fce00078e0215 */
.L_x_344:
[----:B------:R-:W0:Y:S02]  /*0de0*/  LDS.64 R8, [R19] ;  /* 0x0000000013087984 */ /* 0x000e240000000a00 */
[----:B0----5:R-:W-:-:S07]  /*0df0*/  DADD R10, R16, R8 ;  /* 0x00000000100a7229 */ /* 0x021fce0000000008 */
[----:B------:R-:W0:Y:S02]  /*0e00*/  ATOMS.CAST.SPIN.64 P0, [R19], R8, R10 ;  /* 0x000000081300758d */ /* 0x000e24000180040a */
[----:B0-----:R-:W-:Y:S05]  /*0e10*/  @!P0 BRA `(.L_x_344) ;  /* 0xfffffffc00f08947 */ /* 0x001fea000383ffff */
[----:B------:R-:W-:Y:S05]  /*0e20*/  BSYNC.RECONVERGENT B2 ;  /* 0x0000000000027941 */ /* 0x000fea0003800200 */
.L_x_343:
[----:B------:R-:W0:Y:S01]  /*0e30*/  LDCU UR5, c[0x0][0x39c] ;  /* 0x00007380ff0577ac */ /* 0x000e220008000800 */
[----:B------:R-:W-:Y:S02]  /*0e40*/  IMAD.IADD R20, R5, 0x1, R20 ;  /* 0x0000000105147824 */ /* 0x000fe400078e0214 */
[----:B0-----:R-:W-:-:S05]  /*0e50*/  IMAD.U32 R17, RZ, RZ, UR5 ;  /* 0x00000005ff117e24 */ /* 0x001fca000f8e00ff */
[----:B------:R-:W-:-:S13]  /*0e60*/  ISETP.GE.AND P0, PT, R20, R17, PT ;  /* 0x000000111400720c */ /* 0x000fda0003f06270 */
[----:B------:R-:W-:Y:S05]  /*0e70*/  @!P0 BRA `(.L_x_345) ;  /* 0xfffffffc00c48947 */ /* 0x000fea000383ffff */
.L_x_342:
[----:B------:R-:W-:Y:S05]  /*0e80*/  BSYNC B1 ;  /* 0x0000000000017941 */ /* 0x000fea0003800000 */
.L_x_341:
[----:B------:R-:W-:-:S05]  /*0e90*/  VIADD R13, R13, 0x1 ;  /* 0x000000010d0d7836 */ /* 0x000fca0000000000 */
[----:B------:R-:W-:-:S13]  /*0ea0*/  ISETP.NE.AND P0, PT, R13, R4, PT ;  /* 0x000000040d00720c */ /* 0x000fda0003f05270 */
[----:B------:R-:W-:Y:S05]  /*0eb0*/  @P0 BRA `(.L_x_346) ;  /* 0xfffffffc00880947 */ /* 0x000fea000383ffff */
.L_x_340:
[----:B------:R-:W-:Y:S05]  /*0ec0*/  BSYNC B0 ;  /* 0x0000000000007941 */ /* 0x000fea0003800000 */
.L_x_339:
        /* <DEDUP_REMOVED lines=11> */
.L_x_347:
[----:B------:R-:W-:-:S03]  /*0f80*/  UMOV UR5, 0xffffffff ;  /* 0xffffffff00057882 */ /* 0x000fc60000000000 */
[----:B------:R-:W-:Y:S05]  /*0f90*/  BRA.DIV UR5, `(.L_x_350) ;  /* 0x0000001205847947 */ /* 0x000fea000b800000 */
[----:B------:R-:W-:Y:S01]  /*0fa0*/  NOP ;  /* 0x0000000000007918 */ /* 0x000fe20000000000 */
.L_x_349:
[----:B------:R-:W-:Y:S05]  /*0fb0*/  @!P1 BRA `(.L_x_351) ;  /* 0x0000000000149947 */ /* 0x000fea0003800000 */
[----:B------:R-:W-:-:S03]  /*0fc0*/  UMOV UR5, 0xffffffff ;  /* 0xffffffff00057882 */ /* 0x000fc60000000000 */
[----:B------:R-:W-:Y:S05]  /*0fd0*/  BRA.DIV UR5, `(.L_x_352) ;  /* 0x0000001205907947 */ /* 0x000fea000b800000 */
[----:B------:R-:W-:Y:S01]  /*0fe0*/  UCGABAR_WAIT ;  /* 0x0000000000007dc7 */ /* 0x000fe20008000000 */
[----:B------:R-:W-:Y:S01]  /*0ff0*/  CCTL.IVALL ;  /* 0x00000000ff00798f */ /* 0x000fe20002000000 */
[----:B------:R-:W-:Y:S05]  /*1000*/  BRA `(.L_x_353) ;  /* 0x00000000000c7947 */ /* 0x000fea0003800000 */
.L_x_351:
[----:B------:R-:W-:-:S03]  /*1010*/  UMOV UR5, 0xffffffff ;  /* 0xffffffff00057882 */ /* 0x000fc60000000000 */
[----:B------:R-:W-:Y:S05]  /*1020*/  BRA.DIV UR5, `(.L_x_354) ;  /* 0x00000012059c7947 */ /* 0x000fea000b800000 */
[----:B------:R-:W-:Y:S06]  /*1030*/  BAR.SYNC.DEFER_BLOCKING 0x0 ;  /* 0x0000000000007b1d */ /* 0x000fec0000010000 */
.L_x_353:
        /* <DEDUP_REMOVED lines=9> */
.L_x_356:
[----:B-1----:R-:W-:-:S06]  /*10d0*/  IMAD.WIDE R10, R4, 0x4, R8 ;  /* 0x00000004040a7825 */ /* 0x002fcc00078e0208 */
[----:B------:R-:W2:Y:S01]  /*10e0*/  LDG.E R10, desc[UR8][R10.64] ;  /* 0x000000080a0a7981 */ /* 0x000ea2000c1e1900 */
[----:B0-----:R-:W-:Y:S02]  /*10f0*/  IMAD R19, R4, 0x8, R21 ;  /* 0x0000000804137824 */ /* 0x001fe400078e0215 */
[----:B------:R-:W-:-:S03]  /*1100*/  IMAD.IADD R4, R5, 0x1, R4 ;  /* 0x0000000105047824 */ /* 0x000fc600078e0204 */
[----:B------:R-:W0:Y:S02]  /*1110*/  LDS.64 R14, [R19] ;  /* 0x00000000130e7984 */ /* 0x000e240000000a00 */
[----:B------:R-:W-:Y:S01]  /*1120*/  ISETP.GE.AND P0, PT, R4, R17, PT ;  /* 0x000000110400720c */ /* 0x000fe20003f06270 */
[----:B--2---:R-:W0:Y:S02]  /*1130*/  I2F.F64 R12, R10 ;  /* 0x0000000a000c7312 */ /* 0x004e240000201c00 */
[----:B0-----:R-:W-:-:S07]  /*1140*/  DMUL R12, R12, R14 ;  /* 0x0000000e0c0c7228 */ /* 0x001fce0000000000 */
[----:B------:R0:W-:Y:S03]  /*1150*/  STS.64 [R19], R12 ;  /* 0x0000000c13007388 */ /* 0x0001e60000000a00 */
[----:B------:R-:W-:Y:S05]  /*1160*/  @!P0 BRA `(.L_x_356) ;  /* 0xfffffffc00d88947 */ /* 0x000fea000383ffff */
.L_x_355:
        /* <DEDUP_REMOVED lines=37> */
.L_x_362:
        /* <DEDUP_REMOVED lines=10> */
.L_x_361:
[----:B------:R-:W-:-:S07]  /*1460*/  VIADD R2, R2, 0x20 ;  /* 0x0000002002027836 */ /* 0x000fce0000000000 */
.L_x_360:
[----:B------:R-:W-:Y:S05]  /*1470*/  BSYNC.RECONVERGENT B1 ;  /* 0x0000000000017941 */ /* 0x000fea0003800200 */
.L_x_359:
        /* <DEDUP_REMOVED lines=14> */
.L_x_365:
        /* <DEDUP_REMOVED lines=38> */
.L_x_364:
[----:B------:R-:W-:Y:S05]  /*17c0*/  BSYNC.RECONVERGENT B1 ;  /* 0x0000000000017941 */ /* 0x000fea0003800200 */
.L_x_363:
        /* <DEDUP_REMOVED lines=25> */
.L_x_367:
[----:B------:R-:W-:Y:S05]  /*1960*/  BSYNC.RECONVERGENT B1 ;  /* 0x0000000000017941 */ /* 0x000fea0003800200 */
.L_x_366:
        /* <DEDUP_REMOVED lines=12> */
.L_x_358:
[----:B------:R-:W-:Y:S05]  /*1a30*/  BSYNC.RECONVERGENT B0 ;  /* 0x0000000000007941 */ /* 0x000fea0003800200 */
.L_x_357:
        /* <DEDUP_REMOVED lines=36> */
[----:B0----5:R-:W-:Y:S05]  /*1c80*/  CALL.REL.NOINC `($__internal_3_$__cuda_sm3x_div_rn_noftz_f32_slowpath) ;  /* 0x0000000400b47944 */ /* 0x021fea0003c00000 */
[----:B------:R-:W-:-:S07]  /*1c90*/  MOV R4, R0 ;  /* 0x0000000000047202 */ /* 0x000fce0000000f00 */
.L_x_368:
        /* <DEDUP_REMOVED lines=12> */
[----:B0----5:R-:W-:Y:S05]  /*1d60*/  CALL.REL.NOINC `($__internal_3_$__cuda_sm3x_div_rn_noftz_f32_slowpath) ;  /* 0x00000004007c7944 */ /* 0x021fea0003c00000 */
[----:B------:R-:W-:-:S07]  /*1d70*/  IMAD.MOV.U32 R6, RZ, RZ, R0 ;  /* 0x000000ffff067224 */ /* 0x000fce00078e0000 */
.L_x_369:
        /* <DEDUP_REMOVED lines=10> */
[----:B-----5:R-:W-:Y:S05]  /*1e20*/  CALL.REL.NOINC `($__internal_3_$__cuda_sm3x_div_rn_noftz_f32_slowpath) ;  /* 0x00000004004c7944 */ /* 0x020fea0003c00000 */
[----:B------:R-:W-:-:S07]  /*1e30*/  IMAD.MOV.U32 R11, RZ, RZ, R0 ;  /* 0x000000ffff0b7224 */ /* 0x000fce00078e0000 */
.L_x_370:
        /* <DEDUP_REMOVED lines=8> */
.L_x_332:
        /* <DEDUP_REMOVED lines=8> */
.L_x_372:
[----:B------:R-:W-:Y:S05]  /*1f40*/  BSYNC B0 ;  /* 0x0000000000007941 */ /* 0x000fea0003800000 */
.L_x_371:
[----:B------:R-:W-:Y:S05]  /*1f50*/  BRA `(.L_x_333) ;  /* 0xffffffec00207947 */ /* 0x000fea000383ffff */
.L_x_334:
[----:B------:R-:W-:Y:S01]  /*1f60*/  BSSY B0, `(.L_x_373) ;  /* 0x0000005000007945 */ /* 0x000fe20003800000 */
[----:B------:R-:W-:-:S07]  /*1f70*/  IMAD.MOV.U32 R8, RZ, RZ, -0x1 ;  /* 0xffffffffff087424 */ /* 0x000fce00078e00ff */
[----:B------:R-:W-:Y:S05]  /*1f80*/  WARPSYNC.COLLECTIVE R8, `(.L_x_374) ;  /* 0x0000000008087348 */ /* 0x000fea0003c00000 */
[----:B------:R-:W-:Y:S01]  /*1f90*/  NOP ;  /* 0x0000000000007918 */ /* 0x000fe20000000000 */
[----:B------:R-:W-:Y:S05]  /*1fa0*/  ENDCOLLECTIVE ;  /* 0x000000000000791b */ /* 0x000fea0003800000 */
.L_x_374:
[----:B------:R-:W-:Y:S05]  /*1fb0*/  BSYNC B0 ;  /* 0x0000000000007941 */ /* 0x000fea0003800000 */
.L_x_373:
[----:B------:R-:W-:Y:S05]  /*1fc0*/  BRA `(.L_x_333) ;  /* 0xffffffec00047947 */ /* 0x000fea000383ffff */
.L_x_336:
[----:B------:R-:W-:Y:S01]  /*1fd0*/  BSSY B0, `(.L_x_375) ;  /* 0x0000006000007945 */ /* 0x000fe20003800000 */
[----:B------:R-:W-:-:S07]  /*1fe0*/  IMAD.MOV.U32 R8, RZ, RZ, -0x1 ;  /* 0xffffffffff087424 */ /* 0x000fce00078e00ff */
[----:B------:R-:W-:Y:S05]  /*1ff0*/  WARPSYNC.COLLECTIVE.ALL `(.L_x_376) ;  /* 0x00000000000c7948 */ /* 0x000fea0003c00000 */
[----:B------:R-:W-:Y:S01]  /*2000*/  UCGABAR_WAIT ;  /* 0x0000000000007dc7 */ /* 0x000fe20008000000 */
[----:B------:R-:W-:Y:S01]  /*2010*/  CCTL.IVALL ;  /* 0x00000000ff00798f */ /* 0x000fe20002000000 */
[----:B------:R-:W-:Y:S05]  /*2020*/  ENDCOLLECTIVE ;  /* 0x000000000000791b */ /* 0x000fea0003800000 */
.L_x_376:
[----:B------:R-:W-:Y:S05]  /*2030*/  BSYNC B0 ;  /* 0x0000000000007941 */ /* 0x000fea0003800000 */
.L_x_375:
[----:B------:R-:W-:Y:S05]  /*2040*/  BRA `(.L_x_337) ;  /* 0xffffffec00087947 */ /* 0x000fea000383ffff */
.L_x_338:
        /* <DEDUP_REMOVED lines=10> */
.L_x_378:
[----:B------:R-:W-:Y:S05]  /*20f0*/  BSYNC B0 ;  /* 0x0000000000007941 */ /* 0x000fea0003800000 */
.L_x_377:
[----:B------:R-:W-:Y:S05]  /*2100*/  BRA `(.L_x_337) ;  /* 0xffffffe800d87947 */ /* 0x000fea000383ffff */
.L_x_348:
        /* <DEDUP_REMOVED lines=8> */
.L_x_380:
[----:B------:R-:W-:Y:S05]  /*2190*/  BSYNC B0 ;  /* 0x0000000000007941 */ /* 0x000fea0003800000 */
.L_x_379:
[----:B------:R-:W-:Y:S05]  /*21a0*/  BRA `(.L_x_349) ;  /* 0xffffffec00807947 */ /* 0x000fea000383ffff */
.L_x_350:
[----:B------:R-:W-:Y:S01]  /*21b0*/  BSSY B0, `(.L_x_381) ;  /* 0x0000005000007945 */ /* 0x000fe20003800000 */
[----:B------:R-:W-:-:S07]  /*21c0*/  IMAD.MOV.U32 R8, RZ, RZ, -0x1 ;  /* 0xffffffffff087424 */ /* 0x000fce00078e00ff */
[----:B------:R-:W-:Y:S05]  /*21d0*/  WARPSYNC.COLLECTIVE R8, `(.L_x_382) ;  /* 0x0000000008087348 */ /* 0x000fea0003c00000 */
[----:B------:R-:W-:Y:S01]  /*21e0*/  NOP ;  /* 0x0000000000007918 */ /* 0x000fe20000000000 */
[----:B------:R-:W-:Y:S05]  /*21f0*/  ENDCOLLECTIVE ;  /* 0x000000000000791b */ /* 0x000fea0003800000 */
.L_x_382:
[----:B------:R-:W-:Y:S05]  /*2200*/  BSYNC B0 ;  /* 0x0000000000007941 */ /* 0x000fea0003800000 */
.L_x_381:
[----:B------:R-:W-:Y:S05]  /*2210*/  BRA `(.L_x_349) ;  /* 0xffffffec00647947 */ /* 0x000fea000383ffff */
.L_x_352:
[----:B------:R-:W-:Y:S01]  /*2220*/  BSSY B0, `(.L_x_383) ;  /* 0x0000006000007945 */ /* 0x000fe20003800000 */
[----:B------:R-:W-:-:S07]  /*2230*/  IMAD.MOV.U32 R8, RZ, RZ, -0x1 ;  /* 0xffffffffff087424 */ /* 0x000fce00078e00ff */
[----:B------:R-:W-:Y:S05]  /*2240*/  WARPSYNC.COLLECTIVE.ALL `(.L_x_384) ;  /* 0x00000000000c7948 */ /* 0x000fea0003c00000 */
[----:B------:R-:W-:Y:S01]  /*2250*/  UCGABAR_WAIT ;  /* 0x0000000000007dc7 */ /* 0x000fe20008000000 */
[----:B------:R-:W-:Y:S01]  /*2260*/  CCTL.IVALL ;  /* 0x00000000ff00798f */ /* 0x000fe20002000000 */
[----:B------:R-:W-:Y:S05]  /*2270*/  ENDCOLLECTIVE ;  /* 0x000000000000791b */ /* 0x000fea0003800000 */
.L_x_384:
[----:B------:R-:W-:Y:S05]  /*2280*/  BSYNC B0 ;  /* 0x0000000000007941 */ /* 0x000fea0003800000 */
.L_x_383:
[----:B------:R-:W-:Y:S05]  /*2290*/  BRA `(.L_x_353) ;  /* 0xffffffec00687947 */ /* 0x000fea000383ffff */
.L_x_354:
        /* <DEDUP_REMOVED lines=10> */
.L_x_386:
[----:B------:R-:W-:Y:S05]  /*2340*/  BSYNC B0 ;  /* 0x0000000000007941 */ /* 0x000fea0003800000 */
.L_x_385:
[----:B------:R-:W-:Y:S05]  /*2350*/  BRA `(.L_x_353) ;  /* 0xffffffec00387947 */ /* 0x000fea000383ffff */
        .weak           $__internal_3_$__cuda_sm3x_div_rn_noftz_f32_slowpath
        .type           $__internal_3_$__cuda_sm3x_div_rn_noftz_f32_slowpath,@function
        .size           $__internal_3_$__cuda_sm3x_div_rn_noftz_f32_slowpath,(.L_x_1023 - $__internal_3_$__cuda_sm3x_div_rn_noftz_f32_slowpath)
$__internal_3_$__cuda_sm3x_div_rn_noftz_f32_slowpath:
        /* <DEDUP_REMOVED lines=34> */
.L_x_387:
        /* <DEDUP_REMOVED lines=50> */
.L_x_393:
[----:B------:R-:W-:-:S04]  /*28a0*/  LOP3.LUT R0, R0, 0x80000000, RZ, 0xc0, !PT ;  /* 0x8000000000007812 */ /* 0x000fc800078ec0ff */
[----:B------:R-:W-:Y:S01]  /*28b0*/  LOP3.LUT R0, R0, 0x7f800000, RZ, 0xfc, !PT ;  /* 0x7f80000000007812 */ /* 0x000fe200078efcff */
[----:B------:R-:W-:Y:S06]  /*28c0*/  BRA `(.L_x_394) ;  /* 0x0000000000287947 */ /* 0x000fec0003800000 */
.L_x_392:
[----:B------:R-:W-:Y:S01]  /*28d0*/  LEA R0, R9, R0, 0x17 ;  /* 0x0000000009007211 */ /* 0x000fe200078eb8ff */
[----:B------:R-:W-:Y:S06]  /*28e0*/  BRA `(.L_x_394) ;  /* 0x0000000000207947 */ /* 0x000fec0003800000 */
.L_x_391:
[----:B------:R-:W-:-:S04]  /*28f0*/  LOP3.LUT R0, R7, 0x80000000, R0, 0x48, !PT ;  /* 0x8000000007007812 */ /* 0x000fc800078e4800 */
[----:B------:R-:W-:Y:S01]  /*2900*/  LOP3.LUT R0, R0, 0x7f800000, RZ, 0xfc, !PT ;  /* 0x7f80000000007812 */ /* 0x000fe200078efcff */
[----:B------:R-:W-:Y:S06]  /*2910*/  BRA `(.L_x_394) ;  /* 0x0000000000147947 */ /* 0x000fec0003800000 */
.L_x_390:
[----:B------:R-:W-:Y:S01]  /*2920*/  LOP3.LUT R0, R7, 0x80000000, R0, 0x48, !PT ;  /* 0x8000000007007812 */ /* 0x000fe200078e4800 */
[----:B------:R-:W-:Y:S06]  /*2930*/  BRA `(.L_x_394) ;  /* 0x00000000000c7947 */ /* 0x000fec0003800000 */
.L_x_389:
[----:B------:R-:W0:Y:S01]  /*2940*/  MUFU.RSQ R0, -QNAN ;  /* 0xffc0000000007908 */ /* 0x000e220000001400 */
[----:B------:R-:W-:Y:S05]  /*2950*/  BRA `(.L_x_394) ;  /* 0x0000000000047947 */ /* 0x000fea0003800000 */
.L_x_388:
[----:B------:R-:W-:-:S07]  /*2960*/  FADD.FTZ R0, R0, R5 ;  /* 0x0000000500007221 */ /* 0x000fce0000010000 */
.L_x_394:
[----:B------:R-:W-:Y:S02]  /*2970*/  IMAD.MOV.U32 R6, RZ, RZ, R4 ;  /* 0x000000ffff067224 */ /* 0x000fe400078e0004 */
[----:B------:R-:W-:-:S04]  /*2980*/  IMAD.MOV.U32 R7, RZ, RZ, 0x0 ;  /* 0x00000000ff077424 */ /* 0x000fc800078e00ff */
[----:B0-----:R-:W-:Y:S05]  /*2990*/  RET.REL.NODEC R6 `(_ZN18transformer_engine33fused_moe_aux_loss_forward_kernelI13__nv_bfloat16iEEvPKT_PKT0_iiiiifPS2_Pf) ;  /* 0xffffffd406987950 */ /* 0x001fea0003c3ffff */
.L_x_395:
        /* <DEDUP_REMOVED lines=14> */
.L_x_1023:


//--------------------- .text._ZN18transformer_engine33fused_moe_aux_loss_forward_kernelI6__halffEEvPKT_PKT0_iiiiifPS2_Pf --------------------------
	.section	.text._ZN18transformer_engine33fused_moe_aux_loss_forward_kernelI6__halffEEvPKT_PKT0_iiiiifPS2_Pf,"ax",@progbits
	.align	128
        .global         _ZN18transformer_engine33fused_moe_aux_loss_forward_kernelI6__halffEEvPKT_PKT0_iiiiifPS2_Pf
        .type           _ZN18transformer_engine33fused_moe_aux_loss_forward_kernelI6__halffEEvPKT_PKT0_iiiiifPS2_Pf,@function
        .size           _ZN18transformer_engine33fused_moe_aux_loss_forward_kernelI6__halffEEvPKT_PKT0_iiiiifPS2_Pf,(.L_x_1024 - _ZN18transformer_engine33fused_moe_aux_loss_forward_kernelI6__halffEEvPKT_PKT0_iiiiifPS2_Pf)
        .other          _ZN18transformer_engine33fused_moe_aux_loss_forward_kernelI6__halffEEvPKT_PKT0_iiiiifPS2_Pf,@"STO_CUDA_ENTRY STV_DEFAULT"
_ZN18transformer_engine33fused_moe_aux_loss_forward_kernelI6__halffEEvPKT_PKT0_iiiiifPS2_Pf:
.text._ZN18transformer_engine33fused_moe_aux_loss_forward_kernelI6__halffEEvPKT_PKT0_iiiiifPS2_Pf:
        /* <DEDUP_REMOVED lines=35> */
.L_x_398:
[----:B------:R-:W-:Y:S01]  /*0230*/  IMAD R9, R8, 0x8, R7 ;  /* 0x0000000808097824 */ /* 0x000fe200078e0207 */
[----:B------:R-:W-:-:S04]  /*0240*/  IADD3 R8, PT, PT, R5, R8, RZ ;  /* 0x0000000805087210 */ /* 0x000fc80007ffe0ff */
[----:B------:R0:W-:Y:S01]  /*0250*/  STS.64 [R9], RZ ;  /* 0x000000ff09007388 */ /* 0x0001e20000000a00 */
[----:B------:R-:W-:-:S13]  /*0260*/  ISETP.GE.AND P0, PT, R8, R17, PT ;  /* 0x000000110800720c */ /* 0x000fda0003f06270 */
[----:B0-----:R-:W-:Y:S05]  /*0270*/  @!P0 BRA `(.L_x_398) ;  /* 0xfffffffc00ec8947 */ /* 0x001fea000383ffff */
.L_x_397:
[----:B------:R-:W-:Y:S05]  /*0280*/  BSYNC.RECONVERGENT B0 ;  /* 0x0000000000007941 */ /* 0x000fea0003800200 */
.L_x_396:
        /* <DEDUP_REMOVED lines=46> */
.L_x_408:
        /* <DEDUP_REMOVED lines=19> */
[----:B---3--:R-:W-:-:S04]  /*06a0*/  HADD2.F32 R18, -RZ, R10.H0_H0 ;  /* 0x2000000aff127230 */ /* 0x008fc80000004100 */
        /* <DEDUP_REMOVED lines=12> */
[----:B---3--:R-:W-:-:S06]  /*0770*/  HADD2.F32 R10, -RZ, R18.H0_H0 ;  /* 0x20000012ff0a7230 */ /* 0x008fcc0000004100 */
[----:B------:R-:W0:Y:S01]  /*0780*/  F2F.F64.F32 R10, R10 ;  /* 0x0000000a000a7310 */ /* 0x000e220000201800 */
[----:B----4-:R-:W-:-:S07]  /*0790*/  @P0 HADD2.F32 R8, -RZ, R24.H0_H0 ;  /* 0x20000018ff080230 */ /* 0x010fce0000004100 */
[----:B------:R-:W1:Y:S01]  /*07a0*/  @P0 F2F.F64.F32 R8, R8 ;  /* 0x0000000800080310 */ /* 0x000e620000201800 */
[----:B0-----:R-:W-:-:S08]  /*07b0*/  DADD R16, R16, R10 ;  /* 0x0000000010107229 */ /* 0x001fd0000000000a */
[----:B-1----:R-:W-:-:S11]  /*07c0*/  @P0 DADD R16, R16, R8 ;  /* 0x0000000010100229 */ /* 0x002fd60000000008 */
.L_x_404:
[----:B-12---:R-:W-:Y:S05]  /*07d0*/  BSYNC.RECONVERGENT B2 ;  /* 0x0000000000027941 */ /* 0x006fea0003800200 */
.L_x_403:
[----:B------:R-:W0:Y:S01]  /*07e0*/  LDC.64 R8, c[0x0][0x380] ;  /* 0x0000e000ff087b82 */ /* 0x000e220000000a00 */
[----:B------:R-:W-:-:S13]  /*07f0*/  ISETP.GE.U32.AND P0, PT, R21, 0x3, PT ;  /* 0x000000031500780c */ /* 0x000fda0003f06070 */
[----:B------:R-:W-:Y:S05]  /*0800*/  @!P0 BRA `(.L_x_402) ;  /* 0x0000000000788947 */ /* 0x000fea0003800000 */
.L_x_405:
        /* <DEDUP_REMOVED lines=9> */
[----:B------:R-:W-:Y:S01]  /*08a0*/  IADD3 R22, PT, PT, R18, R13, RZ ;  /* 0x0000000d12167210 */ /* 0x000fe20007ffe0ff */
[----:B------:R-:W-:-:S04]  /*08b0*/  IMAD.WIDE R26, R27, 0x2, R8 ;  /* 0x000000021b1a7825 */ /* 0x000fc800078e0208 */
[----:B------:R-:W-:Y:S02]  /*08c0*/  IMAD R25, R22, UR13, R15 ;  /* 0x0000000d16197c24 */ /* 0x000fe4000f8e020f */
[----:B------:R-:W4:Y:S02]  /*08d0*/  LDG.E.U16 R26, desc[UR8][R26.64] ;  /* 0x000000081a1a7981 */ /* 0x000f24000c1e1500 */
[----:B------:R-:W-:-:S06]  /*08e0*/  IMAD.WIDE R24, R25, 0x2, R8 ;  /* 0x0000000219187825 */ /* 0x000fcc00078e0208 */
[----:B------:R2:W5:Y:S02]  /*08f0*/  LDG.E.U16 R24, desc[UR8][R24.64] ;  /* 0x0000000818187981 */ /* 0x000564000c1e1500 */
[----:B--2---:R-:W-:-:S04]  /*0900*/  HADD2.F32 R25, -RZ, R10.H0_H0 ;  /* 0x2000000aff197230 */ /* 0x004fc80000004100 */
[----:B------:R-:W0:Y:S01]  /*0910*/  F2F.F64.F32 R18, R25 ;  /* 0x0000001900127310 */ /* 0x000e220000201800 */
[----:B---3--:R-:W-:-:S07]  /*0920*/  HADD2.F32 R10, -RZ, R28.H0_H0 ;  /* 0x2000001cff0a7230 */ /* 0x008fce0000004100 */
[----:B------:R-:W1:Y:S01]  /*0930*/  F2F.F64.F32 R10, R10 ;  /* 0x0000000a000a7310 */ /* 0x000e620000201800 */
[----:B----4-:R-:W-:Y:S01]  /*0940*/  HADD2.F32 R28, -RZ, R26.H0_H0 ;  /* 0x2000001aff1c7230 */ /* 0x010fe20000004100 */
[----:B0-----:R-:W-:Y:S01]  /*0950*/  DADD R18, R18, R16 ;  /* 0x0000000012127229 */ /* 0x001fe20000000010 */
[----:B------:R-:W-:-:S05]  /*0960*/  IMAD.IADD R26, R22, 0x1, R13 ;  /* 0x00000001161a7824 */ /* 0x000fca00078e020d */
[----:B------:R-:W0:Y:S01]  /*0970*/  F2F.F64.F32 R16, R28 ;  /* 0x0000001c00107310 */ /* 0x000e220000201800 */
[----:B-----5:R-:W-:Y:S01]  /*0980*/  HADD2.F32 R29, -RZ, R24.H0_H0 ;  /* 0x20000018ff1d7230 */ /* 0x020fe20000004100 */
[----:B------:R-:W-:Y:S01]  /*0990*/  ISETP.GE.AND P0, PT, R26, R23, PT ;  /* 0x000000171a00720c */ /* 0x000fe20003f06270 */
[----:B-1----:R-:W-:-:S05]  /*09a0*/  DADD R10, R18, R10 ;  /* 0x00000000120a7229 */ /* 0x002fca000000000a */
[----:B------:R-:W1:Y:S03]  /*09b0*/  F2F.F64.F32 R18, R29 ;  /* 0x0000001d00127310 */ /* 0x000e660000201800 */
[----:B0-----:R-:W-:-:S08]  /*09c0*/  DADD R16, R10, R16 ;  /* 0x000000000a107229 */ /* 0x001fd00000000010 */
[----:B-1----:R-:W-:Y:S01]  /*09d0*/  DADD R16, R16, R18 ;  /* 0x0000000010107229 */ /* 0x002fe20000000012 */
[----:B------:R-:W-:Y:S10]  /*09e0*/  @!P0 BRA `(.L_x_405) ;  /* 0xfffffffc00888947 */ /* 0x000ff4000383ffff */
.L_x_402:
[----:B-12---:R-:W-:Y:S05]  /*09f0*/  BSYNC.RECONVERGENT B1 ;  /* 0x0000000000017941 */ /* 0x006fea0003800200 */
.L_x_401:
[----:B------:R-:W1:Y:S01]  /*0a00*/  S2UR UR5, SR_CgaCtaId ;  /* 0x00000000000579c3 */ /* 0x000e620000008800 */
[----:B0-----:R-:W-:Y:S01]  /*0a10*/  MOV R9, 0x400 ;  /* 0x0000040000097802 */ /* 0x001fe20000000f00 */
[----:B------:R-:W-:Y:S01]  /*0a20*/  BSSY.RECONVERGENT B1, `(.L_x_406) ;  /* 0x0000008000017945 */ /* 0x000fe20003800200 */
[----:B-1----:R-:W-:-:S05]  /*0a30*/  IMAD.U32 R18, RZ, RZ, UR5 ;  /* 0x00000005ff127e24 */ /* 0x002fca000f8e00ff */
[----:B------:R-:W-:-:S05]  /*0a40*/  LEA R8, R18, R9, 0x18 ;  /* 0x0000000912087211 */ /* 0x000fca00078ec0ff */
[----:B------:R-:W-:-:S07]  /*0a50*/  IMAD R19, R15, 0x8, R8 ;  /* 0x000000080f137824 */ /* 0x000fce00078e0208 */
.L_x_407:
[----:B------:R-:W0:Y:S02]  /*0a60*/  LDS.64 R8, [R19] ;  /* 0x0000000013087984 */ /* 0x000e240000000a00 */
[----:B0-----:R-:W-:-:S07]  /*0a70*/  DADD R10, R16, R8 ;  /* 0x00000000100a7229 */ /* 0x001fce0000000008 */
[----:B------:R-:W0:Y:S02]  /*0a80*/  ATOMS.CAST.SPIN.64 P0, [R19], R8, R10 ;  /* 0x000000081300758d */ /* 0x000e24000180040a */
[----:B0-----:R-:W-:Y:S05]  /*0a90*/  @!P0 BRA `(.L_x_407) ;  /* 0xfffffffc00f08947 */ /* 0x001fea000383ffff */
[----:B------:R-:W-:Y:S05]  /*0aa0*/  BSYNC.RECONVERGENT B1 ;  /* 0x0000000000017941 */ /* 0x000fea0003800200 */
.L_x_406:
[----:B------:R-:W0:Y:S01]  /*0ab0*/  LDCU UR5, c[0x0][0x39c] ;  /* 0x00007380ff0577ac */ /* 0x000e220008000800 */
[----:B------:R-:W-:Y:S01]  /*0ac0*/  VIADD R15, R15, 0x20 ;  /* 0x000000200f0f7836 */ /* 0x000fe20000000000 */
[----:B0-----:R-:W-:-:S04]  /*0ad0*/  MOV R17, UR5 ;  /* 0x0000000500117c02 */ /* 0x001fc80008000f00 */
[----:B------:R-:W-:-:S13]  /*0ae0*/  ISETP.GE.AND P0, PT, R15, R17, PT ;  /* 0x000000110f00720c */ /* 0x000fda0003f06270 */
[----:B------:R-:W-:Y:S05]  /*0af0*/  @!P0 BRA `(.L_x_408) ;  /* 0xfffffff8009c8947 */ /* 0x000fea000383ffff */
.L_x_400:
[----:B-12---:R-:W-:Y:S05]  /*0b00*/  BSYNC B0 ;  /* 0x0000000000007941 */ /* 0x006fea0003800000 */
.L_x_399:
        /* <DEDUP_REMOVED lines=10> */
.L_x_409:
[----:B------:R-:W-:-:S03]  /*0bb0*/  UMOV UR5, 0xffffffff ;  /* 0xffffffff00057882 */ /* 0x000fc60000000000 */
[----:B------:R-:W-:Y:S05]  /*0bc0*/  BRA.DIV UR5, `(.L_x_412) ;  /* 0x0000001205e47947 */ /* 0x000fea000b800000 */
[----:B------:R-:W-:Y:S01]  /*0bd0*/  NOP ;  /* 0x0000000000007918 */ /* 0x000fe20000000000 */
.L_x_411:
[----:B------:R-:W-:Y:S05]  /*0be0*/  @!P0 BRA `(.L_x_413) ;  /* 0x0000000000148947 */ /* 0x000fea0003800000 */
[----:B------:R-:W-:-:S03]  /*0bf0*/  UMOV UR5, 0xffffffff ;  /* 0xffffffff00057882 */ /* 0x000fc60000000000 */
[----:B------:R-:W-:Y:S05]  /*0c00*/  BRA.DIV UR5, `(.L_x_414) ;  /* 0x0000001205f07947 */ /* 0x000fea000b800000 */
[----:B------:R-:W-:Y:S01]  /*0c10*/  UCGABAR_WAIT ;  /* 0x0000000000007dc7 */ /* 0x000fe20008000000 */
[----:B------:R-:W-:Y:S01]  /*0c20*/  CCTL.IVALL ;  /* 0x00000000ff00798f */ /* 0x000fe20002000000 */
[----:B------:R-:W-:Y:S05]  /*0c30*/  BRA `(.L_x_415) ;  /* 0x00000000000c7947 */ /* 0x000fea0003800000 */
.L_x_413:
[----:B------:R-:W-:-:S03]  /*0c40*/  UMOV UR5, 0xffffffff ;  /* 0xffffffff00057882 */ /* 0x000fc60000000000 */
[----:B------:R-:W-:Y:S05]  /*0c50*/  BRA.DIV UR5, `(.L_x_416) ;  /* 0x0000001205fc7947 */ /* 0x000fea000b800000 */
[----:B------:R-:W-:Y:S06]  /*0c60*/  BAR.SYNC.DEFER_BLOCKING 0x0 ;  /* 0x0000000000007b1d */ /* 0x000fec0000010000 */
.L_x_415:
[----:B------:R-:W-:Y:S01]  /*0c70*/  ISETP.GE.AND P0, PT, R4, 0x2, PT ;  /* 0x000000020400780c */ /* 0x000fe20003f06270 */
[----:B------:R-:W-:Y:S03]  /*0c80*/  BSSY B0, `(.L_x_417) ;  /* 0x0000024000007945 */ /* 0x000fe60003800000 */
[----:B------:R-:W-:-:S13]  /*0c90*/  ISETP.NE.OR P0, PT, R18, RZ, !P0 ;  /* 0x000000ff1200720c */ /* 0x000fda0004705670 */
[----:B------:R-:W-:Y:S05]  /*0ca0*/  @P0 BRA `(.L_x_418) ;  /* 0x0000000000840947 */ /* 0x000fea0003800000 */
[----:B------:R-:W-:Y:S01]  /*0cb0*/  MOV R9, 0x400 ;  /* 0x0000040000097802 */ /* 0x000fe20000000f00 */
[----:B------:R-:W-:-:S03]  /*0cc0*/  IMAD.MOV.U32 R13, RZ, RZ, 0x1 ;  /* 0x00000001ff0d7424 */ /* 0x000fc600078e00ff */
[----:B------:R-:W-:-:S07]  /*0cd0*/  LEA R21, R18, R9, 0x18 ;  /* 0x0000000912157211 */ /* 0x000fce00078ec0ff */
.L_x_424:
        /* <DEDUP_REMOVED lines=11> */
.L_x_423:
[----:B------:R-:W-:-:S06]  /*0d90*/  IMAD.WIDE R16, R20, 0x8, R14 ;  /* 0x0000000814107825 */ /* 0x000fcc00078e020e */
[----:B------:R-:W5:Y:S01]  /*0da0*/  LD.E.64 R16, desc[UR8][R16.64] ;  /* 0x0000000810107980 */ /* 0x000f62000c101b00 */
[----:B------:R-:W-:Y:S05]  /*0db0*/  YIELD ;  /* 0x0000000000007946 */ /* 0x000fea0003800000 */
[----:B------:R-:W-:Y:S01]  /*0dc0*/  BSSY.RECONVERGENT B2, `(.L_x_421) ;  /* 0x0000006000027945 */ /* 0x000fe20003800200 */
[----:B------:R-:W-:-:S07]  /*0dd0*/  IMAD R19, R20, 0x8, R21 ;  /* 0x0000000814137824 */ /* 0x000fce00078e0215 */
.L_x_422:
[----:B------:R-:W0:Y:S02]  /*0de0*/  LDS.64 R8, [R19] ;  /* 0x0000000013087984 */ /* 0x000e240000000a00 */
[----:B0----5:R-:W-:-:S07]  /*0df0*/  DADD R10, R16, R8 ;  /* 0x00000000100a7229 */ /* 0x021fce0000000008 */
[----:B------:R-:W0:Y:S02]  /*0e00*/  ATOMS.CAST.SPIN.64 P0, [R19], R8, R10 ;  /* 0x000000081300758d */ /* 0x000e24000180040a */
[----:B0-----:R-:W-:Y:S05]  /*0e10*/  @!P0 BRA `(.L_x_422) ;  /* 0xfffffffc00f08947 */ /* 0x001fea000383ffff */
[----:B------:R-:W-:Y:S05]  /*0e20*/  BSYNC.RECONVERGENT B2 ;  /* 0x0000000000027941 */ /* 0x000fea0003800200 */
.L_x_421:
[----:B------:R-:W0:Y:S01]  /*0e30*/  LDCU UR5, c[0x0][0x39c] ;  /* 0x00007380ff0577ac */ /* 0x000e220008000800 */
[----:B------:R-:W-:Y:S01]  /*0e40*/  IADD3 R20, PT, PT, R5, R20, RZ ;  /* 0x0000001405147210 */ /* 0x000fe20007ffe0ff */
[----:B0-----:R-:W-:-:S05]  /*0e50*/  IMAD.U32 R17, RZ, RZ, UR5 ;  /* 0x00000005ff117e24 */ /* 0x001fca000f8e00ff */
[----:B------:R-:W-:-:S13]  /*0e60*/  ISETP.GE.AND P0, PT, R20, R17, PT ;  /* 0x000000111400720c */ /* 0x000fda0003f06270 */
[----:B------:R-:W-:Y:S05]  /*0e70*/  @!P0 BRA `(.L_x_423) ;  /* 0xfffffffc00c48947 */ /* 0x000fea000383ffff */
.L_x_420:
[----:B------:R-:W-:Y:S05]  /*0e80*/  BSYNC B1 ;  /* 0x0000000000017941 */ /* 0x000fea0003800000 */
.L_x_419:
[----:B------:R-:W-:-:S05]  /*0e90*/  VIADD R13, R13, 0x1 ;  /* 0x000000010d0d7836 */ /* 0x000fca0000000000 */
[----:B------:R-:W-:-:S13]  /*0ea0*/  ISETP.NE.AND P0, PT, R13, R4, PT ;  /* 0x000000040d00720c */ /* 0x000fda0003f05270 */
[----:B------:R-:W-:Y:S05]  /*0eb0*/  @P0 BRA `(.L_x_424) ;  /* 0xfffffffc00880947 */ /* 0x000fea000383ffff */
.L_x_418:
[----:B------:R-:W-:Y:S05]  /*0ec0*/  BSYNC B0 ;  /* 0x0000000000007941 */ /* 0x000fea0003800000 */
.L_x_417:
        /* <DEDUP_REMOVED lines=11> */
.L_x_425:
[----:B------:R-:W-:-:S03]  /*0f80*/  UMOV UR5, 0xffffffff ;  /* 0xffffffff00057882 */ /* 0x000fc60000000000 */
[----:B------:R-:W-:Y:S05]  /*0f90*/  BRA.DIV UR5, `(.L_x_428) ;  /* 0x0000001205847947 */ /* 0x000fea000b800000 */
[----:B------:R-:W-:Y:S01]  /*0fa0*/  NOP ;  /* 0x0000000000007918 */ /* 0x000fe20000000000 */
.L_x_427:
[----:B------:R-:W-:Y:S05]  /*0fb0*/  @!P1 BRA `(.L_x_429) ;  /* 0x0000000000149947 */ /* 0x000fea0003800000 */
[----:B------:R-:W-:-:S03]  /*0fc0*/  UMOV UR5, 0xffffffff ;  /* 0xffffffff00057882 */ /* 0x000fc60000000000 */
[----:B------:R-:W-:Y:S05]  /*0fd0*/  BRA.DIV UR5, `(.L_x_430) ;  /* 0x0000001205907947 */ /* 0x000fea000b800000 */
[----:B------:R-:W-:Y:S01]  /*0fe0*/  UCGABAR_WAIT ;  /* 0x0000000000007dc7 */ /* 0x000fe20008000000 */
[----:B------:R-:W-:Y:S01]  /*0ff0*/  CCTL.IVALL ;  /* 0x00000000ff00798f */ /* 0x000fe20002000000 */
[----:B------:R-:W-:Y:S05]  /*1000*/  BRA `(.L_x_431) ;  /* 0x00000000000c7947 */ /* 0x000fea0003800000 */
.L_x_429:
[----:B------:R-:W-:-:S03]  /*1010*/  UMOV UR5, 0xffffffff ;  /* 0xffffffff00057882 */ /* 0x000fc60000000000 */
[----:B------:R-:W-:Y:S05]  /*1020*/  BRA.DIV UR5, `(.L_x_432) ;  /* 0x00000012059c7947 */ /* 0x000fea000b800000 */
[----:B------:R-:W-:Y:S06]  /*1030*/  BAR.SYNC.DEFER_BLOCKING 0x0 ;  /* 0x0000000000007b1d */ /* 0x000fec0000010000 */
.L_x_431:
        /* <DEDUP_REMOVED lines=9> */
.L_x_434:
[----:B-1----:R-:W-:-:S06]  /*10d0*/  IMAD.WIDE R10, R4, 0x4, R8 ;  /* 0x00000004040a7825 */ /* 0x002fcc00078e0208 */
[----:B------:R-:W2:Y:S01]  /*10e0*/  LDG.E R10, desc[UR8][R10.64] ;  /* 0x000000080a0a7981 */ /* 0x000ea2000c1e1900 */
[----:B0-----:R-:W-:Y:S01]  /*10f0*/  IMAD R19, R4, 0x8, R21 ;  /* 0x0000000804137824 */ /* 0x001fe200078e0215 */
[----:B------:R-:W-:-:S04]  /*1100*/  IADD3 R4, PT, PT, R5, R4, RZ ;  /* 0x0000000405047210 */ /* 0x000fc80007ffe0ff */
[----:B------:R-:W0:Y:S01]  /*1110*/  LDS.64 R14, [R19] ;  /* 0x00000000130e7984 */ /* 0x000e220000000a00 */
[----:B------:R-:W-:Y:S01]  /*1120*/  ISETP.GE.AND P0, PT, R4, R17, PT ;  /* 0x000000110400720c */ /* 0x000fe20003f06270 */
[----:B--2---:R-:W0:Y:S02]  /*1130*/  F2F.F64.F32 R12, R10 ;  /* 0x0000000a000c7310 */ /* 0x004e240000201800 */
[----:B0-----:R-:W-:-:S07]  /*1140*/  DMUL R12, R12, R14 ;  /* 0x0000000e0c0c7228 */ /* 0x001fce0000000000 */
[----:B------:R0:W-:Y:S03]  /*1150*/  STS.64 [R19], R12 ;  /* 0x0000000c13007388 */ /* 0x0001e60000000a00 */
[----:B------:R-:W-:Y:S05]  /*1160*/  @!P0 BRA `(.L_x_434) ;  /* 0xfffffffc00d88947 */ /* 0x000fea000383ffff */
.L_x_433:
        /* <DEDUP_REMOVED lines=30> */
[----:B------:R-:W-:Y:S01]  /*1350*/  IMAD.MOV.U32 R2, RZ, RZ, R0 ;  /* 0x000000ffff027224 */ /* 0x000fe200078e0000 */
[----:B------:R-:W-:Y:S02]  /*1360*/  BSSY.RECONVERGENT B2, `(.L_x_439) ;  /* 0x000000f000027945 */ /* 0x000fe40003800200 */
[----:B------:R-:W-:-:S05]  /*1370*/  LOP3.LUT R3, R3, 0x3, RZ, 0xc0, !PT ;  /* 0x0000000303037812 */ /* 0x000fca00078ec0ff */
[----:B------:R-:W-:Y:S01]  /*1380*/  IMAD.MOV R3, RZ, RZ, -R3 ;  /* 0x000000ffff037224 */ /* 0x000fe200078e0a03 */
[----:B--2---:R-:W-:-:S06]  /*1390*/  ULEA UR5, UR6, UR5, 0x18 ;  /* 0x0000000506057291 */ /* 0x004fcc000f8ec0ff */
[----:B------:R-:W-:-:S04]  /*13a0*/  LEA R0, R2, UR5, 0x3 ;  /* 0x0000000502007c11 */ /* 0x000fc8000f8e18ff */
[----:B------:R-:W-:-:S07]  /*13b0*/  IADD3 R0, PT, PT, R0, 0x100, RZ ;  /* 0x0000010000007810 */ /* 0x000fce0007ffe0ff */
.L_x_440:
[----:B-12---:R-:W2:Y:S01]  /*13c0*/  LDL.64 R8, [R1] ;  /* 0x0000000001087983 */ /* 0x006ea20000100a00 */
[----:B------:R-:W-:Y:S02]  /*13d0*/  VIADD R3, R3, 0x1 ;  /* 0x0000000103037836 */ /* 0x000fe40000000000 */
[----:B------:R-:W-:Y:S01]  /*13e0*/  VIADD R2, R2, 0x20 ;  /* 0x0000002002027836 */ /* 0x000fe20000000000 */
[----:B------:R1:W2:Y:S02]  /*13f0*/  LDS.64 R4, [R0] ;  /* 0x0000000000047984 */ /* 0x0002a40000000a00 */
[----:B------:R-:W-:Y:S01]  /*1400*/  ISETP.NE.AND P0, PT, R3, RZ, PT ;  /* 0x000000ff0300720c */ /* 0x000fe20003f05270 */
[----:B-1----:R-:W-:Y:S01]  /*1410*/  VIADD R0, R0, 0x100 ;  /* 0x0000010000007836 */ /* 0x002fe20000000000 */
[----:B--2---:R-:W-:-:S07]  /*1420*/  DADD R4, R8, R4 ;  /* 0x0000000008047229 */ /* 0x004fce0000000004 */
[----:B------:R2:W-:Y:S04]  /*1430*/  STL.64 [R1], R4 ;  /* 0x0000000401007387 */ /* 0x0005e80000100a00 */
[----:B------:R-:W-:Y:S05]  /*1440*/  @P0 BRA `(.L_x_440) ;  /* 0xfffffffc00dc0947 */ /* 0x000fea000383ffff */
[----:B------:R-:W-:Y:S05]  /*1450*/  BSYNC.RECONVERGENT B2 ;  /* 0x0000000000027941 */ /* 0x000fea0003800200 */
.L_x_439:
[----:B------:R-:W-:-:S07]  /*1460*/  VIADD R2, R2, 0x20 ;  /* 0x0000002002027836 */ /* 0x000fce0000000000 */
.L_x_438:
[----:B------:R-:W-:Y:S05]  /*1470*/  BSYNC.RECONVERGENT B1 ;  /* 0x0000000000017941 */ /* 0x000fea0003800200 */
.L_x_437:
[----:B------:R-:W-:-:S13]  /*1480*/  ISETP.GE.U32.AND P0, PT, R6, 0x60, PT ;  /* 0x000000600600780c */ /* 0x000fda0003f06070 */
[----:B------:R-:W-:Y:S05]  /*1490*/  @!P0 BRA `(.L_x_436) ;  /* 0x0000000400648947 */ /* 0x000fea0003800000 */
[----:B------:R-:W3:Y:S01]  /*14a0*/  S2UR UR6, SR_CgaCtaId ;  /* 0x00000000000679c3 */ /* 0x000ee20000008800 */
[----:B------:R-:W-:Y:S01]  /*14b0*/  IADD3 R0, PT, PT, -R2, R17, RZ ;  /* 0x0000001102007210 */ /* 0x000fe20007ffe1ff */
        /* <DEDUP_REMOVED lines=10> */
.L_x_443:
[----:B0--3--:R-:W3:Y:S01]  /*1560*/  LDL.64 R12, [R1] ;  /* 0x00000000010c7983 */ /* 0x009ee20000100a00 */
[----:B------:R-:W-:-:S03]  /*1570*/  VIADD R2, R2, 0x200 ;  /* 0x0000020002027836 */ /* 0x000fc60000000000 */
[----:B------:R-:W3:Y:S02]  /*1580*/  LDS.64 R10, [R0+-0x200] ;  /* 0xfffe0000000a7984 */ /* 0x000ee40000000a00 */
[----:B------:R-:W-:Y:S02]  /*1590*/  ISETP.GE.AND P1, PT, R2, R3, PT ;  /* 0x000000030200720c */ /* 0x000fe40003f26270 */
        /* <DEDUP_REMOVED lines=27> */
[----:B---3--:R-:W-:-:S07]  /*1750*/  IADD3 R0, PT, PT, R0, 0x1000, RZ ;  /* 0x0000100000007810 */ /* 0x008fce0007ffe0ff */
[----:B----4-:R-:W-:-:S08]  /*1760*/  DADD R12, R14, R12 ;  /* 0x000000000e0c7229 */ /* 0x010fd0000000000c */
[----:B--2---:R-:W-:-:S08]  /*1770*/  DADD R4, R4, R12 ;  /* 0x0000000004047229 */ /* 0x004fd0000000000c */
[----:B-1----:R-:W-:-:S08]  /*1780*/  DADD R4, R8, R4 ;  /* 0x0000000008047229 */ /* 0x002fd00000000004 */
[----:B-----5:R-:W-:-:S07]  /*1790*/  DADD R4, R10, R4 ;  /* 0x000000000a047229 */ /* 0x020fce0000000004 */
[----:B------:R3:W-:Y:S01]  /*17a0*/  STL.64 [R1], R4 ;  /* 0x0000000401007387 */ /* 0x0007e20000100a00 */
[----:B------:R-:W-:Y:S05]  /*17b0*/  @!P1 BRA `(.L_x_443) ;  /* 0xfffffffc00689947 */ /* 0x000fea000383ffff */
.L_x_442:
[----:B------:R-:W-:Y:S05]  /*17c0*/  BSYNC.RECONVERGENT B1 ;  /* 0x0000000000017941 */ /* 0x000fea0003800200 */
.L_x_441:
        /* <DEDUP_REMOVED lines=25> */
.L_x_445:
[----:B------:R-:W-:Y:S05]  /*1960*/  BSYNC.RECONVERGENT B1 ;  /* 0x0000000000017941 */ /* 0x000fea0003800200 */
.L_x_444:
        /* <DEDUP_REMOVED lines=12> */
.L_x_436:
[----:B------:R-:W-:Y:S05]  /*1a30*/  BSYNC.RECONVERGENT B0 ;  /* 0x0000000000007941 */ /* 0x000fea0003800200 */
.L_x_435:
        /* <DEDUP_REMOVED lines=36> */
[----:B0----5:R-:W-:Y:S05]  /*1c80*/  CALL.REL.NOINC `($__internal_4_$__cuda_sm3x_div_rn_noftz_f32_slowpath) ;  /* 0x0000000400b47944 */ /* 0x021fea0003c00000 */
[----:B------:R-:W-:-:S07]  /*1c90*/  MOV R4, R0 ;  /* 0x0000000000047202 */ /* 0x000fce0000000f00 */
.L_x_446:
        /* <DEDUP_REMOVED lines=12> */
[----:B0----5:R-:W-:Y:S05]  /*1d60*/  CALL.REL.NOINC `($__internal_4_$__cuda_sm3x_div_rn_noftz_f32_slowpath) ;  /* 0x00000004007c7944 */ /* 0x021fea0003c00000 */
[----:B------:R-:W-:-:S07]  /*1d70*/  IMAD.MOV.U32 R6, RZ, RZ, R0 ;  /* 0x000000ffff067224 */ /* 0x000fce00078e0000 */
.L_x_447:
        /* <DEDUP_REMOVED lines=10> */
[----:B-----5:R-:W-:Y:S05]  /*1e20*/  CALL.REL.NOINC `($__internal_4_$__cuda_sm3x_div_rn_noftz_f32_slowpath) ;  /* 0x00000004004c7944 */ /* 0x020fea0003c00000 */
[----:B------:R-:W-:-:S07]  /*1e30*/  MOV R11, R0 ;  /* 0x00000000000b7202 */ /* 0x000fce0000000f00 */
.L_x_448:
[----:B------:R-:W0:Y:S01]  /*1e40*/  F2F.F64.F32 R4, R11 ;  /* 0x0000000b00047310 */ /* 0x000e220000201800 */
[----:B------:R-:W1:Y:S08]  /*1e50*/  LDC.64 R6, c[0x0][0x3a8] ;  /* 0x0000ea00ff067b82 */ /* 0x000e700000000a00 */
[----:B------:R-:W2:Y:S01]  /*1e60*/  LDC.64 R8, c[0x0][0x3b0] ;  /* 0x0000ec00ff087b82 */ /* 0x000ea20000000a00 */
[----:B0----5:R-:W-:-:S10]  /*1e70*/  DMUL R2, R2, R4 ;  /* 0x0000000402027228 */ /* 0x021fd40000000000 */
[----:B------:R-:W1:Y:S02]  /*1e80*/  F2F.F16.F64 R3, R2 ;  /* 0x0000000200037310 */ /* 0x000e640000300800 */
[----:B-1----:R-:W-:Y:S04]  /*1e90*/  STG.E.U16 desc[UR8][R6.64], R3 ;  /* 0x0000000306007986 */ /* 0x002fe8000c101508 */
[----:B--2---:R-:W-:Y:S01]  /*1ea0*/  STG.E desc[UR8][R8.64], R11 ;  /* 0x0000000b08007986 */ /* 0x004fe2000c101908 */
[----:B------:R-:W-:Y:S05]  /*1eb0*/  EXIT ;  /* 0x000000000000794d */ /* 0x000fea0003800000 */
.L_x_410:
        /* <DEDUP_REMOVED lines=8> */
.L_x_450:
[----:B------:R-:W-:Y:S05]  /*1f40*/  BSYNC B0 ;  /* 0x0000000000007941 */ /* 0x000fea0003800000 */
.L_x_449:
[----:B------:R-:W-:Y:S05]  /*1f50*/  BRA `(.L_x_411) ;  /* 0xffffffec00207947 */ /* 0x000fea000383ffff */
.L_x_412:
[----:B------:R-:W-:Y:S01]  /*1f60*/  BSSY B0, `(.L_x_451) ;  /* 0x0000005000007945 */ /* 0x000fe20003800000 */
[----:B------:R-:W-:-:S07]  /*1f70*/  IMAD.MOV.U32 R8, RZ, RZ, -0x1 ;  /* 0xffffffffff087424 */ /* 0x000fce00078e00ff */
[----:B------:R-:W-:Y:S05]  /*1f80*/  WARPSYNC.COLLECTIVE R8, `(.L_x_452) ;  /* 0x0000000008087348 */ /* 0x000fea0003c00000 */
[----:B------:R-:W-:Y:S01]  /*1f90*/  NOP ;  /* 0x0000000000007918 */ /* 0x000fe20000000000 */
[----:B------:R-:W-:Y:S05]  /*1fa0*/  ENDCOLLECTIVE ;  /* 0x000000000000791b */ /* 0x000fea0003800000 */
.L_x_452:
[----:B------:R-:W-:Y:S05]  /*1fb0*/  BSYNC B0 ;  /* 0x0000000000007941 */ /* 0x000fea0003800000 */
.L_x_451:
[----:B------:R-:W-:Y:S05]  /*1fc0*/  BRA `(.L_x_411) ;  /* 0xffffffec00047947 */ /* 0x000fea000383ffff */
.L_x_414:
[----:B------:R-:W-:Y:S01]  /*1fd0*/  BSSY B0, `(.L_x_453) ;  /* 0x0000006000007945 */ /* 0x000fe20003800000 */
[----:B------:R-:W-:-:S07]  /*1fe0*/  IMAD.MOV.U32 R8, RZ, RZ, -0x1 ;  /* 0xffffffffff087424 */ /* 0x000fce00078e00ff */
[----:B------:R-:W-:Y:S05]  /*1ff0*/  WARPSYNC.COLLECTIVE.ALL `(.L_x_454) ;  /* 0x00000000000c7948 */ /* 0x000fea0003c00000 */
[----:B------:R-:W-:Y:S01]  /*2000*/  UCGABAR_WAIT ;  /* 0x0000000000007dc7 */ /* 0x000fe20008000000 */
[----:B------:R-:W-:Y:S01]  /*2010*/  CCTL.IVALL ;  /* 0x00000000ff00798f */ /* 0x000fe20002000000 */
[----:B------:R-:W-:Y:S05]  /*2020*/  ENDCOLLECTIVE ;  /* 0x000000000000791b */ /* 0x000fea0003800000 */
.L_x_454:
[----:B------:R-:W-:Y:S05]  /*2030*/  BSYNC B0 ;  /* 0x0000000000007941 */ /* 0x000fea0003800000 */
.L_x_453:
[----:B------:R-:W-:Y:S05]  /*2040*/  BRA `(.L_x_415) ;  /* 0xffffffec00087947 */ /* 0x000fea000383ffff */
.L_x_416:
[----:B------:R-:W-:Y:S01]  /*2050*/  BSSY B0, `(.L_x_455) ;  /* 0x000000a000007945 */ /* 0x000fe20003800000 */
[----:B------:R-:W-:Y:S01]  /*2060*/  MOV R9, 0x0 ;  /* 0x0000000000097802 */ /* 0x000fe20000000f00 */
        /* <DEDUP_REMOVED lines=8> */
.L_x_456:
[----:B------:R-:W-:Y:S05]  /*20f0*/  BSYNC B0 ;  /* 0x0000000000007941 */ /* 0x000fea0003800000 */
.L_x_455:
[----:B------:R-:W-:Y:S05]  /*2100*/  BRA `(.L_x_415) ;  /* 0xffffffe800d87947 */ /* 0x000fea000383ffff */
.L_x_426:
        /* <DEDUP_REMOVED lines=8> */
.L_x_458:
[----:B------:R-:W-:Y:S05]  /*2190*/  BSYNC B0 ;  /* 0x0000000000007941 */ /* 0x000fea0003800000 */
.L_x_457:
[----:B------:R-:W-:Y:S05]  /*21a0*/  BRA `(.L_x_427) ;  /* 0xffffffec00807947 */ /* 0x000fea000383ffff */
.L_x_428:
[----:B------:R-:W-:Y:S01]  /*21b0*/  BSSY B0, `(.L_x_459) ;  /* 0x0000005000007945 */ /* 0x000fe20003800000 */
[----:B------:R-:W-:-:S07]  /*21c0*/  MOV R8, 0xffffffff ;  /* 0xffffffff00087802 */ /* 0x000fce0000000f00 */
[----:B------:R-:W-:Y:S05]  /*21d0*/  WARPSYNC.COLLECTIVE R8, `(.L_x_460) ;  /* 0x0000000008087348 */ /* 0x000fea0003c00000 */
[----:B------:R-:W-:Y:S01]  /*21e0*/  NOP ;  /* 0x0000000000007918 */ /* 0x000fe20000000000 */
[----:B------:R-:W-:Y:S05]  /*21f0*/  ENDCOLLECTIVE ;  /* 0x000000000000791b */ /* 0x000fea0003800000 */
.L_x_460:
[----:B------:R-:W-:Y:S05]  /*2200*/  BSYNC B0 ;  /* 0x0000000000007941 */ /* 0x000fea0003800000 */
.L_x_459:
[----:B------:R-:W-:Y:S05]  /*2210*/  BRA `(.L_x_427) ;  /* 0xffffffec00647947 */ /* 0x000fea000383ffff */
.L_x_430:
[----:B------:R-:W-:Y:S01]  /*2220*/  BSSY B0, `(.L_x_461) ;  /* 0x0000006000007945 */ /* 0x000fe20003800000 */
[----:B------:R-:W-:-:S07]  /*2230*/  IMAD.MOV.U32 R8, RZ, RZ, -0x1 ;  /* 0xffffffffff087424 */ /* 0x000fce00078e00ff */
[----:B------:R-:W-:Y:S05]  /*2240*/  WARPSYNC.COLLECTIVE.ALL `(.L_x_462) ;  /* 0x00000000000c7948 */ /* 0x000fea0003c00000 */
[----:B------:R-:W-:Y:S01]  /*2250*/  UCGABAR_WAIT ;  /* 0x0000000000007dc7 */ /* 0x000fe20008000000 */
[----:B------:R-:W-:Y:S01]  /*2260*/  CCTL.IVALL ;  /* 0x00000000ff00798f */ /* 0x000fe20002000000 */
[----:B------:R-:W-:Y:S05]  /*2270*/  ENDCOLLECTIVE ;  /* 0x000000000000791b */ /* 0x000fea0003800000 */
.L_x_462:
[----:B------:R-:W-:Y:S05]  /*2280*/  BSYNC B0 ;  /* 0x0000000000007941 */ /* 0x000fea0003800000 */
.L_x_461:
[----:B------:R-:W-:Y:S05]  /*2290*/  BRA `(.L_x_431) ;  /* 0xffffffec00687947 */ /* 0x000fea000383ffff */
.L_x_432:
        /* <DEDUP_REMOVED lines=10> */
.L_x_464:
[----:B------:R-:W-:Y:S05]  /*2340*/  BSYNC B0 ;  /* 0x0000000000007941 */ /* 0x000fea0003800000 */
.L_x_463:
[----:B------:R-:W-:Y:S05]  /*2350*/  BRA `(.L_x_431) ;  /* 0xffffffec00387947 */ /* 0x000fea000383ffff */
        .weak           $__internal_4_$__cuda_sm3x_div_rn_noftz_f32_slowpath
        .type           $__internal_4_$__cuda_sm3x_div_rn_noftz_f32_slowpath,@function
        .size           $__internal_4_$__cuda_sm3x_div_rn_noftz_f32_slowpath,(.L_x_1024 - $__internal_4_$__cuda_sm3x_div_rn_noftz_f32_slowpath)
$__internal_4_$__cuda_sm3x_div_rn_noftz_f32_slowpath:
        /* <DEDUP_REMOVED lines=34> */
.L_x_465:
        /* <DEDUP_REMOVED lines=50> */
.L_x_471:
[----:B------:R-:W-:-:S04]  /*28a0*/  LOP3.LUT R0, R0, 0x80000000, RZ, 0xc0, !PT ;  /* 0x8000000000007812 */ /* 0x000fc800078ec0ff */
[----:B------:R-:W-:Y:S01]  /*28b0*/  LOP3.LUT R0, R0, 0x7f800000, RZ, 0xfc, !PT ;  /* 0x7f80000000007812 */ /* 0x000fe200078efcff */
[----:B------:R-:W-:Y:S06]  /*28c0*/  BRA `(.L_x_472) ;  /* 0x0000000000287947 */ /* 0x000fec0003800000 */
.L_x_470:
[----:B------:R-:W-:Y:S01]  /*28d0*/  LEA R0, R9, R0, 0x17 ;  /* 0x0000000009007211 */ /* 0x000fe200078eb8ff */
[----:B------:R-:W-:Y:S06]  /*28e0*/  BRA `(.L_x_472) ;  /* 0x0000000000207947 */ /* 0x000fec0003800000 */
.L_x_469:
[----:B------:R-:W-:-:S04]  /*28f0*/  LOP3.LUT R0, R7, 0x80000000, R0, 0x48, !PT ;  /* 0x8000000007007812 */ /* 0x000fc800078e4800 */
[----:B------:R-:W-:Y:S01]  /*2900*/  LOP3.LUT R0, R0, 0x7f800000, RZ, 0xfc, !PT ;  /* 0x7f80000000007812 */ /* 0x000fe200078efcff */
[----:B------:R-:W-:Y:S06]  /*2910*/  BRA `(.L_x_472) ;  /* 0x0000000000147947 */ /* 0x000fec0003800000 */
.L_x_468:
[----:B------:R-:W-:Y:S01]  /*2920*/  LOP3.LUT R0, R7, 0x80000000, R0, 0x48, !PT ;  /* 0x8000000007007812 */ /* 0x000fe200078e4800 */
[----:B------:R-:W-:Y:S06]  /*2930*/  BRA `(.L_x_472) ;  /* 0x00000000000c7947 */ /* 0x000fec0003800000 */
.L_x_467:
[----:B------:R-:W0:Y:S01]  /*2940*/  MUFU.RSQ R0, -QNAN ;  /* 0xffc0000000007908 */ /* 0x000e220000001400 */
[----:B------:R-:W-:Y:S05]  /*2950*/  BRA `(.L_x_472) ;  /* 0x0000000000047947 */ /* 0x000fea0003800000 */
.L_x_466:
[----:B------:R-:W-:-:S07]  /*2960*/  FADD.FTZ R0, R0, R5 ;  /* 0x0000000500007221 */ /* 0x000fce0000010000 */
.L_x_472:
[----:B------:R-:W-:Y:S02]  /*2970*/  IMAD.MOV.U32 R6, RZ, RZ, R4 ;  /* 0x000000ffff067224 */ /* 0x000fe400078e0004 */
[----:B------:R-:W-:-:S04]  /*2980*/  IMAD.MOV.U32 R7, RZ, RZ, 0x0 ;  /* 0x00000000ff077424 */ /* 0x000fc800078e00ff */
[----:B0-----:R-:W-:Y:S05]  /*2990*/  RET.REL.NODEC R6 `(_ZN18transformer_engine33fused_moe_aux_loss_forward_kernelI6__halffEEvPKT_PKT0_iiiiifPS2_Pf) ;  /* 0xffffffd406987950 */ /* 0x001fea0003c3ffff */
.L_x_473:
        /* <DEDUP_REMOVED lines=14> */
.L_x_1024:


//--------------------- .text._ZN18transformer_engine33fused_moe_aux_loss_forward_kernelI6__half13__nv_bfloat16EEvPKT_PKT0_iiiiifPS3_Pf --------------------------
	.section	.text._ZN18transformer_engine33fused_moe_aux_loss_forward_kernelI6__half13__nv_bfloat16EEvPKT_PKT0_iiiiifPS3_Pf,"ax",@progbits
	.align	128
        .global         _ZN18transformer_engine33fused_moe_aux_loss_forward_kernelI6__half13__nv_bfloat16EEvPKT_PKT0_iiiiifPS3_Pf
        .type           _ZN18transformer_engine33fused_moe_aux_loss_forward_kernelI6__half13__nv_bfloat16EEvPKT_PKT0_iiiiifPS3_Pf,@function
        .size           _ZN18transformer_engine33fused_moe_aux_loss_forward_kernelI6__half13__nv_bfloat16EEvPKT_PKT0_iiiiifPS3_Pf,(.L_x_1025 - _ZN18transformer_engine33fused_moe_aux_loss_forward_kernelI6__half13__nv_bfloat16EEvPKT_PKT0_iiiiifPS3_Pf)
        .other          _ZN18transformer_engine33fused_moe_aux_loss_forward_kernelI6__half13__nv_bfloat16EEvPKT_PKT0_iiiiifPS3_Pf,@"STO_CUDA_ENTRY STV_DEFAULT"
_ZN18transformer_engine33fused_moe_aux_loss_forward_kernelI6__half13__nv_bfloat16EEvPKT_PKT0_iiiiifPS3_Pf:
.text._ZN18transformer_engine33fused_moe_aux_loss_forward_kernelI6__half13__nv_bfloat16EEvPKT_PKT0_iiiiifPS3_Pf:
        /* <DEDUP_REMOVED lines=35> */
.L_x_476:
[----:B------:R-:W-:Y:S01]  /*0230*/  IMAD R9, R8, 0x8, R7 ;  /* 0x0000000808097824 */ /* 0x000fe200078e0207 */
[----:B------:R-:W-:-:S04]  /*0240*/  IADD3 R8, PT, PT, R5, R8, RZ ;  /* 0x0000000805087210 */ /* 0x000fc80007ffe0ff */
[----:B------:R0:W-:Y:S01]  /*0250*/  STS.64 [R9], RZ ;  /* 0x000000ff09007388 */ /* 0x0001e20000000a00 */
[----:B------:R-:W-:-:S13]  /*0260*/  ISETP.GE.AND P0, PT, R8, R17, PT ;  /* 0x000000110800720c */ /* 0x000fda0003f06270 */
[----:B0-----:R-:W-:Y:S05]  /*0270*/  @!P0 BRA `(.L_x_476) ;  /* 0xfffffffc00ec8947 */ /* 0x001fea000383ffff */
.L_x_475:
[----:B------:R-:W-:Y:S05]  /*0280*/  BSYNC.RECONVERGENT B0 ;  /* 0x0000000000007941 */ /* 0x000fea0003800200 */
.L_x_474:
        /* <DEDUP_REMOVED lines=46> */
.L_x_486:
        /* <DEDUP_REMOVED lines=38> */
.L_x_482:
[----:B-12---:R-:W-:Y:S05]  /*07d0*/  BSYNC.RECONVERGENT B2 ;  /* 0x0000000000027941 */ /* 0x006fea0003800200 */
.L_x_481:
[----:B------:R-:W0:Y:S01]  /*07e0*/  LDC.64 R8, c[0x0][0x380] ;  /* 0x0000e000ff087b82 */ /* 0x000e220000000a00 */
[----:B------:R-:W-:-:S13]  /*07f0*/  ISETP.GE.U32.AND P0, PT, R21, 0x3, PT ;  /* 0x000000031500780c */ /* 0x000fda0003f06070 */
[----:B------:R-:W-:Y:S05]  /*0800*/  @!P0 BRA `(.L_x_480) ;  /* 0x0000000000788947 */ /* 0x000fea0003800000 */
.L_x_483:
        /* <DEDUP_REMOVED lines=30> */
.L_x_480:
[----:B-12---:R-:W-:Y:S05]  /*09f0*/  BSYNC.RECONVERGENT B1 ;  /* 0x0000000000017941 */ /* 0x006fea0003800200 */
.L_x_479:
[----:B------:R-:W1:Y:S01]  /*0a00*/  S2UR UR5, SR_CgaCtaId ;  /* 0x00000000000579c3 */ /* 0x000e620000008800 */
[----:B0-----:R-:W-:Y:S01]  /*0a10*/  MOV R9, 0x400 ;  /* 0x0000040000097802 */ /* 0x001fe20000000f00 */
[----:B------:R-:W-:Y:S01]  /*0a20*/  BSSY.RECONVERGENT B1, `(.L_x_484) ;  /* 0x0000008000017945 */ /* 0x000fe20003800200 */
[----:B-1----:R-:W-:-:S05]  /*0a30*/  IMAD.U32 R18, RZ, RZ, UR5 ;  /* 0x00000005ff127e24 */ /* 0x002fca000f8e00ff */
[----:B------:R-:W-:-:S05]  /*0a40*/  LEA R8, R18, R9, 0x18 ;  /* 0x0000000912087211 */ /* 0x000fca00078ec0ff */
[----:B------:R-:W-:-:S07]  /*0a50*/  IMAD R19, R15, 0x8, R8 ;  /* 0x000000080f137824 */ /* 0x000fce00078e0208 */
.L_x_485:
[----:B------:R-:W0:Y:S02]  /*0a60*/  LDS.64 R8, [R19] ;  /* 0x0000000013087984 */ /* 0x000e240000000a00 */
[----:B0-----:R-:W-:-:S07]  /*0a70*/  DADD R10, R16, R8 ;  /* 0x00000000100a7229 */ /* 0x001fce0000000008 */
[----:B------:R-:W0:Y:S02]  /*0a80*/  ATOMS.CAST.SPIN.64 P0, [R19], R8, R10 ;  /* 0x000000081300758d */ /* 0x000e24000180040a */
[----:B0-----:R-:W-:Y:S05]  /*0a90*/  @!P0 BRA `(.L_x_485) ;  /* 0xfffffffc00f08947 */ /* 0x001fea000383ffff */
[----:B------:R-:W-:Y:S05]  /*0aa0*/  BSYNC.RECONVERGENT B1 ;  /* 0x0000000000017941 */ /* 0x000fea0003800200 */
.L_x_484:
[----:B------:R-:W0:Y:S01]  /*0ab0*/  LDCU UR5, c[0x0][0x39c] ;  /* 0x00007380ff0577ac */ /* 0x000e220008000800 */
[----:B------:R-:W-:Y:S01]  /*0ac0*/  VIADD R15, R15, 0x20 ;  /* 0x000000200f0f7836 */ /* 0x000fe20000000000 */
[----:B0-----:R-:W-:-:S04]  /*0ad0*/  MOV R17, UR5 ;  /* 0x0000000500117c02 */ /* 0x001fc80008000f00 */
[----:B------:R-:W-:-:S13]  /*0ae0*/  ISETP.GE.AND P0, PT, R15, R17, PT ;  /* 0x000000110f00720c */ /* 0x000fda0003f06270 */
[----:B------:R-:W-:Y:S05]  /*0af0*/  @!P0 BRA `(.L_x_486) ;  /* 0xfffffff8009c8947 */ /* 0x000fea000383ffff */
.L_x_478:
[----:B-12---:R-:W-:Y:S05]  /*0b00*/  BSYNC B0 ;  /* 0x0000000000007941 */ /* 0x006fea0003800000 */
.L_x_477:
        /* <DEDUP_REMOVED lines=10> */
.L_x_487:
[----:B------:R-:W-:-:S03]  /*0bb0*/  UMOV UR5, 0xffffffff ;  /* 0xffffffff00057882 */ /* 0x000fc60000000000 */
[----:B------:R-:W-:Y:S05]  /*0bc0*/  BRA.DIV UR5, `(.L_x_490) ;  /* 0x0000001205e87947 */ /* 0x000fea000b800000 */
[----:B------:R-:W-:Y:S01]  /*0bd0*/  NOP ;  /* 0x0000000000007918 */ /* 0x000fe20000000000 */
.L_x_489:
[----:B------:R-:W-:Y:S05]  /*0be0*/  @!P0 BRA `(.L_x_491) ;  /* 0x0000000000148947 */ /* 0x000fea0003800000 */
[----:B------:R-:W-:-:S03]  /*0bf0*/  UMOV UR5, 0xffffffff ;  /* 0xffffffff00057882 */ /* 0x000fc60000000000 */
[----:B------:R-:W-:Y:S05]  /*0c00*/  BRA.DIV UR5, `(.L_x_492) ;  /* 0x0000001205f47947 */ /* 0x000fea000b800000 */
[----:B------:R-:W-:Y:S01]  /*0c10*/  UCGABAR_WAIT ;  /* 0x0000000000007dc7 */ /* 0x000fe20008000000 */
[----:B------:R-:W-:Y:S01]  /*0c20*/  CCTL.IVALL ;  /* 0x00000000ff00798f */ /* 0x000fe20002000000 */
[----:B------:R-:W-:Y:S05]  /*0c30*/  BRA `(.L_x_493) ;  /* 0x00000000000c7947 */ /* 0x000fea0003800000 */
.L_x_491:
[----:B------:R-:W-:-:S03]  /*0c40*/  UMOV UR5, 0xffffffff ;  /* 0xffffffff00057882 */ /* 0x000fc60000000000 */
[----:B------:R-:W-:Y:S05]  /*0c50*/  BRA.DIV UR5, `(.L_x_494) ;  /* 0x0000001605007947 */ /* 0x000fea000b800000 */
[----:B------:R-:W-:Y:S06]  /*0c60*/  BAR.SYNC.DEFER_BLOCKING 0x0 ;  /* 0x0000000000007b1d */ /* 0x000fec0000010000 */
.L_x_493:
[----:B------:R-:W-:Y:S01]  /*0c70*/  ISETP.GE.AND P0, PT, R4, 0x2, PT ;  /* 0x000000020400780c */ /* 0x000fe20003f06270 */
[----:B------:R-:W-:Y:S03]  /*0c80*/  BSSY B0, `(.L_x_495) ;  /* 0x0000024000007945 */ /* 0x000fe60003800000 */
[----:B------:R-:W-:-:S13]  /*0c90*/  ISETP.NE.OR P0, PT, R18, RZ, !P0 ;  /* 0x000000ff1200720c */ /* 0x000fda0004705670 */
[----:B------:R-:W-:Y:S05]  /*0ca0*/  @P0 BRA `(.L_x_496) ;  /* 0x0000000000840947 */ /* 0x000fea0003800000 */
[----:B------:R-:W-:Y:S01]  /*0cb0*/  MOV R9, 0x400 ;  /* 0x0000040000097802 */ /* 0x000fe20000000f00 */
[----:B------:R-:W-:-:S03]  /*0cc0*/  IMAD.MOV.U32 R13, RZ, RZ, 0x1 ;  /* 0x00000001ff0d7424 */ /* 0x000fc600078e00ff */
[----:B------:R-:W-:-:S07]  /*0cd0*/  LEA R21, R18, R9, 0x18 ;  /* 0x0000000912157211 */ /* 0x000fce00078ec0ff */
.L_x_502:
        /* <DEDUP_REMOVED lines=11> */
.L_x_501:
[----:B------:R-:W-:-:S06]  /*0d90*/  IMAD.WIDE R16, R20, 0x8, R14 ;  /* 0x0000000814107825 */ /* 0x000fcc00078e020e */
[----:B------:R-:W5:Y:S01]  /*0da0*/  LD.E.64 R16, desc[UR8][R16.64] ;  /* 0x0000000810107980 */ /* 0x000f62000c101b00 */
[----:B------:R-:W-:Y:S05]  /*0db0*/  YIELD ;  /* 0x0000000000007946 */ /* 0x000fea0003800000 */
[----:B------:R-:W-:Y:S01]  /*0dc0*/  BSSY.RECONVERGENT B2, `(.L_x_499) ;  /* 0x0000006000027945 */ /* 0x000fe20003800200 */
[----:B------:R-:W-:-:S07]  /*0dd0*/  IMAD R19, R20, 0x8, R21 ;  /* 0x0000000814137824 */ /* 0x000fce00078e0215 */
.L_x_500:
[----:B------:R-:W0:Y:S02]  /*0de0*/  LDS.64 R8, [R19] ;  /* 0x0000000013087984 */ /* 0x000e240000000a00 */
[----:B0----5:R-:W-:-:S07]  /*0df0*/  DADD R10, R16, R8 ;  /* 0x00000000100a7229 */ /* 0x021fce0000000008 */
[----:B------:R-:W0:Y:S02]  /*0e00*/  ATOMS.CAST.SPIN.64 P0, [R19], R8, R10 ;  /* 0x000000081300758d */ /* 0x000e24000180040a */
[----:B0-----:R-:W-:Y:S05]  /*0e10*/  @!P0 BRA `(.L_x_500) ;  /* 0xfffffffc00f08947 */ /* 0x001fea000383ffff */
[----:B------:R-:W-:Y:S05]  /*0e20*/  BSYNC.RECONVERGENT B2 ;  /* 0x0000000000027941 */ /* 0x000fea0003800200 */
.L_x_499:
[----:B------:R-:W0:Y:S01]  /*0e30*/  LDCU UR5, c[0x0][0x39c] ;  /* 0x00007380ff0577ac */ /* 0x000e220008000800 */
[----:B------:R-:W-:Y:S01]  /*0e40*/  IADD3 R20, PT, PT, R5, R20, RZ ;  /* 0x0000001405147210 */ /* 0x000fe20007ffe0ff */
[----:B0-----:R-:W-:-:S05]  /*0e50*/  IMAD.U32 R17, RZ, RZ, UR5 ;  /* 0x00000005ff117e24 */ /* 0x001fca000f8e00ff */
[----:B------:R-:W-:-:S13]  /*0e60*/  ISETP.GE.AND P0, PT, R20, R17, PT ;  /* 0x000000111400720c */ /* 0x000fda0003f06270 */
[----:B------:R-:W-:Y:S05]  /*0e70*/  @!P0 BRA `(.L_x_501) ;  /* 0xfffffffc00c48947 */ /* 0x000fea000383ffff */
.L_x_498:
[----:B------:R-:W-:Y:S05]  /*0e80*/  BSYNC B1 ;  /* 0x0000000000017941 */ /* 0x000fea0003800000 */
.L_x_497:
[----:B------:R-:W-:-:S05]  /*0e90*/  VIADD R13, R13, 0x1 ;  /* 0x000000010d0d7836 */ /* 0x000fca0000000000 */
[----:B------:R-:W-:-:S13]  /*0ea0*/  ISETP.NE.AND P0, PT, R13, R4, PT ;  /* 0x000000040d00720c */ /* 0x000fda0003f05270 */
[----:B------:R-:W-:Y:S05]  /*0eb0*/  @P0 BRA `(.L_x_502) ;  /* 0xfffffffc00880947 */ /* 0x000fea000383ffff */
.L_x_496:
[----:B------:R-:W-:Y:S05]  /*0ec0*/  BSYNC B0 ;  /* 0x0000000000007941 */ /* 0x000fea0003800000 */
.L_x_495:
        /* <DEDUP_REMOVED lines=11> */
.L_x_503:
[----:B------:R-:W-:-:S03]  /*0f80*/  UMOV UR5, 0xffffffff ;  /* 0xffffffff00057882 */ /* 0x000fc60000000000 */
[----:B------:R-:W-:Y:S05]  /*0f90*/  BRA.DIV UR5, `(.L_x_506) ;  /* 0x0000001205887947 */ /* 0x000fea000b800000 */
[----:B------:R-:W-:Y:S01]  /*0fa0*/  NOP ;  /* 0x0000000000007918 */ /* 0x000fe20000000000 */
.L_x_505:
[----:B------:R-:W-:Y:S05]  /*0fb0*/  @!P1 BRA `(.L_x_507) ;  /* 0x0000000000149947 */ /* 0x000fea0003800000 */
[----:B------:R-:W-:-:S03]  /*0fc0*/  UMOV UR5, 0xffffffff ;  /* 0xffffffff00057882 */ /* 0x000fc60000000000 */
[----:B------:R-:W-:Y:S05]  /*0fd0*/  BRA.DIV UR5, `(.L_x_508) ;  /* 0x0000001205947947 */ /* 0x000fea000b800000 */
[----:B------:R-:W-:Y:S01]  /*0fe0*/  UCGABAR_WAIT ;  /* 0x0000000000007dc7 */ /* 0x000fe20008000000 */
[----:B------:R-:W-:Y:S01]  /*0ff0*/  CCTL.IVALL ;  /* 0x00000000ff00798f */ /* 0x000fe20002000000 */
[----:B------:R-:W-:Y:S05]  /*1000*/  BRA `(.L_x_509) ;  /* 0x00000000000c7947 */ /* 0x000fea0003800000 */
.L_x_507:
[----:B------:R-:W-:-:S03]  /*1010*/  UMOV UR5, 0xffffffff ;  /* 0xffffffff00057882 */ /* 0x000fc60000000000 */
[----:B------:R-:W-:Y:S05]  /*1020*/  BRA.DIV UR5, `(.L_x_510) ;  /* 0x0000001205a07947 */ /* 0x000fea000b800000 */
[----:B------:R-:W-:Y:S06]  /*1030*/  BAR.SYNC.DEFER_BLOCKING 0x0 ;  /* 0x0000000000007b1d */ /* 0x000fec0000010000 */
.L_x_509:
        /* <DEDUP_REMOVED lines=9> */
.L_x_512:
[----:B-1----:R-:W-:-:S06]  /*10d0*/  IMAD.WIDE R12, R4, 0x2, R8 ;  /* 0x00000002040c7825 */ /* 0x002fcc00078e0208 */
[----:B------:R-:W2:Y:S01]  /*10e0*/  LDG.E.U16 R12, desc[UR8][R12.64] ;  /* 0x000000080c0c7981 */ /* 0x000ea2000c1e1500 */
[----:B0-----:R-:W-:Y:S02]  /*10f0*/  IMAD R19, R4, 0x8, R21 ;  /* 0x0000000804137824 */ /* 0x001fe400078e0215 */
[----:B------:R-:W-:-:S03]  /*1100*/  IMAD.IADD R4, R5, 0x1, R4 ;  /* 0x0000000105047824 */ /* 0x000fc600078e0204 */
[----:B------:R-:W0:Y:S02]  /*1110*/  LDS.64 R10, [R19] ;  /* 0x00000000130a7984 */ /* 0x000e240000000a00 */
[----:B------:R-:W-:Y:S02]  /*1120*/  ISETP.GE.AND P0, PT, R4, R17, PT ;  /* 0x000000110400720c */ /* 0x000fe40003f06270 */
[----:B--2---:R-:W-:-:S06]  /*1130*/  SHF.L.U32 R14, R12, 0x10, RZ ;  /* 0x000000100c0e7819 */ /* 0x004fcc00000006ff */
[----:B------:R-:W0:Y:S02]  /*1140*/  F2F.F64.F32 R14, R14 ;  /* 0x0000000e000e7310 */ /* 0x000e240000201800 */
[----:B0-----:R-:W-:-:S07]  /*1150*/  DMUL R10, R14, R10 ;  /* 0x0000000a0e0a7228 */ /* 0x001fce0000000000 */
[----:B------:R0:W-:Y:S01]  /*1160*/  STS.64 [R19], R10 ;  /* 0x0000000a13007388 */ /* 0x0001e20000000a00 */
[----:B------:R-:W-:Y:S05]  /*1170*/  @!P0 BRA `(.L_x_512) ;  /* 0xfffffffc00d48947 */ /* 0x000fea000383ffff */
.L_x_511:
        /* <DEDUP_REMOVED lines=29> */
[----:B------:R-:W-:Y:S01]  /*1350*/  IMAD.MOV.U32 R2, RZ, RZ, R0 ;  /* 0x000000ffff027224 */ /* 0x000fe200078e0000 */
[----:B------:R-:W-:Y:S01]  /*1360*/  LEA.HI R3, R6, 0x1, RZ, 0x1b ;  /* 0x0000000106037811 */ /* 0x000fe200078fd8ff */
[----:B------:R-:W-:Y:S03]  /*1370*/  BSSY.RECONVERGENT B2, `(.L_x_517) ;  /* 0x000000f000027945 */ /* 0x000fe60003800200 */
[----:B------:R-:W-:-:S04]  /*1380*/  LOP3.LUT R3, R3, 0x3, RZ, 0xc0, !PT ;  /* 0x0000000303037812 */ /* 0x000fc800078ec0ff */
[----:B------:R-:W-:Y:S01]  /*1390*/  IADD3 R3, PT, PT, -R3, RZ, RZ ;  /* 0x000000ff03037210 */ /* 0x000fe20007ffe1ff */
[----:B-1----:R-:W-:-:S06]  /*13a0*/  ULEA UR5, UR6, UR5, 0x18 ;  /* 0x0000000506057291 */ /* 0x002fcc000f8ec0ff */
[----:B------:R-:W-:-:S05]  /*13b0*/  LEA R0, R2, UR5, 0x3 ;  /* 0x0000000502007c11 */ /* 0x000fca000f8e18ff */
[----:B------:R-:W-:-:S07]  /*13c0*/  VIADD R0, R0, 0x100 ;  /* 0x0000010000007836 */ /* 0x000fce0000000000 */
.L_x_518:
[----:B0-----:R-:W2:Y:S01]  /*13d0*/  LDL.64 R8, [R1] ;  /* 0x0000000001087983 */ /* 0x001ea20000100a00 */
[----:B------:R-:W-:Y:S02]  /*13e0*/  VIADD R3, R3, 0x1 ;  /* 0x0000000103037836 */ /* 0x000fe40000000000 */
[----:B------:R-:W-:Y:S01]  /*13f0*/  VIADD R2, R2, 0x20 ;  /* 0x0000002002027836 */ /* 0x000fe20000000000 */
[----:B-1----:R0:W2:Y:S02]  /*1400*/  LDS.64 R4, [R0] ;  /* 0x0000000000047984 */ /* 0x0020a40000000a00 */
[----:B------:R-:W-:Y:S01]  /*1410*/  ISETP.NE.AND P0, PT, R3, RZ, PT ;  /* 0x000000ff0300720c */ /* 0x000fe20003f05270 */
[----:B0-----:R-:W-:Y:S01]  /*1420*/  VIADD R0, R0, 0x100 ;  /* 0x0000010000007836 */ /* 0x001fe20000000000 */
[----:B--2---:R-:W-:-:S07]  /*1430*/  DADD R4, R8, R4 ;  /* 0x0000000008047229 */ /* 0x004fce0000000004 */
[----:B------:R1:W-:Y:S04]  /*1440*/  STL.64 [R1], R4 ;  /* 0x0000000401007387 */ /* 0x0003e80000100a00 */
[----:B------:R-:W-:Y:S05]  /*1450*/  @P0 BRA `(.L_x_518) ;  /* 0xfffffffc00dc0947 */ /* 0x000fea000383ffff */
[----:B------:R-:W-:Y:S05]  /*1460*/  BSYNC.RECONVERGENT B2 ;  /* 0x0000000000027941 */ /* 0x000fea0003800200 */
.L_x_517:
[----:B------:R-:W-:-:S07]  /*1470*/  IADD3 R2, PT, PT, R2, 0x20, RZ ;  /* 0x0000002002027810 */ /* 0x000fce0007ffe0ff */
.L_x_516:
[----:B------:R-:W-:Y:S05]  /*1480*/  BSYNC.RECONVERGENT B1 ;  /* 0x0000000000017941 */ /* 0x000fea0003800200 */
.L_x_515:
        /* <DEDUP_REMOVED lines=14> */
.L_x_521:
[----:B--2---:R-:W2:Y:S01]  /*1570*/  LDL.64 R12, [R1] ;  /* 0x00000000010c7983 */ /* 0x004ea20000100a00 */
[----:B------:R-:W-:-:S03]  /*1580*/  VIADD R2, R2, 0x200 ;  /* 0x0000020002027836 */ /* 0x000fc60000000000 */
[----:B------:R-:W2:Y:S02]  /*1590*/  LDS.64 R10, [R0+-0x200] ;  /* 0xfffe0000000a7984 */ /* 0x000ea40000000a00 */
[----:B------:R-:W-:Y:S02]  /*15a0*/  ISETP.GE.AND P1, PT, R2, R3, PT ;  /* 0x000000030200720c */ /* 0x000fe40003f26270 */
        /* <DEDUP_REMOVED lines=27> */
[----:B--2---:R-:W-:-:S07]  /*1760*/  IADD3 R0, PT, PT, R0, 0x1000, RZ ;  /* 0x0000100000007810 */ /* 0x004fce0007ffe0ff */
[----:B----4-:R-:W-:-:S08]  /*1770*/  DADD R12, R14, R12 ;  /* 0x000000000e0c7229 */ /* 0x010fd0000000000c */
[----:B-1----:R-:W-:-:S08]  /*1780*/  DADD R4, R4, R12 ;  /* 0x0000000004047229 */ /* 0x002fd0000000000c */
[----:B0-----:R-:W-:-:S08]  /*1790*/  DADD R4, R8, R4 ;  /* 0x0000000008047229 */ /* 0x001fd00000000004 */
[----:B-----5:R-:W-:-:S07]  /*17a0*/  DADD R4, R10, R4 ;  /* 0x000000000a047229 */ /* 0x020fce0000000004 */
[----:B------:R2:W-:Y:S01]  /*17b0*/  STL.64 [R1], R4 ;  /* 0x0000000401007387 */ /* 0x0005e20000100a00 */
[----:B------:R-:W-:Y:S05]  /*17c0*/  @!P1 BRA `(.L_x_521) ;  /* 0xfffffffc00689947 */ /* 0x000fea000383ffff */
.L_x_520:
[----:B------:R-:W-:Y:S05]  /*17d0*/  BSYNC.RECONVERGENT B1 ;  /* 0x0000000000017941 */ /* 0x000fea0003800200 */
.L_x_519:
        /* <DEDUP_REMOVED lines=25> */
.L_x_523:
[----:B------:R-:W-:Y:S05]  /*1970*/  BSYNC.RECONVERGENT B1 ;  /* 0x0000000000017941 */ /* 0x000fea0003800200 */
.L_x_522:
        /* <DEDUP_REMOVED lines=12> */
.L_x_514:
[----:B------:R-:W-:Y:S05]  /*1a40*/  BSYNC.RECONVERGENT B0 ;  /* 0x0000000000007941 */ /* 0x000fea0003800200 */
.L_x_513:
        /* <DEDUP_REMOVED lines=36> */
[----:B0----5:R-:W-:Y:S05]  /*1c90*/  CALL.REL.NOINC `($__internal_5_$__cuda_sm3x_div_rn_noftz_f32_slowpath) ;  /* 0x0000000400b47944 */ /* 0x021fea0003c00000 */
[----:B------:R-:W-:-:S07]  /*1ca0*/  MOV R4, R0 ;  /* 0x0000000000047202 */ /* 0x000fce0000000f00 */
.L_x_524:
        /* <DEDUP_REMOVED lines=12> */
[----:B0----5:R-:W-:Y:S05]  /*1d70*/  CALL.REL.NOINC `($__internal_5_$__cuda_sm3x_div_rn_noftz_f32_slowpath) ;  /* 0x00000004007c7944 */ /* 0x021fea0003c00000 */
[----:B------:R-:W-:-:S07]  /*1d80*/  IMAD.MOV.U32 R6, RZ, RZ, R0 ;  /* 0x000000ffff067224 */ /* 0x000fce00078e0000 */
.L_x_525:
        /* <DEDUP_REMOVED lines=10> */
[----:B-----5:R-:W-:Y:S05]  /*1e30*/  CALL.REL.NOINC `($__internal_5_$__cuda_sm3x_div_rn_noftz_f32_slowpath) ;  /* 0x00000004004c7944 */ /* 0x020fea0003c00000 */
[----:B------:R-:W-:-:S07]  /*1e40*/  MOV R11, R0 ;  /* 0x00000000000b7202 */ /* 0x000fce0000000f00 */
.L_x_526:
        /* <DEDUP_REMOVED lines=8> */
.L_x_488:
        /* <DEDUP_REMOVED lines=8> */
.L_x_528:
[----:B------:R-:W-:Y:S05]  /*1f50*/  BSYNC B0 ;  /* 0x0000000000007941 */ /* 0x000fea0003800000 */
.L_x_527:
[----:B------:R-:W-:Y:S05]  /*1f60*/  BRA `(.L_x_489) ;  /* 0xffffffec001c7947 */ /* 0x000fea000383ffff */
.L_x_490:
[----:B------:R-:W-:Y:S01]  /*1f70*/  BSSY B0, `(.L_x_529) ;  /* 0x0000005000007945 */ /* 0x000fe20003800000 */
[----:B------:R-:W-:-:S07]  /*1f80*/  IMAD.MOV.U32 R8, RZ, RZ, -0x1 ;  /* 0xffffffffff087424 */ /* 0x000fce00078e00ff */
[----:B------:R-:W-:Y:S05]  /*1f90*/  WARPSYNC.COLLECTIVE R8, `(.L_x_530) ;  /* 0x0000000008087348 */ /* 0x000fea0003c00000 */
[----:B------:R-:W-:Y:S01]  /*1fa0*/  NOP ;  /* 0x0000000000007918 */ /* 0x000fe20000000000 */
[----:B------:R-:W-:Y:S05]  /*1fb0*/  ENDCOLLECTIVE ;  /* 0x000000000000791b */ /* 0x000fea0003800000 */
.L_x_530:
[----:B------:R-:W-:Y:S05]  /*1fc0*/  BSYNC B0 ;  /* 0x0000000000007941 */ /* 0x000fea0003800000 */
.L_x_529:
[----:B------:R-:W-:Y:S05]  /*1fd0*/  BRA `(.L_x_489) ;  /* 0xffffffec00007947 */ /* 0x000fea000383ffff */
.L_x_492:
[----:B------:R-:W-:Y:S01]  /*1fe0*/  BSSY B0, `(.L_x_531) ;  /* 0x0000006000007945 */ /* 0x000fe20003800000 */
[----:B------:R-:W-:-:S07]  /*1ff0*/  IMAD.MOV.U32 R8, RZ, RZ, -0x1 ;  /* 0xffffffffff087424 */ /* 0x000fce00078e00ff */
[----:B------:R-:W-:Y:S05]  /*2000*/  WARPSYNC.COLLECTIVE.ALL `(.L_x_532) ;  /* 0x00000000000c7948 */ /* 0x000fea0003c00000 */
[----:B------:R-:W-:Y:S01]  /*2010*/  UCGABAR_WAIT ;  /* 0x0000000000007dc7 */ /* 0x000fe20008000000 */
[----:B------:R-:W-:Y:S01]  /*2020*/  CCTL.IVALL ;  /* 0x00000000ff00798f */ /* 0x000fe20002000000 */
[----:B------:R-:W-:Y:S05]  /*2030*/  ENDCOLLECTIVE ;  /* 0x000000000000791b */ /* 0x000fea0003800000 */
.L_x_532:
[----:B------:R-:W-:Y:S05]  /*2040*/  BSYNC B0 ;  /* 0x0000000000007941 */ /* 0x000fea0003800000 */
.L_x_531:
[----:B------:R-:W-:Y:S05]  /*2050*/  BRA `(.L_x_493) ;  /* 0xffffffec00047947 */ /* 0x000fea000383ffff */
.L_x_494:
        /* <DEDUP_REMOVED lines=10> */
.L_x_534:
[----:B------:R-:W-:Y:S05]  /*2100*/  BSYNC B0 ;  /* 0x0000000000007941 */ /* 0x000fea0003800000 */
.L_x_533:
[----:B------:R-:W-:Y:S05]  /*2110*/  BRA `(.L_x_493) ;  /* 0xffffffe800d47947 */ /* 0x000fea000383ffff */
.L_x_504:
        /* <DEDUP_REMOVED lines=8> */
.L_x_536:
[----:B------:R-:W-:Y:S05]  /*21a0*/  BSYNC B0 ;  /* 0x0000000000007941 */ /* 0x000fea0003800000 */
.L_x_535:
[----:B------:R-:W-:Y:S05]  /*21b0*/  BRA `(.L_x_505) ;  /* 0xffffffec007c7947 */ /* 0x000fea000383ffff */
.L_x_506:
[----:B------:R-:W-:Y:S01]  /*21c0*/  BSSY B0, `(.L_x_537) ;  /* 0x0000005000007945 */ /* 0x000fe20003800000 */
[----:B------:R-:W-:-:S07]  /*21d0*/  MOV R8, 0xffffffff ;  /* 0xffffffff00087802 */ /* 0x000fce0000000f00 */
[----:B------:R-:W-:Y:S05]  /*21e0*/  WARPSYNC.COLLECTIVE R8, `(.L_x_538) ;  /* 0x0000000008087348 */ /* 0x000fea0003c00000 */
[----:B------:R-:W-:Y:S01]  /*21f0*/  NOP ;  /* 0x0000000000007918 */ /* 0x000fe20000000000 */
[----:B------:R-:W-:Y:S05]  /*2200*/  ENDCOLLECTIVE ;  /* 0x000000000000791b */ /* 0x000fea0003800000 */
.L_x_538:
[----:B------:R-:W-:Y:S05]  /*2210*/  BSYNC B0 ;  /* 0x0000000000007941 */ /* 0x000fea0003800000 */
.L_x_537:
[----:B------:R-:W-:Y:S05]  /*2220*/  BRA `(.L_x_505) ;  /* 0xffffffec00607947 */ /* 0x000fea000383ffff */
.L_x_508:
[----:B------:R-:W-:Y:S01]  /*2230*/  BSSY B0, `(.L_x_539) ;  /* 0x0000006000007945 */ /* 0x000fe20003800000 */
[----:B------:R-:W-:-:S07]  /*2240*/  IMAD.MOV.U32 R8, RZ, RZ, -0x1 ;  /* 0xffffffffff087424 */ /* 0x000fce00078e00ff */
[----:B------:R-:W-:Y:S05]  /*2250*/  WARPSYNC.COLLECTIVE.ALL `(.L_x_540) ;  /* 0x00000000000c7948 */ /* 0x000fea0003c00000 */
[----:B------:R-:W-:Y:S01]  /*2260*/  UCGABAR_WAIT ;  /* 0x0000000000007dc7 */ /* 0x000fe20008000000 */
[----:B------:R-:W-:Y:S01]  /*2270*/  CCTL.IVALL ;  /* 0x00000000ff00798f */ /* 0x000fe20002000000 */
[----:B------:R-:W-:Y:S05]  /*2280*/  ENDCOLLECTIVE ;  /* 0x000000000000791b */ /* 0x000fea0003800000 */
.L_x_540:
[----:B------:R-:W-:Y:S05]  /*2290*/  BSYNC B0 ;  /* 0x0000000000007941 */ /* 0x000fea0003800000 */
.L_x_539:
[----:B------:R-:W-:Y:S05]  /*22a0*/  BRA `(.L_x_509) ;  /* 0xffffffec00647947 */ /* 0x000fea000383ffff */
.L_x_510:
        /* <DEDUP_REMOVED lines=10> */
.L_x_542:
[----:B------:R-:W-:Y:S05]  /*2350*/  BSYNC B0 ;  /* 0x0000000000007941 */ /* 0x000fea0003800000 */
.L_x_541:
[----:B------:R-:W-:Y:S05]  /*2360*/  BRA `(.L_x_509) ;  /* 0xffffffec00347947 */ /* 0x000fea000383ffff */
        .weak           $__internal_5_$__cuda_sm3x_div_rn_noftz_f32_slowpath
        .type           $__internal_5_$__cuda_sm3x_div_rn_noftz_f32_slowpath,@function
        .size           $__internal_5_$__cuda_sm3x_div_rn_noftz_f32_slowpath,(.L_x_1025 - $__internal_5_$__cuda_sm3x_div_rn_noftz_f32_slowpath)
$__internal_5_$__cuda_sm3x_div_rn_noftz_f32_slowpath:
        /* <DEDUP_REMOVED lines=34> */
.L_x_543:
        /* <DEDUP_REMOVED lines=50> */
.L_x_549:
[----:B------:R-:W-:-:S04]  /*28b0*/  LOP3.LUT R0, R0, 0x80000000, RZ, 0xc0, !PT ;  /* 0x8000000000007812 */ /* 0x000fc800078ec0ff */
[----:B------:R-:W-:Y:S01]  /*28c0*/  LOP3.LUT R0, R0, 0x7f800000, RZ, 0xfc, !PT ;  /* 0x7f80000000007812 */ /* 0x000fe200078efcff */
[----:B------:R-:W-:Y:S06]  /*28d0*/  BRA `(.L_x_550) ;  /* 0x0000000000287947 */ /* 0x000fec0003800000 */
.L_x_548:
[----:B------:R-:W-:Y:S01]  /*28e0*/  LEA R0, R9, R0, 0x17 ;  /* 0x0000000009007211 */ /* 0x000fe200078eb8ff */
[----:B------:R-:W-:Y:S06]  /*28f0*/  BRA `(.L_x_550) ;  /* 0x0000000000207947 */ /* 0x000fec0003800000 */
.L_x_547:
[----:B------:R-:W-:-:S04]  /*2900*/  LOP3.LUT R0, R7, 0x80000000, R0, 0x48, !PT ;  /* 0x8000000007007812 */ /* 0x000fc800078e4800 */
[----:B------:R-:W-:Y:S01]  /*2910*/  LOP3.LUT R0, R0, 0x7f800000, RZ, 0xfc, !PT ;  /* 0x7f80000000007812 */ /* 0x000fe200078efcff */
[----:B------:R-:W-:Y:S06]  /*2920*/  BRA `(.L_x_550) ;  /* 0x0000000000147947 */ /* 0x000fec0003800000 */
.L_x_546:
[----:B------:R-:W-:Y:S01]  /*2930*/  LOP3.LUT R0, R7, 0x80000000, R0, 0x48, !PT ;  /* 0x8000000007007812 */ /* 0x000fe200078e4800 */
[----:B------:R-:W-:Y:S06]  /*2940*/  BRA `(.L_x_550) ;  /* 0x00000000000c7947 */ /* 0x000fec0003800000 */
.L_x_545:
[----:B------:R-:W0:Y:S01]  /*2950*/  MUFU.RSQ R0, -QNAN ;  /* 0xffc0000000007908 */ /* 0x000e220000001400 */
[----:B------:R-:W-:Y:S05]  /*2960*/  BRA `(.L_x_550) ;  /* 0x0000000000047947 */ /* 0x000fea0003800000 */
.L_x_544:
[----:B------:R-:W-:-:S07]  /*2970*/  FADD.FTZ R0, R0, R5 ;  /* 0x0000000500007221 */ /* 0x000fce0000010000 */
.L_x_550:
[----:B------:R-:W-:Y:S02]  /*2980*/  IMAD.MOV.U32 R6, RZ, RZ, R4 ;  /* 0x000000ffff067224 */ /* 0x000fe400078e0004 */
[----:B------:R-:W-:-:S04]  /*2990*/  IMAD.MOV.U32 R7, RZ, RZ, 0x0 ;  /* 0x00000000ff077424 */ /* 0x000fc800078e00ff */
[----:B0-----:R-:W-:Y:S05]  /*29a0*/  RET.REL.NODEC R6 `(_ZN18transformer_engine33fused_moe_aux_loss_forward_kernelI6__half13__nv_bfloat16EEvPKT_PKT0_iiiiifPS3_Pf) ;  /* 0xffffffd406947950 */ /* 0x001fea0003c3ffff */
.L_x_551:
        /* <DEDUP_REMOVED lines=13> */
.L_x_1025:


//--------------------- .text._ZN18transformer_engine33fused_moe_aux_loss_forward_kernelI6__halflEEvPKT_PKT0_iiiiifPS2_Pf --------------------------
	.section	.text._ZN18transformer_engine33fused_moe_aux_loss_forward_kernelI6__halflEEvPKT_PKT0_iiiiifPS2_Pf,"ax",@progbits
	.align	128
        .global         _ZN18transformer_engine33fused_moe_aux_loss_forward_kernelI6__halflEEvPKT_PKT0_iiiiifPS2_Pf
        .type           _ZN18transformer_engine33fused_moe_aux_loss_forward_kernelI6__halflEEvPKT_PKT0_iiiiifPS2_Pf,@function
        .size           _ZN18transformer_engine33fused_moe_aux_loss_forward_kernelI6__halflEEvPKT_PKT0_iiiiifPS2_Pf,(.L_x_1026 - _ZN18transformer_engine33fused_moe_aux_loss_forward_kernelI6__halflEEvPKT_PKT0_iiiiifPS2_Pf)
        .other          _ZN18transformer_engine33fused_moe_aux_loss_forward_kernelI6__halflEEvPKT_PKT0_iiiiifPS2_Pf,@"STO_CUDA_ENTRY STV_DEFAULT"
_ZN18transformer_engine33fused_moe_aux_loss_forward_kernelI6__halflEEvPKT_PKT0_iiiiifPS2_Pf:
.text._ZN18transformer_engine33fused_moe_aux_loss_forward_kernelI6__halflEEvPKT_PKT0_iiiiifPS2_Pf:
        /* <DEDUP_REMOVED lines=35> */
.L_x_554:
[----:B------:R-:W-:Y:S01]  /*0230*/  IMAD R9, R8, 0x8, R7 ;  /* 0x0000000808097824 */ /* 0x000fe200078e0207 */
[----:B------:R-:W-:-:S04]  /*0240*/  IADD3 R8, PT, PT, R5, R8, RZ ;  /* 0x0000000805087210 */ /* 0x000fc80007ffe0ff */
[----:B------:R0:W-:Y:S01]  /*0250*/  STS.64 [R9], RZ ;  /* 0x000000ff09007388 */ /* 0x0001e20000000a00 */
[----:B------:R-:W-:-:S13]  /*0260*/  ISETP.GE.AND P0, PT, R8, R17, PT ;  /* 0x000000110800720c */ /* 0x000fda0003f06270 */
[----:B0-----:R-:W-:Y:S05]  /*0270*/  @!P0 BRA `(.L_x_554) ;  /* 0xfffffffc00ec8947 */ /* 0x001fea000383ffff */
.L_x_553:
[----:B------:R-:W-:Y:S05]  /*0280*/  BSYNC.RECONVERGENT B0 ;  /* 0x0000000000007941 */ /* 0x000fea0003800200 */
.L_x_552:
        /* <DEDUP_REMOVED lines=46> */
.L_x_564:
        /* <DEDUP_REMOVED lines=38> */
.L_x_560:
[----:B-12---:R-:W-:Y:S05]  /*07d0*/  BSYNC.RECONVERGENT B2 ;  /* 0x0000000000027941 */ /* 0x006fea0003800200 */
.L_x_559:
[----:B------:R-:W0:Y:S01]  /*07e0*/  LDC.64 R8, c[0x0][0x380] ;  /* 0x0000e000ff087b82 */ /* 0x000e220000000a00 */
[----:B------:R-:W-:-:S13]  /*07f0*/  ISETP.GE.U32.AND P0, PT, R21, 0x3, PT ;  /* 0x000000031500780c */ /* 0x000fda0003f06070 */
[----:B------:R-:W-:Y:S05]  /*0800*/  @!P0 BRA `(.L_x_558) ;  /* 0x0000000000788947 */ /* 0x000fea0003800000 */
.L_x_561:
        /* <DEDUP_REMOVED lines=30> */
.L_x_558:
[----:B-12---:R-:W-:Y:S05]  /*09f0*/  BSYNC.RECONVERGENT B1 ;  /* 0x0000000000017941 */ /* 0x006fea0003800200 */
.L_x_557:
[----:B------:R-:W1:Y:S01]  /*0a00*/  S2UR UR5, SR_CgaCtaId ;  /* 0x00000000000579c3 */ /* 0x000e620000008800 */
[----:B0-----:R-:W-:Y:S01]  /*0a10*/  MOV R9, 0x400 ;  /* 0x0000040000097802 */ /* 0x001fe20000000f00 */
[----:B------:R-:W-:Y:S01]  /*0a20*/  BSSY.RECONVERGENT B1, `(.L_x_562) ;  /* 0x0000008000017945 */ /* 0x000fe20003800200 */
[----:B-1----:R-:W-:-:S05]  /*0a30*/  IMAD.U32 R18, RZ, RZ, UR5 ;  /* 0x00000005ff127e24 */ /* 0x002fca000f8e00ff */
[----:B------:R-:W-:-:S05]  /*0a40*/  LEA R8, R18, R9, 0x18 ;  /* 0x0000000912087211 */ /* 0x000fca00078ec0ff */
[----:B------:R-:W-:-:S07]  /*0a50*/  IMAD R19, R15, 0x8, R8 ;  /* 0x000000080f137824 */ /* 0x000fce00078e0208 */
.L_x_563:
[----:B------:R-:W0:Y:S02]  /*0a60*/  LDS.64 R8, [R19] ;  /* 0x0000000013087984 */ /* 0x000e240000000a00 */
[----:B0-----:R-:W-:-:S07]  /*0a70*/  DADD R10, R16, R8 ;  /* 0x00000000100a7229 */ /* 0x001fce0000000008 */
[----:B------:R-:W0:Y:S02]  /*0a80*/  ATOMS.CAST.SPIN.64 P0, [R19], R8, R10 ;  /* 0x000000081300758d */ /* 0x000e24000180040a */
[----:B0-----:R-:W-:Y:S05]  /*0a90*/  @!P0 BRA `(.L_x_563) ;  /* 0xfffffffc00f08947 */ /* 0x001fea000383ffff */
[----:B------:R-:W-:Y:S05]  /*0aa0*/  BSYNC.RECONVERGENT B1 ;  /* 0x0000000000017941 */ /* 0x000fea0003800200 */
.L_x_562:
[----:B------:R-:W0:Y:S01]  /*0ab0*/  LDCU UR5, c[0x0][0x39c] ;  /* 0x00007380ff0577ac */ /* 0x000e220008000800 */
[----:B------:R-:W-:Y:S01]  /*0ac0*/  VIADD R15, R15, 0x20 ;  /* 0x000000200f0f7836 */ /* 0x000fe20000000000 */
[----:B0-----:R-:W-:-:S04]  /*0ad0*/  MOV R17, UR5 ;  /* 0x0000000500117c02 */ /* 0x001fc80008000f00 */
[----:B------:R-:W-:-:S13]  /*0ae0*/  ISETP.GE.AND P0, PT, R15, R17, PT ;  /* 0x000000110f00720c */ /* 0x000fda0003f06270 */
[----:B------:R-:W-:Y:S05]  /*0af0*/  @!P0 BRA `(.L_x_564) ;  /* 0xfffffff8009c8947 */ /* 0x000fea000383ffff */
.L_x_556:
[----:B-12---:R-:W-:Y:S05]  /*0b00*/  BSYNC B0 ;  /* 0x0000000000007941 */ /* 0x006fea0003800000 */
.L_x_555:
        /* <DEDUP_REMOVED lines=10> */
.L_x_565:
[----:B------:R-:W-:-:S03]  /*0bb0*/  UMOV UR5, 0xffffffff ;  /* 0xffffffff00057882 */ /* 0x000fc60000000000 */
[----:B------:R-:W-:Y:S05]  /*0bc0*/  BRA.DIV UR5, `(.L_x_568) ;  /* 0x0000001205e47947 */ /* 0x000fea000b800000 */
[----:B------:R-:W-:Y:S01]  /*0bd0*/  NOP ;  /* 0x0000000000007918 */ /* 0x000fe20000000000 */
.L_x_567:
[----:B------:R-:W-:Y:S05]  /*0be0*/  @!P0 BRA `(.L_x_569) ;  /* 0x0000000000148947 */ /* 0x000fea0003800000 */
[----:B------:R-:W-:-:S03]  /*0bf0*/  UMOV UR5, 0xffffffff ;  /* 0xffffffff00057882 */ /* 0x000fc60000000000 */
[----:B------:R-:W-:Y:S05]  /*0c00*/  BRA.DIV UR5, `(.L_x_570) ;  /* 0x0000001205f07947 */ /* 0x000fea000b800000 */
[----:B------:R-:W-:Y:S01]  /*0c10*/  UCGABAR_WAIT ;  /* 0x0000000000007dc7 */ /* 0x000fe20008000000 */
[----:B------:R-:W-:Y:S01]  /*0c20*/  CCTL.IVALL ;  /* 0x00000000ff00798f */ /* 0x000fe20002000000 */
[----:B------:R-:W-:Y:S05]  /*0c30*/  BRA `(.L_x_571) ;  /* 0x00000000000c7947 */ /* 0x000fea0003800000 */
.L_x_569:
[----:B------:R-:W-:-:S03]  /*0c40*/  UMOV UR5, 0xffffffff ;  /* 0xffffffff00057882 */ /* 0x000fc60000000000 */
[----:B------:R-:W-:Y:S05]  /*0c50*/  BRA.DIV UR5, `(.L_x_572) ;  /* 0x0000001205fc7947 */ /* 0x000fea000b800000 */
[----:B------:R-:W-:Y:S06]  /*0c60*/  BAR.SYNC.DEFER_BLOCKING 0x0 ;  /* 0x0000000000007b1d */ /* 0x000fec0000010000 */
.L_x_571:
[----:B------:R-:W-:Y:S01]  /*0c70*/  ISETP.GE.AND P0, PT, R4, 0x2, PT ;  /* 0x000000020400780c */ /* 0x000fe20003f06270 */
[----:B------:R-:W-:Y:S03]  /*0c80*/  BSSY B0, `(.L_x_573) ;  /* 0x0000024000007945 */ /* 0x000fe60003800000 */
[----:B------:R-:W-:-:S13]  /*0c90*/  ISETP.NE.OR P0, PT, R18, RZ, !P0 ;  /* 0x000000ff1200720c */ /* 0x000fda0004705670 */
[----:B------:R-:W-:Y:S05]  /*0ca0*/  @P0 BRA `(.L_x_574) ;  /* 0x0000000000840947 */ /* 0x000fea0003800000 */
[----:B------:R-:W-:Y:S01]  /*0cb0*/  MOV R9, 0x400 ;  /* 0x0000040000097802 */ /* 0x000fe20000000f00 */
[----:B------:R-:W-:-:S03]  /*0cc0*/  IMAD.MOV.U32 R13, RZ, RZ, 0x1 ;  /* 0x00000001ff0d7424 */ /* 0x000fc600078e00ff */
[----:B------:R-:W-:-:S07]  /*0cd0*/  LEA R21, R18, R9, 0x18 ;  /* 0x0000000912157211 */ /* 0x000fce00078ec0ff */
.L_x_580:
        /* <DEDUP_REMOVED lines=11> */
.L_x_579:
[----:B------:R-:W-:-:S06]  /*0d90*/  IMAD.WIDE R16, R20, 0x8, R14 ;  /* 0x0000000814107825 */ /* 0x000fcc00078e020e */
[----:B------:R-:W5:Y:S01]  /*0da0*/  LD.E.64 R16, desc[UR8][R16.64] ;  /* 0x0000000810107980 */ /* 0x000f62000c101b00 */
[----:B------:R-:W-:Y:S05]  /*0db0*/  YIELD ;  /* 0x0000000000007946 */ /* 0x000fea0003800000 */
[----:B------:R-:W-:Y:S01]  /*0dc0*/  BSSY.RECONVERGENT B2, `(.L_x_577) ;  /* 0x0000006000027945 */ /* 0x000fe20003800200 */
[----:B------:R-:W-:-:S07]  /*0dd0*/  IMAD R19, R20, 0x8, R21 ;  /* 0x0000000814137824 */ /* 0x000fce00078e0215 */
.L_x_578:
[----:B------:R-:W0:Y:S02]  /*0de0*/  LDS.64 R8, [R19] ;  /* 0x0000000013087984 */ /* 0x000e240000000a00 */
[----:B0----5:R-:W-:-:S07]  /*0df0*/  DADD R10, R16, R8 ;  /* 0x00000000100a7229 */ /* 0x021fce0000000008 */
[----:B------:R-:W0:Y:S02]  /*0e00*/  ATOMS.CAST.SPIN.64 P0, [R19], R8, R10 ;  /* 0x000000081300758d */ /* 0x000e24000180040a */
[----:B0-----:R-:W-:Y:S05]  /*0e10*/  @!P0 BRA `(.L_x_578) ;  /* 0xfffffffc00f08947 */ /* 0x001fea000383ffff */
[----:B------:R-:W-:Y:S05]  /*0e20*/  BSYNC.RECONVERGENT B2 ;  /* 0x0000000000027941 */ /* 0x000fea0003800200 */
.L_x_577:
[----:B------:R-:W0:Y:S01]  /*0e30*/  LDCU UR5, c[0x0][0x39c] ;  /* 0x00007380ff0577ac */ /* 0x000e220008000800 */
[----:B------:R-:W-:Y:S01]  /*0e40*/  IADD3 R20, PT, PT, R5, R20, RZ ;  /* 0x0000001405147210 */ /* 0x000fe20007ffe0ff */
[----:B0-----:R-:W-:-:S05]  /*0e50*/  IMAD.U32 R17, RZ, RZ, UR5 ;  /* 0x00000005ff117e24 */ /* 0x001fca000f8e00ff */
[----:B------:R-:W-:-:S13]  /*0e60*/  ISETP.GE.AND P0, PT, R20, R17, PT ;  /* 0x000000111400720c */ /* 0x000fda0003f06270 */
[----:B------:R-:W-:Y:S05]  /*0e70*/  @!P0 BRA `(.L_x_579) ;  /* 0xfffffffc00c48947 */ /* 0x000fea000383ffff */
.L_x_576:
[----:B------:R-:W-:Y:S05]  /*0e80*/  BSYNC B1 ;  /* 0x0000000000017941 */ /* 0x000fea0003800000 */
.L_x_575:
[----:B------:R-:W-:-:S05]  /*0e90*/  VIADD R13, R13, 0x1 ;  /* 0x000000010d0d7836 */ /* 0x000fca0000000000 */
[----:B------:R-:W-:-:S13]  /*0ea0*/  ISETP.NE.AND P0, PT, R13, R4, PT ;  /* 0x000000040d00720c */ /* 0x000fda0003f05270 */
[----:B------:R-:W-:Y:S05]  /*0eb0*/  @P0 BRA `(.L_x_580) ;  /* 0xfffffffc00880947 */ /* 0x000fea000383ffff */
.L_x_574:
[----:B------:R-:W-:Y:S05]  /*0ec0*/  BSYNC B0 ;  /* 0x0000000000007941 */ /* 0x000fea0003800000 */
.L_x_573:
        /* <DEDUP_REMOVED lines=11> */
.L_x_581:
[----:B------:R-:W-:-:S03]  /*0f80*/  UMOV UR5, 0xffffffff ;  /* 0xffffffff00057882 */ /* 0x000fc60000000000 */
[----:B------:R-:W-:Y:S05]  /*0f90*/  BRA.DIV UR5, `(.L_x_584) ;  /* 0x0000001205847947 */ /* 0x000fea000b800000 */
[----:B------:R-:W-:Y:S01]  /*0fa0*/  NOP ;  /* 0x0000000000007918 */ /* 0x000fe20000000000 */
.L_x_583:
[----:B------:R-:W-:Y:S05]  /*0fb0*/  @!P1 BRA `(.L_x_585) ;  /* 0x0000000000149947 */ /* 0x000fea0003800000 */
[----:B------:R-:W-:-:S03]  /*0fc0*/  UMOV UR5, 0xffffffff ;  /* 0xffffffff00057882 */ /* 0x000fc60000000000 */
[----:B------:R-:W-:Y:S05]  /*0fd0*/  BRA.DIV UR5, `(.L_x_586) ;  /* 0x0000001205907947 */ /* 0x000fea000b800000 */
[----:B------:R-:W-:Y:S01]  /*0fe0*/  UCGABAR_WAIT ;  /* 0x0000000000007dc7 */ /* 0x000fe20008000000 */
[----:B------:R-:W-:Y:S01]  /*0ff0*/  CCTL.IVALL ;  /* 0x00000000ff00798f */ /* 0x000fe20002000000 */
[----:B------:R-:W-:Y:S05]  /*1000*/  BRA `(.L_x_587) ;  /* 0x00000000000c7947 */ /* 0x000fea0003800000 */
.L_x_585:
[----:B------:R-:W-:-:S03]  /*1010*/  UMOV UR5, 0xffffffff ;  /* 0xffffffff00057882 */ /* 0x000fc60000000000 */
[----:B------:R-:W-:Y:S05]  /*1020*/  BRA.DIV UR5, `(.L_x_588) ;  /* 0x00000012059c7947 */ /* 0x000fea000b800000 */
[----:B------:R-:W-:Y:S06]  /*1030*/  BAR.SYNC.DEFER_BLOCKING 0x0 ;  /* 0x0000000000007b1d */ /* 0x000fec0000010000 */
.L_x_587:
        /* <DEDUP_REMOVED lines=9> */
.L_x_590:
[----:B-1----:R-:W-:-:S06]  /*10d0*/  IMAD.WIDE R10, R4, 0x8, R8 ;  /* 0x00000008040a7825 */ /* 0x002fcc00078e0208 */
[----:B------:R-:W2:Y:S01]  /*10e0*/  LDG.E.64 R10, desc[UR8][R10.64] ;  /* 0x000000080a0a7981 */ /* 0x000ea2000c1e1b00 */
[----:B0-----:R-:W-:Y:S01]  /*10f0*/  IMAD R19, R4, 0x8, R21 ;  /* 0x0000000804137824 */ /* 0x001fe200078e0215 */
[----:B------:R-:W-:-:S04]  /*1100*/  IADD3 R4, PT, PT, R5, R4, RZ ;  /* 0x0000000405047210 */ /* 0x000fc80007ffe0ff */
[----:B------:R-:W0:Y:S01]  /*1110*/  LDS.64 R14, [R19] ;  /* 0x00000000130e7984 */ /* 0x000e220000000a00 */
[----:B------:R-:W-:Y:S01]  /*1120*/  ISETP.GE.AND P0, PT, R4, R17, PT ;  /* 0x000000110400720c */ /* 0x000fe20003f06270 */
[----:B--2---:R-:W0:Y:S02]  /*1130*/  I2F.F64.S64 R12, R10 ;  /* 0x0000000a000c7312 */ /* 0x004e240000301c00 */
[----:B0-----:R-:W-:-:S07]  /*1140*/  DMUL R12, R12, R14 ;  /* 0x0000000e0c0c7228 */ /* 0x001fce0000000000 */
[----:B------:R0:W-:Y:S03]  /*1150*/  STS.64 [R19], R12 ;  /* 0x0000000c13007388 */ /* 0x0001e60000000a00 */
[----:B------:R-:W-:Y:S05]  /*1160*/  @!P0 BRA `(.L_x_590) ;  /* 0xfffffffc00d88947 */ /* 0x000fea000383ffff */
.L_x_589:
        /* <DEDUP_REMOVED lines=37> */
.L_x_596:
        /* <DEDUP_REMOVED lines=10> */
.L_x_595:
[----:B------:R-:W-:-:S07]  /*1460*/  VIADD R2, R2, 0x20 ;  /* 0x0000002002027836 */ /* 0x000fce0000000000 */
.L_x_594:
[----:B------:R-:W-:Y:S05]  /*1470*/  BSYNC.RECONVERGENT B1 ;  /* 0x0000000000017941 */ /* 0x000fea0003800200 */
.L_x_593:
        /* <DEDUP_REMOVED lines=14> */
.L_x_599:
        /* <DEDUP_REMOVED lines=38> */
.L_x_598:
[----:B------:R-:W-:Y:S05]  /*17c0*/  BSYNC.RECONVERGENT B1 ;  /* 0x0000000000017941 */ /* 0x000fea0003800200 */
.L_x_597:
        /* <DEDUP_REMOVED lines=25> */
.L_x_601:
[----:B------:R-:W-:Y:S05]  /*1960*/  BSYNC.RECONVERGENT B1 ;  /* 0x0000000000017941 */ /* 0x000fea0003800200 */
.L_x_600:
        /* <DEDUP_REMOVED lines=12> */
.L_x_592:
[----:B------:R-:W-:Y:S05]  /*1a30*/  BSYNC.RECONVERGENT B0 ;  /* 0x0000000000007941 */ /* 0x000fea0003800200 */
.L_x_591:
        /* <DEDUP_REMOVED lines=36> */
[----:B0----5:R-:W-:Y:S05]  /*1c80*/  CALL.REL.NOINC `($__internal_6_$__cuda_sm3x_div_rn_noftz_f32_slowpath) ;  /* 0x0000000400b47944 */ /* 0x021fea0003c00000 */
[----:B------:R-:W-:-:S07]  /*1c90*/  MOV R4, R0 ;  /* 0x0000000000047202 */ /* 0x000fce0000000f00 */
.L_x_602:
        /* <DEDUP_REMOVED lines=12> */
[----:B0----5:R-:W-:Y:S05]  /*1d60*/  CALL.REL.NOINC `($__internal_6_$__cuda_sm3x_div_rn_noftz_f32_slowpath) ;  /* 0x00000004007c7944 */ /* 0x021fea0003c00000 */
[----:B------:R-:W-:-:S07]  /*1d70*/  IMAD.MOV.U32 R6, RZ, RZ, R0 ;  /* 0x000000ffff067224 */ /* 0x000fce00078e0000 */
.L_x_603:
        /* <DEDUP_REMOVED lines=10> */
[----:B-----5:R-:W-:Y:S05]  /*1e20*/  CALL.REL.NOINC `($__internal_6_$__cuda_sm3x_div_rn_noftz_f32_slowpath) ;  /* 0x00000004004c7944 */ /* 0x020fea0003c00000 */
[----:B------:R-:W-:-:S07]  /*1e30*/  MOV R11, R0 ;  /* 0x00000000000b7202 */ /* 0x000fce0000000f00 */
.L_x_604:
        /* <DEDUP_REMOVED lines=8> */
.L_x_566:
        /* <DEDUP_REMOVED lines=8> */
.L_x_606:
[----:B------:R-:W-:Y:S05]  /*1f40*/  BSYNC B0 ;  /* 0x0000000000007941 */ /* 0x000fea0003800000 */
.L_x_605:
[----:B------:R-:W-:Y:S05]  /*1f50*/  BRA `(.L_x_567) ;  /* 0xffffffec00207947 */ /* 0x000fea000383ffff */
.L_x_568:
[----:B------:R-:W-:Y:S01]  /*1f60*/  BSSY B0, `(.L_x_607) ;  /* 0x0000005000007945 */ /* 0x000fe20003800000 */
[----:B------:R-:W-:-:S07]  /*1f70*/  IMAD.MOV.U32 R8, RZ, RZ, -0x1 ;  /* 0xffffffffff087424 */ /* 0x000fce00078e00ff */
[----:B------:R-:W-:Y:S05]  /*1f80*/  WARPSYNC.COLLECTIVE R8, `(.L_x_608) ;  /* 0x0000000008087348 */ /* 0x000fea0003c00000 */
[----:B------:R-:W-:Y:S01]  /*1f90*/  NOP ;  /* 0x0000000000007918 */ /* 0x000fe20000000000 */
[----:B------:R-:W-:Y:S05]  /*1fa0*/  ENDCOLLECTIVE ;  /* 0x000000000000791b */ /* 0x000fea0003800000 */
.L_x_608:
[----:B------:R-:W-:Y:S05]  /*1fb0*/  BSYNC B0 ;  /* 0x0000000000007941 */ /* 0x000fea0003800000 */
.L_x_607:
[----:B------:R-:W-:Y:S05]  /*1fc0*/  BRA `(.L_x_567) ;  /* 0xffffffec00047947 */ /* 0x000fea000383ffff */
.L_x_570:
[----:B------:R-:W-:Y:S01]  /*1fd0*/  BSSY B0, `(.L_x_609) ;  /* 0x0000006000007945 */ /* 0x000fe20003800000 */
[----:B------:R-:W-:-:S07]  /*1fe0*/  IMAD.MOV.U32 R8, RZ, RZ, -0x1 ;  /* 0xffffffffff087424 */ /* 0x000fce00078e00ff */
[----:B------:R-:W-:Y:S05]  /*1ff0*/  WARPSYNC.COLLECTIVE.ALL `(.L_x_610) ;  /* 0x00000000000c7948 */ /* 0x000fea0003c00000 */
[----:B------:R-:W-:Y:S01]  /*2000*/  UCGABAR_WAIT ;  /* 0x0000000000007dc7 */ /* 0x000fe20008000000 */
[----:B------:R-:W-:Y:S01]  /*2010*/  CCTL.IVALL ;  /* 0x00000000ff00798f */ /* 0x000fe20002000000 */
[----:B------:R-:W-:Y:S05]  /*2020*/  ENDCOLLECTIVE ;  /* 0x000000000000791b */ /* 0x000fea0003800000 */
.L_x_610:
[----:B------:R-:W-:Y:S05]  /*2030*/  BSYNC B0 ;  /* 0x0000000000007941 */ /* 0x000fea0003800000 */
.L_x_609:
[----:B------:R-:W-:Y:S05]  /*2040*/  BRA `(.L_x_571) ;  /* 0xffffffec00087947 */ /* 0x000fea000383ffff */
.L_x_572:
        /* <DEDUP_REMOVED lines=10> */
.L_x_612:
[----:B------:R-:W-:Y:S05]  /*20f0*/  BSYNC B0 ;  /* 0x0000000000007941 */ /* 0x000fea0003800000 */
.L_x_611:
[----:B------:R-:W-:Y:S05]  /*2100*/  BRA `(.L_x_571) ;  /* 0xffffffe800d87947 */ /* 0x000fea000383ffff */
.L_x_582:
        /* <DEDUP_REMOVED lines=8> */
.L_x_614:
[----:B------:R-:W-:Y:S05]  /*2190*/  BSYNC B0 ;  /* 0x0000000000007941 */ /* 0x000fea0003800000 */
.L_x_613:
[----:B------:R-:W-:Y:S05]  /*21a0*/  BRA `(.L_x_583) ;  /* 0xffffffec00807947 */ /* 0x000fea000383ffff */
.L_x_584:
[----:B------:R-:W-:Y:S01]  /*21b0*/  BSSY B0, `(.L_x_615) ;  /* 0x0000005000007945 */ /* 0x000fe20003800000 */
[----:B------:R-:W-:-:S07]  /*21c0*/  MOV R8, 0xffffffff ;  /* 0xffffffff00087802 */ /* 0x000fce0000000f00 */
[----:B------:R-:W-:Y:S05]  /*21d0*/  WARPSYNC.COLLECTIVE R8, `(.L_x_616) ;  /* 0x0000000008087348 */ /* 0x000fea0003c00000 */
[----:B------:R-:W-:Y:S01]  /*21e0*/  NOP ;  /* 0x0000000000007918 */ /* 0x000fe20000000000 */
[----:B------:R-:W-:Y:S05]  /*21f0*/  ENDCOLLECTIVE ;  /* 0x000000000000791b */ /* 0x000fea0003800000 */
.L_x_616:
[----:B------:R-:W-:Y:S05]  /*2200*/  BSYNC B0 ;  /* 0x0000000000007941 */ /* 0x000fea0003800000 */
.L_x_615:
[----:B------:R-:W-:Y:S05]  /*2210*/  BRA `(.L_x_583) ;  /* 0xffffffec00647947 */ /* 0x000fea000383ffff */
.L_x_586:
[----:B------:R-:W-:Y:S01]  /*2220*/  BSSY B0, `(.L_x_617) ;  /* 0x0000006000007945 */ /* 0x000fe20003800000 */
[----:B------:R-:W-:-:S07]  /*2230*/  IMAD.MOV.U32 R8, RZ, RZ, -0x1 ;  /* 0xffffffffff087424 */ /* 0x000fce00078e00ff */
[----:B------:R-:W-:Y:S05]  /*2240*/  WARPSYNC.COLLECTIVE.ALL `(.L_x_618) ;  /* 0x00000000000c7948 */ /* 0x000fea0003c00000 */
[----:B------:R-:W-:Y:S01]  /*2250*/  UCGABAR_WAIT ;  /* 0x0000000000007dc7 */ /* 0x000fe20008000000 */
[----:B------:R-:W-:Y:S01]  /*2260*/  CCTL.IVALL ;  /* 0x00000000ff00798f */ /* 0x000fe20002000000 */
[----:B------:R-:W-:Y:S05]  /*2270*/  ENDCOLLECTIVE ;  /* 0x000000000000791b */ /* 0x000fea0003800000 */
.L_x_618:
[----:B------:R-:W-:Y:S05]  /*2280*/  BSYNC B0 ;  /* 0x0000000000007941 */ /* 0x000fea0003800000 */
.L_x_617:
[----:B------:R-:W-:Y:S05]  /*2290*/  BRA `(.L_x_587) ;  /* 0xffffffec00687947 */ /* 0x000fea000383ffff */
.L_x_588:
        /* <DEDUP_REMOVED lines=10> */
.L_x_620:
[----:B------:R-:W-:Y:S05]  /*2340*/  BSYNC B0 ;  /* 0x0000000000007941 */ /* 0x000fea0003800000 */
.L_x_619:
[----:B------:R-:W-:Y:S05]  /*2350*/  BRA `(.L_x_587) ;  /* 0xffffffec00387947 */ /* 0x000fea000383ffff */
        .weak           $__internal_6_$__cuda_sm3x_div_rn_noftz_f32_slowpath
        .type           $__internal_6_$__cuda_sm3x_div_rn_noftz_f32_slowpath,@function
        .size           $__internal_6_$__cuda_sm3x_div_rn_noftz_f32_slowpath,(.L_x_1026 - $__internal_6_$__cuda_sm3x_div_rn_noftz_f32_slowpath)
$__internal_6_$__cuda_sm3x_div_rn_noftz_f32_slowpath:
        /* <DEDUP_REMOVED lines=34> */
.L_x_621:
        /* <DEDUP_REMOVED lines=50> */
.L_x_627:
[----:B------:R-:W-:-:S04]  /*28a0*/  LOP3.LUT R0, R0, 0x80000000, RZ, 0xc0, !PT ;  /* 0x8000000000007812 */ /* 0x000fc800078ec0ff */
[----:B------:R-:W-:Y:S01]  /*28b0*/  LOP3.LUT R0, R0, 0x7f800000, RZ, 0xfc, !PT ;  /* 0x7f80000000007812 */ /* 0x000fe200078efcff */
[----:B------:R-:W-:Y:S06]  /*28c0*/  BRA `(.L_x_628) ;  /* 0x0000000000287947 */ /* 0x000fec0003800000 */
.L_x_626:
[----:B------:R-:W-:Y:S01]  /*28d0*/  LEA R0, R9, R0, 0x17 ;  /* 0x0000000009007211 */ /* 0x000fe200078eb8ff */
[----:B------:R-:W-:Y:S06]  /*28e0*/  BRA `(.L_x_628) ;  /* 0x0000000000207947 */ /* 0x000fec0003800000 */
.L_x_625:
[----:B------:R-:W-:-:S04]  /*28f0*/  LOP3.LUT R0, R7, 0x80000000, R0, 0x48, !PT ;  /* 0x8000000007007812 */ /* 0x000fc800078e4800 */
[----:B------:R-:W-:Y:S01]  /*2900*/  LOP3.LUT R0, R0, 0x7f800000, RZ, 0xfc, !PT ;  /* 0x7f80000000007812 */ /* 0x000fe200078efcff */
[----:B------:R-:W-:Y:S06]  /*2910*/  BRA `(.L_x_628) ;  /* 0x0000000000147947 */ /* 0x000fec0003800000 */
.L_x_624:
[----:B------:R-:W-:Y:S01]  /*2920*/  LOP3.LUT R0, R7, 0x80000000, R0, 0x48, !PT ;  /* 0x8000000007007812 */ /* 0x000fe200078e4800 */
[----:B------:R-:W-:Y:S06]  /*2930*/  BRA `(.L_x_628) ;  /* 0x00000000000c7947 */ /* 0x000fec0003800000 */
.L_x_623:
[----:B------:R-:W0:Y:S01]  /*2940*/  MUFU.RSQ R0, -QNAN ;  /* 0xffc0000000007908 */ /* 0x000e220000001400 */
[----:B------:R-:W-:Y:S05]  /*2950*/  BRA `(.L_x_628) ;  /* 0x0000000000047947 */ /* 0x000fea0003800000 */
.L_x_622:
[----:B------:R-:W-:-:S07]  /*2960*/  FADD.FTZ R0, R0, R5 ;  /* 0x0000000500007221 */ /* 0x000fce0000010000 */
.L_x_628:
[----:B------:R-:W-:Y:S02]  /*2970*/  IMAD.MOV.U32 R6, RZ, RZ, R4 ;  /* 0x000000ffff067224 */ /* 0x000fe400078e0004 */
[----:B------:R-:W-:-:S04]  /*2980*/  IMAD.MOV.U32 R7, RZ, RZ, 0x0 ;  /* 0x00000000ff077424 */ /* 0x000fc800078e00ff */
[----:B0-----:R-:W-:Y:S05]  /*2990*/  RET.REL.NODEC R6 `(_ZN18transformer_engine33fused_moe_aux_loss_forward_kernelI6__halflEEvPKT_PKT0_iiiiifPS2_Pf) ;  /* 0xffffffd406987950 */ /* 0x001fea0003c3ffff */
.L_x_629:
        /* <DEDUP_REMOVED lines=14> */
.L_x_1026:


//--------------------- .text._ZN18transformer_engine33fused_moe_aux_loss_forward_kernelI6__halfiEEvPKT_PKT0_iiiiifPS2_Pf --------------------------
	.section	.text._ZN18transformer_engine33fused_moe_aux_loss_forward_kernelI6__halfiEEvPKT_PKT0_iiiiifPS2_Pf,"ax",@progbits
	.align	128
        .global         _ZN18transformer_engine33fused_moe_aux_loss_forward_kernelI6__halfiEEvPKT_PKT0_iiiiifPS2_Pf
        .type           _ZN18transformer_engine33fused_moe_aux_loss_forward_kernelI6__halfiEEvPKT_PKT0_iiiiifPS2_Pf,@function
        .size           _ZN18transformer_engine33fused_moe_aux_loss_forward_kernelI6__halfiEEvPKT_PKT0_iiiiifPS2_Pf,(.L_x_1027 - _ZN18transformer_engine33fused_moe_aux_loss_forward_kernelI6__halfiEEvPKT_PKT0_iiiiifPS2_Pf)
        .other          _ZN18transformer_engine33fused_moe_aux_loss_forward_kernelI6__halfiEEvPKT_PKT0_iiiiifPS2_Pf,@"STO_CUDA_ENTRY STV_DEFAULT"
_ZN18transformer_engine33fused_moe_aux_loss_forward_kernelI6__halfiEEvPKT_PKT0_iiiiifPS2_Pf:
.text._ZN18transformer_engine33fused_moe_aux_loss_forward_kernelI6__halfiEEvPKT_PKT0_iiiiifPS2_Pf:
        /* <DEDUP_REMOVED lines=35> */
.L_x_632:
[----:B------:R-:W-:Y:S01]  /*0230*/  IMAD R9, R8, 0x8, R7 ;  /* 0x0000000808097824 */ /* 0x000fe200078e0207 */
[----:B------:R-:W-:-:S04]  /*0240*/  IADD3 R8, PT, PT, R5, R8, RZ ;  /* 0x0000000805087210 */ /* 0x000fc80007ffe0ff */
[----:B------:R0:W-:Y:S01]  /*0250*/  STS.64 [R9], RZ ;  /* 0x000000ff09007388 */ /* 0x0001e20000000a00 */
[----:B------:R-:W-:-:S13]  /*0260*/  ISETP.GE.AND P0, PT, R8, R17, PT ;  /* 0x000000110800720c */ /* 0x000fda0003f06270 */
[----:B0-----:R-:W-:Y:S05]  /*0270*/  @!P0 BRA `(.L_x_632) ;  /* 0xfffffffc00ec8947 */ /* 0x001fea000383ffff */
.L_x_631:
[----:B------:R-:W-:Y:S05]  /*0280*/  BSYNC.RECONVERGENT B0 ;  /* 0x0000000000007941 */ /* 0x000fea0003800200 */
.L_x_630:
        /* <DEDUP_REMOVED lines=46> */
.L_x_642:
        /* <DEDUP_REMOVED lines=38> */
.L_x_638:
[----:B-12---:R-:W-:Y:S05]  /*07d0*/  BSYNC.RECONVERGENT B2 ;  /* 0x0000000000027941 */ /* 0x006fea0003800200 */
.L_x_637:
[----:B------:R-:W0:Y:S01]  /*07e0*/  LDC.64 R8, c[0x0][0x380] ;  /* 0x0000e000ff087b82 */ /* 0x000e220000000a00 */
[----:B------:R-:W-:-:S13]  /*07f0*/  ISETP.GE.U32.AND P0, PT, R21, 0x3, PT ;  /* 0x000000031500780c */ /* 0x000fda0003f06070 */
[----:B------:R-:W-:Y:S05]  /*0800*/  @!P0 BRA `(.L_x_636) ;  /* 0x0000000000788947 */ /* 0x000fea0003800000 */
.L_x_639:
        /* <DEDUP_REMOVED lines=30> */
.L_x_636:
[----:B-12---:R-:W-:Y:S05]  /*09f0*/  BSYNC.RECONVERGENT B1 ;  /* 0x0000000000017941 */ /* 0x006fea0003800200 */
.L_x_635:
[----:B------:R-:W1:Y:S01]  /*0a00*/  S2UR UR5, SR_CgaCtaId ;  /* 0x00000000000579c3 */ /* 0x000e620000008800 */
[----:B0-----:R-:W-:Y:S01]  /*0a10*/  MOV R9, 0x400 ;  /* 0x0000040000097802 */ /* 0x001fe20000000f00 */
[----:B------:R-:W-:Y:S01]  /*0a20*/  BSSY.RECONVERGENT B1, `(.L_x_640) ;  /* 0x0000008000017945 */ /* 0x000fe20003800200 */
[----:B-1----:R-:W-:-:S05]  /*0a30*/  IMAD.U32 R18, RZ, RZ, UR5 ;  /* 0x00000005ff127e24 */ /* 0x002fca000f8e00ff */
[----:B------:R-:W-:-:S05]  /*0a40*/  LEA R8, R18, R9, 0x18 ;  /* 0x0000000912087211 */ /* 0x000fca00078ec0ff */
[----:B------:R-:W-:-:S07]  /*0a50*/  IMAD R19, R15, 0x8, R8 ;  /* 0x000000080f137824 */ /* 0x000fce00078e0208 */
.L_x_641:
[----:B------:R-:W0:Y:S02]  /*0a60*/  LDS.64 R8, [R19] ;  /* 0x0000000013087984 */ /* 0x000e240000000a00 */
[----:B0-----:R-:W-:-:S07]  /*0a70*/  DADD R10, R16, R8 ;  /* 0x00000000100a7229 */ /* 0x001fce0000000008 */
[----:B------:R-:W0:Y:S02]  /*0a80*/  ATOMS.CAST.SPIN.64 P0, [R19], R8, R10 ;  /* 0x000000081300758d */ /* 0x000e24000180040a */
[----:B0-----:R-:W-:Y:S05]  /*0a90*/  @!P0 BRA `(.L_x_641) ;  /* 0xfffffffc00f08947 */ /* 0x001fea000383ffff */
[----:B------:R-:W-:Y:S05]  /*0aa0*/  BSYNC.RECONVERGENT B1 ;  /* 0x0000000000017941 */ /* 0x000fea0003800200 */
.L_x_640:
[----:B------:R-:W0:Y:S01]  /*0ab0*/  LDCU UR5, c[0x0][0x39c] ;  /* 0x00007380ff0577ac */ /* 0x000e220008000800 */
[----:B------:R-:W-:Y:S01]  /*0ac0*/  VIADD R15, R15, 0x20 ;  /* 0x000000200f0f7836 */ /* 0x000fe20000000000 */
[----:B0-----:R-:W-:-:S04]  /*0ad0*/  MOV R17, UR5 ;  /* 0x0000000500117c02 */ /* 0x001fc80008000f00 */
[----:B------:R-:W-:-:S13]  /*0ae0*/  ISETP.GE.AND P0, PT, R15, R17, PT ;  /* 0x000000110f00720c */ /* 0x000fda0003f06270 */
[----:B------:R-:W-:Y:S05]  /*0af0*/  @!P0 BRA `(.L_x_642) ;  /* 0xfffffff8009c8947 */ /* 0x000fea000383ffff */
.L_x_634:
[----:B-12---:R-:W-:Y:S05]  /*0b00*/  BSYNC B0 ;  /* 0x0000000000007941 */ /* 0x006fea0003800000 */
.L_x_633:
        /* <DEDUP_REMOVED lines=10> */
.L_x_643:
[----:B------:R-:W-:-:S03]  /*0bb0*/  UMOV UR5, 0xffffffff ;  /* 0xffffffff00057882 */ /* 0x000fc60000000000 */
[----:B------:R-:W-:Y:S05]  /*0bc0*/  BRA.DIV UR5, `(.L_x_646) ;  /* 0x0000001205e47947 */ /* 0x000fea000b800000 */
[----:B------:R-:W-:Y:S01]  /*0bd0*/  NOP ;  /* 0x0000000000007918 */ /* 0x000fe20000000000 */
.L_x_645:
[----:B------:R-:W-:Y:S05]  /*0be0*/  @!P0 BRA `(.L_x_647) ;  /* 0x0000000000148947 */ /* 0x000fea0003800000 */
[----:B------:R-:W-:-:S03]  /*0bf0*/  UMOV UR5, 0xffffffff ;  /* 0xffffffff00057882 */ /* 0x000fc60000000000 */
[----:B------:R-:W-:Y:S05]  /*0c00*/  BRA.DIV UR5, `(.L_x_648) ;  /* 0x0000001205f07947 */ /* 0x000fea000b800000 */
[----:B------:R-:W-:Y:S01]  /*0c10*/  UCGABAR_WAIT ;  /* 0x0000000000007dc7 */ /* 0x000fe20008000000 */
[----:B------:R-:W-:Y:S01]  /*0c20*/  CCTL.IVALL ;  /* 0x00000000ff00798f */ /* 0x000fe20002000000 */
[----:B------:R-:W-:Y:S05]  /*0c30*/  BRA `(.L_x_649) ;  /* 0x00000000000c7947 */ /* 0x000fea0003800000 */
.L_x_647:
[----:B------:R-:W-:-:S03]  /*0c40*/  UMOV UR5, 0xffffffff ;  /* 0xffffffff00057882 */ /* 0x000fc60000000000 */
[----:B------:R-:W-:Y:S05]  /*0c50*/  BRA.DIV UR5, `(.L_x_650) ;  /* 0x0000001205fc7947 */ /* 0x000fea000b800000 */
[----:B------:R-:W-:Y:S06]  /*0c60*/  BAR.SYNC.DEFER_BLOCKING 0x0 ;  /* 0x0000000000007b1d */ /* 0x000fec0000010000 */
.L_x_649:
[----:B------:R-:W-:Y:S01]  /*0c70*/  ISETP.GE.AND P0, PT, R4, 0x2, PT ;  /* 0x000000020400780c */ /* 0x000fe20003f06270 */
[----:B------:R-:W-:Y:S03]  /*0c80*/  BSSY B0, `(.L_x_651) ;  /* 0x0000024000007945 */ /* 0x000fe60003800000 */
[----:B------:R-:W-:-:S13]  /*0c90*/  ISETP.NE.OR P0, PT, R18, RZ, !P0 ;  /* 0x000000ff1200720c */ /* 0x000fda0004705670 */
[----:B------:R-:W-:Y:S05]  /*0ca0*/  @P0 BRA `(.L_x_652) ;  /* 0x0000000000840947 */ /* 0x000fea0003800000 */
[----:B------:R-:W-:Y:S01]  /*0cb0*/  MOV R9, 0x400 ;  /* 0x0000040000097802 */ /* 0x000fe20000000f00 */
[----:B------:R-:W-:-:S03]  /*0cc0*/  IMAD.MOV.U32 R13, RZ, RZ, 0x1 ;  /* 0x00000001ff0d7424 */ /* 0x000fc600078e00ff */
[----:B------:R-:W-:-:S07]  /*0cd0*/  LEA R21, R18, R9, 0x18 ;  /* 0x0000000912157211 */ /* 0x000fce00078ec0ff */
.L_x_658:
        /* <DEDUP_REMOVED lines=11> */
.L_x_657:
[----:B------:R-:W-:-:S06]  /*0d90*/  IMAD.WIDE R16, R20, 0x8, R14 ;  /* 0x0000000814107825 */ /* 0x000fcc00078e020e */
[----:B------:R-:W5:Y:S01]  /*0da0*/  LD.E.64 R16, desc[UR8][R16.64] ;  /* 0x0000000810107980 */ /* 0x000f62000c101b00 */
[----:B------:R-:W-:Y:S05]  /*0db0*/  YIELD ;  /* 0x0000000000007946 */ /* 0x000fea0003800000 */
[----:B------:R-:W-:Y:S01]  /*0dc0*/  BSSY.RECONVERGENT B2, `(.L_x_655) ;  /* 0x0000006000027945 */ /* 0x000fe20003800200 */
[----:B------:R-:W-:-:S07]  /*0dd0*/  IMAD R19, R20, 0x8, R21 ;  /* 0x0000000814137824 */ /* 0x000fce00078e0215 */
.L_x_656:
[----:B------:R-:W0:Y:S02]  /*0de0*/  LDS.64 R8, [R19] ;  /* 0x0000000013087984 */ /* 0x000e240000000a00 */
[----:B0----5:R-:W-:-:S07]  /*0df0*/  DADD R10, R16, R8 ;  /* 0x00000000100a7229 */ /* 0x021fce0000000008 */
[----:B------:R-:W0:Y:S02]  /*0e00*/  ATOMS.CAST.SPIN.64 P0, [R19], R8, R10 ;  /* 0x000000081300758d */ /* 0x000e24000180040a */
[----:B0-----:R-:W-:Y:S05]  /*0e10*/  @!P0 BRA `(.L_x_656) ;  /* 0xfffffffc00f08947 */ /* 0x001fea000383ffff */
[----:B------:R-:W-:Y:S05]  /*0e20*/  BSYNC.RECONVERGENT B2 ;  /* 0x0000000000027941 */ /* 0x000fea0003800200 */
.L_x_655:
[----:B------:R-:W0:Y:S01]  /*0e30*/  LDCU UR5, c[0x0][0x39c] ;  /* 0x00007380ff0577ac */ /* 0x000e220008000800 */
[----:B------:R-:W-:Y:S01]  /*0e40*/  IADD3 R20, PT, PT, R5, R20, RZ ;  /* 0x0000001405147210 */ /* 0x000fe20007ffe0ff */
[----:B0-----:R-:W-:-:S05]  /*0e50*/  IMAD.U32 R17, RZ, RZ, UR5 ;  /* 0x00000005ff117e24 */ /* 0x001fca000f8e00ff */
[----:B------:R-:W-:-:S13]  /*0e60*/  ISETP.GE.AND P0, PT, R20, R17, PT ;  /* 0x000000111400720c */ /* 0x000fda0003f06270 */
[----:B------:R-:W-:Y:S05]  /*0e70*/  @!P0 BRA `(.L_x_657) ;  /* 0xfffffffc00c48947 */ /* 0x000fea000383ffff */
.L_x_654:
[----:B------:R-:W-:Y:S05]  /*0e80*/  BSYNC B1 ;  /* 0x0000000000017941 */ /* 0x000fea0003800000 */
.L_x_653:
[----:B------:R-:W-:-:S05]  /*0e90*/  VIADD R13, R13, 0x1 ;  /* 0x000000010d0d7836 */ /* 0x000fca0000000000 */
[----:B------:R-:W-:-:S13]  /*0ea0*/  ISETP.NE.AND P0, PT, R13, R4, PT ;  /* 0x000000040d00720c */ /* 0x000fda0003f05270 */
[----:B------:R-:W-:Y:S05]  /*0eb0*/  @P0 BRA `(.L_x_658) ;  /* 0xfffffffc00880947 */ /* 0x000fea000383ffff */
.L_x_652:
[----:B------:R-:W-:Y:S05]  /*0ec0*/  BSYNC B0 ;  /* 0x0000000000007941 */ /* 0x000fea0003800000 */
.L_x_651:
        /* <DEDUP_REMOVED lines=11> */
.L_x_659:
[----:B------:R-:W-:-:S03]  /*0f80*/  UMOV UR5, 0xffffffff ;  /* 0xffffffff00057882 */ /* 0x000fc60000000000 */
[----:B------:R-:W-:Y:S05]  /*0f90*/  BRA.DIV UR5, `(.L_x_662) ;  /* 0x0000001205847947 */ /* 0x000fea000b800000 */
[----:B------:R-:W-:Y:S01]  /*0fa0*/  NOP ;  /* 0x0000000000007918 */ /* 0x000fe20000000000 */
.L_x_661:
[----:B------:R-:W-:Y:S05]  /*0fb0*/  @!P1 BRA `(.L_x_663) ;  /* 0x0000000000149947 */ /* 0x000fea0003800000 */
[----:B------:R-:W-:-:S03]  /*0fc0*/  UMOV UR5, 0xffffffff ;  /* 0xffffffff00057882 */ /* 0x000fc60000000000 */
[----:B------:R-:W-:Y:S05]  /*0fd0*/  BRA.DIV UR5, `(.L_x_664) ;  /* 0x0000001205907947 */ /* 0x000fea000b800000 */
[----:B------:R-:W-:Y:S01]  /*0fe0*/  UCGABAR_WAIT ;  /* 0x0000000000007dc7 */ /* 0x000fe20008000000 */
[----:B------:R-:W-:Y:S01]  /*0ff0*/  CCTL.IVALL ;  /* 0x00000000ff00798f */ /* 0x000fe20002000000 */
[----:B------:R-:W-:Y:S05]  /*1000*/  BRA `(.L_x_665) ;  /* 0x00000000000c7947 */ /* 0x000fea0003800000 */
.L_x_663:
[----:B------:R-:W-:-:S03]  /*1010*/  UMOV UR5, 0xffffffff ;  /* 0xffffffff00057882 */ /* 0x000fc60000000000 */
[----:B------:R-:W-:Y:S05]  /*1020*/  BRA.DIV UR5, `(.L_x_666) ;  /* 0x00000012059c7947 */ /* 0x000fea000b800000 */
[----:B------:R-:W-:Y:S06]  /*1030*/  BAR.SYNC.DEFER_BLOCKING 0x0 ;  /* 0x0000000000007b1d */ /* 0x000fec0000010000 */
.L_x_665:
        /* <DEDUP_REMOVED lines=9> */
.L_x_668:
[----:B-1----:R-:W-:-:S06]  /*10d0*/  IMAD.WIDE R10, R4, 0x4, R8 ;  /* 0x00000004040a7825 */ /* 0x002fcc00078e0208 */
[----:B------:R-:W2:Y:S01]  /*10e0*/  LDG.E R10, desc[UR8][R10.64] ;  /* 0x000000080a0a7981 */ /* 0x000ea2000c1e1900 */
[----:B0-----:R-:W-:Y:S01]  /*10f0*/  IMAD R19, R4, 0x8, R21 ;  /* 0x0000000804137824 */ /* 0x001fe200078e0215 */
[----:B------:R-:W-:-:S04]  /*1100*/  IADD3 R4, PT, PT, R5, R4, RZ ;  /* 0x0000000405047210 */ /* 0x000fc80007ffe0ff */
[----:B------:R-:W0:Y:S01]  /*1110*/  LDS.64 R14, [R19] ;  /* 0x00000000130e7984 */ /* 0x000e220000000a00 */
[----:B------:R-:W-:Y:S01]  /*1120*/  ISETP.GE.AND P0, PT, R4, R17, PT ;  /* 0x000000110400720c */ /* 0x000fe20003f06270 */
[----:B--2---:R-:W0:Y:S02]  /*1130*/  I2F.F64 R12, R10 ;  /* 0x0000000a000c7312 */ /* 0x004e240000201c00 */
[----:B0-----:R-:W-:-:S07]  /*1140*/  DMUL R12, R12, R14 ;  /* 0x0000000e0c0c7228 */ /* 0x001fce0000000000 */
[----:B------:R0:W-:Y:S03]  /*1150*/  STS.64 [R19], R12 ;  /* 0x0000000c13007388 */ /* 0x0001e60000000a00 */
[----:B------:R-:W-:Y:S05]  /*1160*/  @!P0 BRA `(.L_x_668) ;  /* 0xfffffffc00d88947 */ /* 0x000fea000383ffff */
.L_x_667:
        /* <DEDUP_REMOVED lines=37> */
.L_x_674:
        /* <DEDUP_REMOVED lines=10> */
.L_x_673:
[----:B------:R-:W-:-:S07]  /*1460*/  VIADD R2, R2, 0x20 ;  /* 0x0000002002027836 */ /* 0x000fce0000000000 */
.L_x_672:
[----:B------:R-:W-:Y:S05]  /*1470*/  BSYNC.RECONVERGENT B1 ;  /* 0x0000000000017941 */ /* 0x000fea0003800200 */
.L_x_671:
        /* <DEDUP_REMOVED lines=14> */
.L_x_677:
        /* <DEDUP_REMOVED lines=38> */
.L_x_676:
[----:B------:R-:W-:Y:S05]  /*17c0*/  BSYNC.RECONVERGENT B1 ;  /* 0x0000000000017941 */ /* 0x000fea0003800200 */
.L_x_675:
        /* <DEDUP_REMOVED lines=25> */
.L_x_679:
[----:B------:R-:W-:Y:S05]  /*1960*/  BSYNC.RECONVERGENT B1 ;  /* 0x0000000000017941 */ /* 0x000fea0003800200 */
.L_x_678:
        /* <DEDUP_REMOVED lines=12> */
.L_x_670:
[----:B------:R-:W-:Y:S05]  /*1a30*/  BSYNC.RECONVERGENT B0 ;  /* 0x0000000000007941 */ /* 0x000fea0003800200 */
.L_x_669:
        /* <DEDUP_REMOVED lines=36> */
[----:B0----5:R-:W-:Y:S05]  /*1c80*/  CALL.REL.NOINC `($__internal_7_$__cuda_sm3x_div_rn_noftz_f32_slowpath) ;  /* 0x0000000400b47944 */ /* 0x021fea0003c00000 */
[----:B------:R-:W-:-:S07]  /*1c90*/  MOV R4, R0 ;  /* 0x0000000000047202 */ /* 0x000fce0000000f00 */
.L_x_680:
        /* <DEDUP_REMOVED lines=12> */
[----:B0----5:R-:W-:Y:S05]  /*1d60*/  CALL.REL.NOINC `($__internal_7_$__cuda_sm3x_div_rn_noftz_f32_slowpath) ;  /* 0x00000004007c7944 */ /* 0x021fea0003c00000 */
[----:B------:R-:W-:-:S07]  /*1d70*/  IMAD.MOV.U32 R6, RZ, RZ, R0 ;  /* 0x000000ffff067224 */ /* 0x000fce00078e0000 */
.L_x_681:
        /* <DEDUP_REMOVED lines=10> */
[----:B-----5:R-:W-:Y:S05]  /*1e20*/  CALL.REL.NOINC `($__internal_7_$__cuda_sm3x_div_rn_noftz_f32_slowpath) ;  /* 0x00000004004c7944 */ /* 0x020fea0003c00000 */
[----:B------:R-:W-:-:S07]  /*1e30*/  MOV R11, R0 ;  /* 0x00000000000b7202 */ /* 0x000fce0000000f00 */
.L_x_682:
        /* <DEDUP_REMOVED lines=8> */
.L_x_644:
        /* <DEDUP_REMOVED lines=8> */
.L_x_684:
[----:B------:R-:W-:Y:S05]  /*1f40*/  BSYNC B0 ;  /* 0x0000000000007941 */ /* 0x000fea0003800000 */
.L_x_683:
[----:B------:R-:W-:Y:S05]  /*1f50*/  BRA `(.L_x_645) ;  /* 0xffffffec00207947 */ /* 0x000fea000383ffff */
.L_x_646:
[----:B------:R-:W-:Y:S01]  /*1f60*/  BSSY B0, `(.L_x_685) ;  /* 0x0000005000007945 */ /* 0x000fe20003800000 */
[----:B------:R-:W-:-:S07]  /*1f70*/  IMAD.MOV.U32 R8, RZ, RZ, -0x1 ;  /* 0xffffffffff087424 */ /* 0x000fce00078e00ff */
[----:B------:R-:W-:Y:S05]  /*1f80*/  WARPSYNC.COLLECTIVE R8, `(.L_x_686) ;  /* 0x0000000008087348 */ /* 0x000fea0003c00000 */
[----:B------:R-:W-:Y:S01]  /*1f90*/  NOP ;  /* 0x0000000000007918 */ /* 0x000fe20000000000 */
[----:B------:R-:W-:Y:S05]  /*1fa0*/  ENDCOLLECTIVE ;  /* 0x000000000000791b */ /* 0x000fea0003800000 */
.L_x_686:
[----:B------:R-:W-:Y:S05]  /*1fb0*/  BSYNC B0 ;  /* 0x0000000000007941 */ /* 0x000fea0003800000 */
.L_x_685:
[----:B------:R-:W-:Y:S05]  /*1fc0*/  BRA `(.L_x_645) ;  /* 0xffffffec00047947 */ /* 0x000fea000383ffff */
.L_x_648:
[----:B------:R-:W-:Y:S01]  /*1fd0*/  BSSY B0, `(.L_x_687) ;  /* 0x0000006000007945 */ /* 0x000fe20003800000 */
[----:B------:R-:W-:-:S07]  /*1fe0*/  IMAD.MOV.U32 R8, RZ, RZ, -0x1 ;  /* 0xffffffffff087424 */ /* 0x000fce00078e00ff */
[----:B------:R-:W-:Y:S05]  /*1ff0*/  WARPSYNC.COLLECTIVE.ALL `(.L_x_688) ;  /* 0x00000000000c7948 */ /* 0x000fea0003c00000 */
[----:B------:R-:W-:Y:S01]  /*2000*/  UCGABAR_WAIT ;  /* 0x0000000000007dc7 */ /* 0x000fe20008000000 */
[----:B------:R-:W-:Y:S01]  /*2010*/  CCTL.IVALL ;  /* 0x00000000ff00798f */ /* 0x000fe20002000000 */
[----:B------:R-:W-:Y:S05]  /*2020*/  ENDCOLLECTIVE ;  /* 0x000000000000791b */ /* 0x000fea0003800000 */
.L_x_688:
[----:B------:R-:W-:Y:S05]  /*2030*/  BSYNC B0 ;  /* 0x0000000000007941 */ /* 0x000fea0003800000 */
.L_x_687:
[----:B------:R-:W-:Y:S05]  /*2040*/  BRA `(.L_x_649) ;  /* 0xffffffec00087947 */ /* 0x000fea000383ffff */
.L_x_650:
        /* <DEDUP_REMOVED lines=10> */
.L_x_690:
[----:B------:R-:W-:Y:S05]  /*20f0*/  BSYNC B0 ;  /* 0x0000000000007941 */ /* 0x000fea0003800000 */
.L_x_689:
[----:B------:R-:W-:Y:S05]  /*2100*/  BRA `(.L_x_649) ;  /* 0xffffffe800d87947 */ /* 0x000fea000383ffff */
.L_x_660:
        /* <DEDUP_REMOVED lines=8> */
.L_x_692:
[----:B------:R-:W-:Y:S05]  /*2190*/  BSYNC B0 ;  /* 0x0000000000007941 */ /* 0x000fea0003800000 */
.L_x_691:
[----:B------:R-:W-:Y:S05]  /*21a0*/  BRA `(.L_x_661) ;  /* 0xffffffec00807947 */ /* 0x000fea000383ffff */
.L_x_662:
[----:B------:R-:W-:Y:S01]  /*21b0*/  BSSY B0, `(.L_x_693) ;  /* 0x0000005000007945 */ /* 0x000fe20003800000 */
[----:B------:R-:W-:-:S07]  /*21c0*/  MOV R8, 0xffffffff ;  /* 0xffffffff00087802 */ /* 0x000fce0000000f00 */
[----:B------:R-:W-:Y:S05]  /*21d0*/  WARPSYNC.COLLECTIVE R8, `(.L_x_694) ;  /* 0x0000000008087348 */ /* 0x000fea0003c00000 */
[----:B------:R-:W-:Y:S01]  /*21e0*/  NOP ;  /* 0x0000000000007918 */ /* 0x000fe20000000000 */
[----:B------:R-:W-:Y:S05]  /*21f0*/  ENDCOLLECTIVE ;  /* 0x000000000000791b */ /* 0x000fea0003800000 */
.L_x_694:
[----:B------:R-:W-:Y:S05]  /*2200*/  BSYNC B0 ;  /* 0x0000000000007941 */ /* 0x000fea0003800000 */
.L_x_693:
[----:B------:R-:W-:Y:S05]  /*2210*/  BRA `(.L_x_661) ;  /* 0xffffffec00647947 */ /* 0x000fea000383ffff */
.L_x_664:
[----:B------:R-:W-:Y:S01]  /*2220*/  BSSY B0, `(.L_x_695) ;  /* 0x0000006000007945 */ /* 0x000fe20003800000 */
[----:B------:R-:W-:-:S07]  /*2230*/  IMAD.MOV.U32 R8, RZ, RZ, -0x1 ;  /* 0xffffffffff087424 */ /* 0x000fce00078e00ff */
[----:B------:R-:W-:Y:S05]  /*2240*/  WARPSYNC.COLLECTIVE.ALL `(.L_x_696) ;  /* 0x00000000000c7948 */ /* 0x000fea0003c00000 */
[----:B------:R-:W-:Y:S01]  /*2250*/  UCGABAR_WAIT ;  /* 0x0000000000007dc7 */ /* 0x000fe20008000000 */
[----:B------:R-:W-:Y:S01]  /*2260*/  CCTL.IVALL ;  /* 0x00000000ff00798f */ /* 0x000fe20002000000 */
[----:B------:R-:W-:Y:S05]  /*2270*/  ENDCOLLECTIVE ;  /* 0x000000000000791b */ /* 0x000fea0003800000 */
.L_x_696:
[----:B------:R-:W-:Y:S05]  /*2280*/  BSYNC B0 ;  /* 0x0000000000007941 */ /* 0x000fea0003800000 */
.L_x_695:
[----:B------:R-:W-:Y:S05]  /*2290*/  BRA `(.L_x_665) ;  /* 0xffffffec00687947 */ /* 0x000fea000383ffff */
.L_x_666:
        /* <DEDUP_REMOVED lines=10> */
.L_x_698:
[----:B------:R-:W-:Y:S05]  /*2340*/  BSYNC B0 ;  /* 0x0000000000007941 */ /* 0x000fea0003800000 */
.L_x_697:
[----:B------:R-:W-:Y:S05]  /*2350*/  BRA `(.L_x_665) ;  /* 0xffffffec00387947 */ /* 0x000fea000383ffff */
        .weak           $__internal_7_$__cuda_sm3x_div_rn_noftz_f32_slowpath
        .type           $__internal_7_$__cuda_sm3x_div_rn_noftz_f32_slowpath,@function
        .size           $__internal_7_$__cuda_sm3x_div_rn_noftz_f32_slowpath,(.L_x_1027 - $__internal_7_$__cuda_sm3x_div_rn_noftz_f32_slowpath)
$__internal_7_$__cuda_sm3x_div_rn_noftz_f32_slowpath:
        /* <DEDUP_REMOVED lines=34> */
.L_x_699:
        /* <DEDUP_REMOVED lines=50> */
.L_x_705:
[----:B------:R-:W-:-:S04]  /*28a0*/  LOP3.LUT R0, R0, 0x80000000, RZ, 0xc0, !PT ;  /* 0x8000000000007812 */ /* 0x000fc800078ec0ff */
[----:B------:R-:W-:Y:S01]  /*28b0*/  LOP3.LUT R0, R0, 0x7f800000, RZ, 0xfc, !PT ;  /* 0x7f80000000007812 */ /* 0x000fe200078efcff */
[----:B------:R-:W-:Y:S06]  /*28c0*/  BRA `(.L_x_706) ;  /* 0x0000000000287947 */ /* 0x000fec0003800000 */
.L_x_704:
[----:B------:R-:W-:Y:S01]  /*28d0*/  LEA R0, R9, R0, 0x17 ;  /* 0x0000000009007211 */ /* 0x000fe200078eb8ff */
[----:B------:R-:W-:Y:S06]  /*28e0*/  BRA `(.L_x_706) ;  /* 0x0000000000207947 */ /* 0x000fec0003800000 */
.L_x_703:
[----:B------:R-:W-:-:S04]  /*28f0*/  LOP3.LUT R0, R7, 0x80000000, R0, 0x48, !PT ;  /* 0x8000000007007812 */ /* 0x000fc800078e4800 */
[----:B------:R-:W-:Y:S01]  /*2900*/  LOP3.LUT R0, R0, 0x7f800000, RZ, 0xfc, !PT ;  /* 0x7f80000000007812 */ /* 0x000fe200078efcff */
[----:B------:R-:W-:Y:S06]  /*2910*/  BRA `(.L_x_706) ;  /* 0x0000000000147947 */ /* 0x000fec0003800000 */
.L_x_702:
[----:B------:R-:W-:Y:S01]  /*2920*/  LOP3.LUT R0, R7, 0x80000000, R0, 0x48, !PT ;  /* 0x8000000007007812 */ /* 0x000fe200078e4800 */
[----:B------:R-:W-:Y:S06]  /*2930*/  BRA `(.L_x_706) ;  /* 0x00000000000c7947 */ /* 0x000fec0003800000 */
.L_x_701:
[----:B------:R-:W0:Y:S01]  /*2940*/  MUFU.RSQ R0, -QNAN ;  /* 0xffc0000000007908 */ /* 0x000e220000001400 */
[----:B------:R-:W-:Y:S05]  /*2950*/  BRA `(.L_x_706) ;  /* 0x0000000000047947 */ /* 0x000fea0003800000 */
.L_x_700:
[----:B------:R-:W-:-:S07]  /*2960*/  FADD.FTZ R0, R0, R5 ;  /* 0x0000000500007221 */ /* 0x000fce0000010000 */
.L_x_706:
[----:B------:R-:W-:Y:S02]  /*2970*/  IMAD.MOV.U32 R6, RZ, RZ, R4 ;  /* 0x000000ffff067224 */ /* 0x000fe400078e0004 */
[----:B------:R-:W-:-:S04]  /*2980*/  IMAD.MOV.U32 R7, RZ, RZ, 0x0 ;  /* 0x00000000ff077424 */ /* 0x000fc800078e00ff */
[----:B0-----:R-:W-:Y:S05]  /*2990*/  RET.REL.NODEC R6 `(_ZN18transformer_engine33fused_moe_aux_loss_forward_kernelI6__halfiEEvPKT_PKT0_iiiiifPS2_Pf) ;  /* 0xffffffd406987950 */ /* 0x001fea0003c3ffff */
.L_x_707:
        /* <DEDUP_REMOVED lines=14> */
.L_x_1027:


//--------------------- .text._ZN18transformer_engine33fused_moe_aux_loss_forward_kernelIffEEvPKT_PKT0_iiiiifPS1_Pf --------------------------
	.section	.text._ZN18transformer_engine33fused_moe_aux_loss_forward_kernelIffEEvPKT_PKT0_iiiiifPS1_Pf,"ax",@progbits
	.align	128
        .global         _ZN18transformer_engine33fused_moe_aux_loss_forward_kernelIffEEvPKT_PKT0_iiiiifPS1_Pf
        .type           _ZN18transformer_engine33fused_moe_aux_loss_forward_kernelIffEEvPKT_PKT0_iiiiifPS1_Pf,@function
        .size           _ZN18transformer_engine33fused_moe_aux_loss_forward_kernelIffEEvPKT_PKT0_iiiiifPS1_Pf,(.L_x_1028 - _ZN18transformer_engine33fused_moe_aux_loss_forward_kernelIffEEvPKT_PKT0_iiiiifPS1_Pf)
        .other          _ZN18transformer_engine33fused_moe_aux_loss_forward_kernelIffEEvPKT_PKT0_iiiiifPS1_Pf,@"STO_CUDA_ENTRY STV_DEFAULT"
_ZN18transformer_engine33fused_moe_aux_loss_forward_kernelIffEEvPKT_PKT0_iiiiifPS1_Pf:
.text._ZN18transformer_engine33fused_moe_aux_loss_forward_kernelIffEEvPKT_PKT0_iiiiifPS1_Pf:
        /* <DEDUP_REMOVED lines=35> */
.L_x_710:
[----:B------:R-:W-:Y:S02]  /*0230*/  IMAD R9, R8, 0x8, R7 ;  /* 0x0000000808097824 */ /* 0x000fe400078e0207 */
[----:B------:R-:W-:-:S03]  /*0240*/  IMAD.IADD R8, R5, 0x1, R8 ;  /* 0x0000000105087824 */ /* 0x000fc600078e0208 */
[----:B------:R0:W-:Y:S02]  /*0250*/  STS.64 [R9], RZ ;  /* 0x000000ff09007388 */ /* 0x0001e40000000a00 */
[----:B------:R-:W-:-:S13]  /*0260*/  ISETP.GE.AND P0, PT, R8, R17, PT ;  /* 0x000000110800720c */ /* 0x000fda0003f06270 */
[----:B0-----:R-:W-:Y:S05]  /*0270*/  @!P0 BRA `(.L_x_710) ;  /* 0xfffffffc00ec8947 */ /* 0x001fea000383ffff */
.L_x_709:
[----:B------:R-:W-:Y:S05]  /*0280*/  BSYNC.RECONVERGENT B0 ;  /* 0x0000000000007941 */ /* 0x000fea0003800200 */
.L_x_708:
        /* <DEDUP_REMOVED lines=16> */
[C---:B------:R-:W-:Y:S01]  /*0390*/  ISETP.NE.U32.AND P2, PT, R21.reuse, RZ, PT ;  /* 0x000000ff1500720c */ /* 0x040fe20003f45070 */
[----:B------:R-:W-:Y:S02]  /*03a0*/  IMAD.IADD R20, R21, 0x1, R12 ;  /* 0x0000000115147824 */ /* 0x000fe400078e020c */
[----:B------:R-:W-:Y:S02]  /*03b0*/  IMAD R11, R6, UR5, R3 ;  /* 0x00000005060b7c24 */ /* 0x000fe4000f8e0203 */
[----:B------:R-:W-:Y:S02]  /*03c0*/  IMAD.IADD R14, R20, 0x1, R21 ;  /* 0x00000001140e7824 */ /* 0x000fe400078e0215 */
[----:B------:R-:W-:-:S04]  /*03d0*/  IMAD R11, R11, UR12, R0 ;  /* 0x0000000c0b0b7c24 */ /* 0x000fc8000f8e0200 */
[----:B------:R-:W-:Y:S01]  /*03e0*/  IMAD R8, R11, R5, R2 ;  /* 0x000000050b087224 */ /* 0x000fe200078e0202 */
[----:B---3--:R-:W3:Y:S04]  /*03f0*/  MUFU.RCP R13, R13 ;  /* 0x0000000d000d7308 */ /* 0x008ee80000001000 */
[----:B------:R-:W-:-:S04]  /*0400*/  LEA.HI.SX32 R10, R8, R21, 0x1b ;  /* 0x00000015080a7211 */ /* 0x000fc800078fdaff */
[----:B0-----:R-:W-:Y:S01]  /*0410*/  ISETP.GE.AND P0, PT, R10, UR6, PT ;  /* 0x000000060a007c0c */ /* 0x001fe2000bf06270 */
[----:B---3--:R-:W-:-:S03]  /*0420*/  VIADD R9, R13, 0xffffffe ;  /* 0x0ffffffe0d097836 */ /* 0x008fc60000000000 */
[----:B------:R-:W-:-:S03]  /*0430*/  SEL R13, RZ, 0x1, P0 ;  /* 0x00000001ff0d7807 */ /* 0x000fc60000000000 */
[----:B------:R-:W0:Y:S02]  /*0440*/  F2I.FTZ.U32.TRUNC.NTZ R9, R9 ;  /* 0x0000000900097305 */ /* 0x000e24000021f000 */
[----:B0-----:R-:W-:-:S04]  /*0450*/  IMAD.MOV R11, RZ, RZ, -R9 ;  /* 0x000000ffff0b7224 */ /* 0x001fc800078e0a09 */
[----:B------:R-:W-:Y:S01]  /*0460*/  IMAD.MOV.U32 R8, RZ, RZ, R11 ;  /* 0x000000ffff087224 */ /* 0x000fe200078e000b */
[----:B------:R-:W-:-:S03]  /*0470*/  VIMNMX R11, PT, PT, R10, UR6, !PT ;  /* 0x000000060a0b7c48 */ /* 0x000fc6000ffe0100 */
[----:B------:R-:W-:Y:S01]  /*0480*/  IMAD R15, R8, R21, RZ ;  /* 0x00000015080f7224 */ /* 0x000fe200078e02ff */
[----:B------:R-:W-:Y:S01]  /*0490*/  IADD3 R10, PT, PT, R11, -R10, -R13 ;  /* 0x8000000a0b0a7210 */ /* 0x000fe20007ffe80d */
[----:B------:R-:W-:-:S04]  /*04a0*/  IMAD.MOV.U32 R8, RZ, RZ, RZ ;  /* 0x000000ffff087224 */ /* 0x000fc800078e00ff */
[----:B------:R-:W-:-:S04]  /*04b0*/  IMAD.HI.U32 R9, R9, R15, R8 ;  /* 0x0000000f09097227 */ /* 0x000fc800078e0008 */
[----:B------:R-:W-:Y:S02]  /*04c0*/  IMAD.MOV.U32 R15, RZ, RZ, R7 ;  /* 0x000000ffff0f7224 */ /* 0x000fe400078e0007 */
[----:B------:R-:W-:-:S04]  /*04d0*/  IMAD.HI.U32 R8, R9, R10, RZ ;  /* 0x0000000a09087227 */ /* 0x000fc800078e00ff */
[----:B------:R-:W-:-:S04]  /*04e0*/  IMAD.MOV R9, RZ, RZ, -R8 ;  /* 0x000000ffff097224 */ /* 0x000fc800078e0a08 */
[----:B------:R-:W-:-:S05]  /*04f0*/  IMAD R10, R21, R9, R10 ;  /* 0x00000009150a7224 */ /* 0x000fca00078e020a */
[----:B------:R-:W-:-:S13]  /*0500*/  ISETP.GE.U32.AND P0, PT, R10, R21, PT ;  /* 0x000000150a00720c */ /* 0x000fda0003f06070 */
[----:B------:R-:W-:Y:S01]  /*0510*/  @P0 IADD3 R10, PT, PT, R10, -R21, RZ ;  /* 0x800000150a0a0210 */ /* 0x000fe20007ffe0ff */
[----:B------:R-:W-:-:S03]  /*0520*/  @P0 VIADD R8, R8, 0x1 ;  /* 0x0000000108080836 */ /* 0x000fc60000000000 */
[----:B------:R-:W-:-:S13]  /*0530*/  ISETP.GE.U32.AND P1, PT, R10, R21, PT ;  /* 0x000000150a00720c */ /* 0x000fda0003f26070 */
[----:B------:R-:W-:Y:S01]  /*0540*/  @P1 VIADD R8, R8, 0x1 ;  /* 0x0000000108081836 */ /* 0x000fe20000000000 */
[----:B------:R-:W-:-:S04]  /*0550*/  @!P2 LOP3.LUT R8, RZ, R21, RZ, 0x33, !PT ;  /* 0x00000015ff08a212 */ /* 0x000fc800078e33ff */
[----:B------:R-:W-:-:S07]  /*0560*/  IADD3 R13, PT, PT, R13, R8, RZ ;  /* 0x000000080d0d7210 */ /* 0x000fce0007ffe0ff */
.L_x_720:
        /* <DEDUP_REMOVED lines=16> */
[----:B-1----:R-:W3:Y:S01]  /*0670*/  LDG.E R10, desc[UR8][R10.64] ;  /* 0x000000080a0a7981 */ /* 0x002ee2000c1e1900 */
[----:B------:R-:W-:Y:S01]  /*0680*/  ISETP.NE.AND P0, PT, R18, RZ, PT ;  /* 0x000000ff1200720c */ /* 0x000fe20003f05270 */
[----:B------:R-:W-:Y:S01]  /*0690*/  IMAD.MOV.U32 R22, RZ, RZ, R20 ;  /* 0x000000ffff167224 */ /* 0x000fe200078e0014 */
[----:B---3--:R-:W0:Y:S02]  /*06a0*/  F2F.F64.F32 R16, R10 ;  /* 0x0000000a00107310 */ /* 0x008e240000201800 */
[----:B0-----:R-:W-:-:S09]  /*06b0*/  DADD R16, RZ, R16 ;  /* 0x00000000ff107229 */ /* 0x001fd20000000010 */
[----:B------:R-:W-:Y:S05]  /*06c0*/  @!P0 BRA `(.L_x_716) ;  /* 0x0000000000348947 */ /* 0x000fea0003800000 */
[----:B------:R-:W-:Y:S01]  /*06d0*/  ISETP.NE.AND P0, PT, R18, 0x1, PT ;  /* 0x000000011200780c */ /* 0x000fe20003f05270 */
[----:B------:R-:W-:-:S04]  /*06e0*/  IMAD R19, R20, R24, R15 ;  /* 0x0000001814137224 */ /* 0x000fc800078e020f */
[----:B------:R-:W-:-:S05]  /*06f0*/  IMAD.WIDE R18, R19, 0x4, R8 ;  /* 0x0000000413127825 */ /* 0x000fca00078e0208 */
[----:B------:R-:W3:Y:S03]  /*0700*/  LDG.E R10, desc[UR8][R18.64] ;  /* 0x00000008120a7981 */ /* 0x000ee6000c1e1900 */
[----:B------:R-:W-:-:S04]  /*0710*/  @P0 IMAD R25, R14, R24, R15 ;  /* 0x000000180e190224 */ /* 0x000fc800078e020f */
[----:B------:R-:W-:-:S05]  /*0720*/  @P0 IMAD.WIDE R24, R25, 0x4, R8 ;  /* 0x0000000419180825 */ /* 0x000fca00078e0208 */
[----:B------:R-:W4:Y:S01]  /*0730*/  @P0 LDG.E R8, desc[UR8][R24.64] ;  /* 0x0000000818080981 */ /* 0x000f22000c1e1900 */
[----:B------:R-:W-:Y:S02]  /*0740*/  IMAD.MOV.U32 R22, RZ, RZ, R14 ;  /* 0x000000ffff167224 */ /* 0x000fe400078e000e */
[----:B------:R-:W-:Y:S01]  /*0750*/  @P0 IMAD.IADD R22, R14, 0x1, R21 ;  /* 0x000000010e160824 */ /* 0x000fe200078e0215 */
[----:B---3--:R-:W0:Y:S08]  /*0760*/  F2F.F64.F32 R10, R10 ;  /* 0x0000000a000a7310 */ /* 0x008e300000201800 */
[----:B----4-:R-:W1:Y:S01]  /*0770*/  @P0 F2F.F64.F32 R8, R8 ;  /* 0x0000000800080310 */ /* 0x010e620000201800 */
[----:B0-----:R-:W-:-:S08]  /*0780*/  DADD R16, R16, R10 ;  /* 0x0000000010107229 */ /* 0x001fd0000000000a */
[----:B-1----:R-:W-:-:S11]  /*0790*/  @P0 DADD R16, R16, R8 ;  /* 0x0000000010100229 */ /* 0x002fd60000000008 */
.L_x_716:
[----:B-12---:R-:W-:Y:S05]  /*07a0*/  BSYNC.RECONVERGENT B2 ;  /* 0x0000000000027941 */ /* 0x006fea0003800200 */
.L_x_715:
[----:B------:R-:W0:Y:S01]  /*07b0*/  LDC.64 R8, c[0x0][0x380] ;  /* 0x0000e000ff087b82 */ /* 0x000e220000000a00 */
[----:B------:R-:W-:-:S13]  /*07c0*/  ISETP.GE.U32.AND P0, PT, R13, 0x3, PT ;  /* 0x000000030d00780c */ /* 0x000fda0003f06070 */
[----:B------:R-:W-:Y:S05]  /*07d0*/  @!P0 BRA `(.L_x_714) ;  /* 0x0000000000688947 */ /* 0x000fea0003800000 */
.L_x_717:
[C---:B------:R-:W-:Y:S02]  /*07e0*/  IMAD R19, R22.reuse, UR13, R15 ;  /* 0x0000000d16137c24 */ /* 0x040fe4000f8e020f */
[----:B------:R-:W-:Y:S02]  /*07f0*/  IMAD.IADD R10, R22, 0x1, R21 ;  /* 0x00000001160a7824 */ /* 0x000fe400078e0215 */
[----:B0-----:R-:W-:-:S04]  /*0800*/  IMAD.WIDE R18, R19, 0x4, R8 ;  /* 0x0000000413127825 */ /* 0x001fc800078e0208 */
[C---:B------:R-:W-:Y:S01]  /*0810*/  IMAD R11, R10.reuse, UR13, R15 ;  /* 0x0000000d0a0b7c24 */ /* 0x040fe2000f8e020f */
[----:B------:R-:W-:Y:S01]  /*0820*/  IADD3 R22, PT, PT, R10, R21, RZ ;  /* 0x000000150a167210 */ /* 0x000fe20007ffe0ff */
[----:B------:R-:W2:Y:S02]  /*0830*/  LDG.E R18, desc[UR8][R18.64] ;  /* 0x0000000812127981 */ /* 0x000ea4000c1e1900 */
[----:B------:R-:W-:-:S04]  /*0840*/  IMAD.WIDE R10, R11, 0x4, R8 ;  /* 0x000000040b0a7825 */ /* 0x000fc800078e0208 */
[C---:B------:R-:W-:Y:S02]  /*0850*/  IMAD R29, R22.reuse, UR13, R15 ;  /* 0x0000000d161d7c24 */ /* 0x040fe4000f8e020f */
[----:B------:R-:W3:Y:S01]  /*0860*/  LDG.E R10, desc[UR8][R10.64] ;  /* 0x000000080a0a7981 */ /* 0x000ee2000c1e1900 */
[----:B------:R-:W-:Y:S02]  /*0870*/  IMAD.IADD R22, R22, 0x1, R21 ;  /* 0x0000000116167824 */ /* 0x000fe400078e0215 */
[----:B------:R-:W-:-:S04]  /*0880*/  IMAD.WIDE R28, R29, 0x4, R8 ;  /* 0x000000041d1c7825 */ /* 0x000fc800078e0208 */
[----:B------:R-:W-:Y:S02]  /*0890*/  IMAD R27, R22, UR13, R15 ;  /* 0x0000000d161b7c24 */ /* 0x000fe4000f8e020f */
[----:B------:R-:W4:Y:S02]  /*08a0*/  LDG.E R28, desc[UR8][R28.64] ;  /* 0x000000081c1c7981 */ /* 0x000f24000c1e1900 */
[----:B------:R-:W-:-:S05]  /*08b0*/  IMAD.WIDE R26, R27, 0x4, R8 ;  /* 0x000000041b1a7825 */ /* 0x000fca00078e0208 */
[----:B------:R-:W5:Y:S01]  /*08c0*/  LDG.E R24, desc[UR8][R26.64] ;  /* 0x000000081a187981 */ /* 0x000f62000c1e1900 */
[----:B------:R-:W-:-:S05]  /*08d0*/  IMAD.IADD R22, R22, 0x1, R21 ;  /* 0x0000000116167824 */ /* 0x000fca00078e0215 */
[----:B------:R-:W-:Y:S01]  /*08e0*/  ISETP.GE.AND P0, PT, R22, R23, PT ;  /* 0x000000171600720c */ /* 0x000fe20003f06270 */
[----:B--2---:R-:W0:Y:S08]  /*08f0*/  F2F.F64.F32 R18, R18 ;  /* 0x0000001200127310 */ /* 0x004e300000201800 */
[----:B---3--:R-:W1:Y:S01]  /*0900*/  F2F.F64.F32 R10, R10 ;  /* 0x0000000a000a7310 */ /* 0x008e620000201800 */
[----:B0-----:R-:W-:-:S07]  /*0910*/  DADD R18, R18, R16 ;  /* 0x0000000012127229 */ /* 0x001fce0000000010 */
[----:B----4-:R-:W0:Y:S01]  /*0920*/  F2F.F64.F32 R16, R28 ;  /* 0x0000001c00107310 */ /* 0x010e220000201800 */
[----:B-1----:R-:W-:-:S07]  /*0930*/  DADD R10, R18, R10 ;  /* 0x00000000120a7229 */ /* 0x002fce000000000a */
[----:B-----5:R-:W1:Y:S01]  /*0940*/  F2F.F64.F32 R24, R24 ;  /* 0x0000001800187310 */ /* 0x020e620000201800 */
[----:B0-----:R-:W-:-:S08]  /*0950*/  DADD R16, R10, R16 ;  /* 0x000000000a107229 */ /* 0x001fd00000000010 */
[----:B-1----:R-:W-:Y:S01]  /*0960*/  DADD R16, R16, R24 ;  /* 0x0000000010107229 */ /* 0x002fe20000000018 */
[----:B------:R-:W-:Y:S10]  /*0970*/  @!P0 BRA `(.L_x_717) ;  /* 0xfffffffc00988947 */ /* 0x000ff4000383ffff */
.L_x_714:
[----:B-12---:R-:W-:Y:S05]  /*0980*/  BSYNC.RECONVERGENT B1 ;  /* 0x0000000000017941 */ /* 0x006fea0003800200 */
.L_x_713:
[----:B------:R-:W1:Y:S01]  /*0990*/  S2UR UR5, SR_CgaCtaId ;  /* 0x00000000000579c3 */ /* 0x000e620000008800 */
[----:B0-----:R-:W-:Y:S01]  /*09a0*/  MOV R9, 0x400 ;  /* 0x0000040000097802 */ /* 0x001fe20000000f00 */
[----:B------:R-:W-:Y:S01]  /*09b0*/  BSSY.RECONVERGENT B1, `(.L_x_718) ;  /* 0x0000008000017945 */ /* 0x000fe20003800200 */
[----:B-1----:R-:W-:-:S05]  /*09c0*/  IMAD.U32 R18, RZ, RZ, UR5 ;  /* 0x00000005ff127e24 */ /* 0x002fca000f8e00ff */
[----:B------:R-:W-:-:S05]  /*09d0*/  LEA R8, R18, R9, 0x18 ;  /* 0x0000000912087211 */ /* 0x000fca00078ec0ff */
[----:B------:R-:W-:-:S07]  /*09e0*/  IMAD R19, R15, 0x8, R8 ;  /* 0x000000080f137824 */ /* 0x000fce00078e0208 */
.L_x_719:
[----:B------:R-:W0:Y:S02]  /*09f0*/  LDS.64 R8, [R19] ;  /* 0x0000000013087984 */ /* 0x000e240000000a00 */
[----:B0-----:R-:W-:-:S07]  /*0a00*/  DADD R10, R16, R8 ;  /* 0x00000000100a7229 */ /* 0x001fce0000000008 */
[----:B------:R-:W0:Y:S02]  /*0a10*/  ATOMS.CAST.SPIN.64 P0, [R19], R8, R10 ;  /* 0x000000081300758d */ /* 0x000e24000180040a */
[----:B0-----:R-:W-:Y:S05]  /*0a20*/  @!P0 BRA `(.L_x_719) ;  /* 0xfffffffc00f08947 */ /* 0x001fea000383ffff */
[----:B------:R-:W-:Y:S05]  /*0a30*/  BSYNC.RECONVERGENT B1 ;  /* 0x0000000000017941 */ /* 0x000fea0003800200 */
.L_x_718:
[----:B------:R-:W0:Y:S01]  /*0a40*/  LDCU UR5, c[0x0][0x39c] ;  /* 0x00007380ff0577ac */ /* 0x000e220008000800 */
[----:B------:R-:W-:Y:S01]  /*0a50*/  VIADD R15, R15, 0x20 ;  /* 0x000000200f0f7836 */ /* 0x000fe20000000000 */
[----:B0-----:R-:W-:-:S04]  /*0a60*/  MOV R17, UR5 ;  /* 0x0000000500117c02 */ /* 0x001fc80008000f00 */
[----:B------:R-:W-:-:S13]  /*0a70*/  ISETP.GE.AND P0, PT, R15, R17, PT ;  /* 0x000000110f00720c */ /* 0x000fda0003f06270 */
[----:B------:R-:W-:Y:S05]  /*0a80*/  @!P0 BRA `(.L_x_720) ;  /* 0xfffffff800b88947 */ /* 0x000fea000383ffff */
.L_x_712:
[----:B-12---:R-:W-:Y:S05]  /*0a90*/  BSYNC B0 ;  /* 0x0000000000007941 */ /* 0x006fea0003800000 */
.L_x_711:
        /* <DEDUP_REMOVED lines=10> */
.L_x_721:
[----:B------:R-:W-:-:S03]  /*0b40*/  UMOV UR5, 0xffffffff ;  /* 0xffffffff00057882 */ /* 0x000fc60000000000 */
[----:B------:R-:W-:Y:S05]  /*0b50*/  BRA.DIV UR5, `(.L_x_724) ;  /* 0x0000001205e47947 */ /* 0x000fea000b800000 */
[----:B------:R-:W-:Y:S01]  /*0b60*/  NOP ;  /* 0x0000000000007918 */ /* 0x000fe20000000000 */
.L_x_723:
[----:B------:R-:W-:Y:S05]  /*0b70*/  @!P0 BRA `(.L_x_725) ;  /* 0x0000000000148947 */ /* 0x000fea0003800000 */
[----:B------:R-:W-:-:S03]  /*0b80*/  UMOV UR5, 0xffffffff ;  /* 0xffffffff00057882 */ /* 0x000fc60000000000 */
[----:B------:R-:W-:Y:S05]  /*0b90*/  BRA.DIV UR5, `(.L_x_726) ;  /* 0x0000001205f07947 */ /* 0x000fea000b800000 */
[----:B------:R-:W-:Y:S01]  /*0ba0*/  UCGABAR_WAIT ;  /* 0x0000000000007dc7 */ /* 0x000fe20008000000 */
[----:B------:R-:W-:Y:S01]  /*0bb0*/  CCTL.IVALL ;  /* 0x00000000ff00798f */ /* 0x000fe20002000000 */
[----:B------:R-:W-:Y:S05]  /*0bc0*/  BRA `(.L_x_727) ;  /* 0x00000000000c7947 */ /* 0x000fea0003800000 */
.L_x_725:
[----:B------:R-:W-:-:S03]  /*0bd0*/  UMOV UR5, 0xffffffff ;  /* 0xffffffff00057882 */ /* 0x000fc60000000000 */
[----:B------:R-:W-:Y:S05]  /*0be0*/  BRA.DIV UR5, `(.L_x_728) ;  /* 0x0000001205fc7947 */ /* 0x000fea000b800000 */
[----:B------:R-:W-:Y:S06]  /*0bf0*/  BAR.SYNC.DEFER_BLOCKING 0x0 ;  /* 0x0000000000007b1d */ /* 0x000fec0000010000 */
.L_x_727:
[----:B------:R-:W-:Y:S01]  /*0c00*/  ISETP.GE.AND P0, PT, R4, 0x2, PT ;  /* 0x000000020400780c */ /* 0x000fe20003f06270 */
[----:B------:R-:W-:Y:S03]  /*0c10*/  BSSY B0, `(.L_x_729) ;  /* 0x0000024000007945 */ /* 0x000fe60003800000 */
[----:B------:R-:W-:-:S13]  /*0c20*/  ISETP.NE.OR P0, PT, R18, RZ, !P0 ;  /* 0x000000ff1200720c */ /* 0x000fda0004705670 */
[----:B------:R-:W-:Y:S05]  /*0c30*/  @P0 BRA `(.L_x_730) ;  /* 0x0000000000840947 */ /* 0x000fea0003800000 */
[----:B------:R-:W-:Y:S01]  /*0c40*/  MOV R9, 0x400 ;  /* 0x0000040000097802 */ /* 0x000fe20000000f00 */
[----:B------:R-:W-:-:S03]  /*0c50*/  IMAD.MOV.U32 R13, RZ, RZ, 0x1 ;  /* 0x00000001ff0d7424 */ /* 0x000fc600078e00ff */
[----:B------:R-:W-:-:S07]  /*0c60*/  LEA R21, R18, R9, 0x18 ;  /* 0x0000000912157211 */ /* 0x000fce00078ec0ff */
.L_x_736:
        /* <DEDUP_REMOVED lines=11> */
.L_x_735:
[----:B------:R-:W-:-:S06]  /*0d20*/  IMAD.WIDE R16, R20, 0x8, R14 ;  /* 0x0000000814107825 */ /* 0x000fcc00078e020e */
[----:B------:R-:W5:Y:S01]  /*0d30*/  LD.E.64 R16, desc[UR8][R16.64] ;  /* 0x0000000810107980 */ /* 0x000f62000c101b00 */
[----:B------:R-:W-:Y:S05]  /*0d40*/  YIELD ;  /* 0x0000000000007946 */ /* 0x000fea0003800000 */
[----:B------:R-:W-:Y:S01]  /*0d50*/  BSSY.RECONVERGENT B2, `(.L_x_733) ;  /* 0x0000006000027945 */ /* 0x000fe20003800200 */
[----:B------:R-:W-:-:S07]  /*0d60*/  IMAD R19, R20, 0x8, R21 ;  /* 0x0000000814137824 */ /* 0x000fce00078e0215 */
.L_x_734:
[----:B------:R-:W0:Y:S02]  /*0d70*/  LDS.64 R8, [R19] ;  /* 0x0000000013087984 */ /* 0x000e240000000a00 */
[----:B0----5:R-:W-:-:S07]  /*0d80*/  DADD R10, R16, R8 ;  /* 0x00000000100a7229 */ /* 0x021fce0000000008 */
[----:B------:R-:W0:Y:S02]  /*0d90*/  ATOMS.CAST.SPIN.64 P0, [R19], R8, R10 ;  /* 0x000000081300758d */ /* 0x000e24000180040a */
[----:B0-----:R-:W-:Y:S05]  /*0da0*/  @!P0 BRA `(.L_x_734) ;  /* 0xfffffffc00f08947 */ /* 0x001fea000383ffff */
[----:B------:R-:W-:Y:S05]  /*0db0*/  BSYNC.RECONVERGENT B2 ;  /* 0x0000000000027941 */ /* 0x000fea0003800200 */
.L_x_733:
[----:B------:R-:W0:Y:S01]  /*0dc0*/  LDCU UR5, c[0x0][0x39c] ;  /* 0x00007380ff0577ac */ /* 0x000e220008000800 */
[----:B------:R-:W-:Y:S01]  /*0dd0*/  IMAD.IADD R20, R5, 0x1, R20 ;  /* 0x0000000105147824 */ /* 0x000fe200078e0214 */
[----:B0-----:R-:W-:-:S04]  /*0de0*/  MOV R17, UR5 ;  /* 0x0000000500117c02 */ /* 0x001fc80008000f00 */
[----:B------:R-:W-:-:S13]  /*0df0*/  ISETP.GE.AND P0, PT, R20, R17, PT ;  /* 0x000000111400720c */ /* 0x000fda0003f06270 */
[----:B------:R-:W-:Y:S05]  /*0e00*/  @!P0 BRA `(.L_x_735) ;  /* 0xfffffffc00c48947 */ /* 0x000fea000383ffff */
.L_x_732:
[----:B------:R-:W-:Y:S05]  /*0e10*/  BSYNC B1 ;  /* 0x0000000000017941 */ /* 0x000fea0003800000 */
.L_x_731:
[----:B------:R-:W-:-:S05]  /*0e20*/  VIADD R13, R13, 0x1 ;  /* 0x000000010d0d7836 */ /* 0x000fca0000000000 */
[----:B------:R-:W-:-:S13]  /*0e30*/  ISETP.NE.AND P0, PT, R13, R4, PT ;  /* 0x000000040d00720c */ /* 0x000fda0003f05270 */
[----:B------:R-:W-:Y:S05]  /*0e40*/  @P0 BRA `(.L_x_736) ;  /* 0xfffffffc00880947 */ /* 0x000fea000383ffff */
.L_x_730:
[----:B------:R-:W-:Y:S05]  /*0e50*/  BSYNC B0 ;  /* 0x0000000000007941 */ /* 0x000fea0003800000 */
.L_x_729:
        /* <DEDUP_REMOVED lines=11> */
.L_x_737:
[----:B------:R-:W-:-:S03]  /*0f10*/  UMOV UR5, 0xffffffff ;  /* 0xffffffff00057882 */ /* 0x000fc60000000000 */
[----:B------:R-:W-:Y:S05]  /*0f20*/  BRA.DIV UR5, `(.L_x_740) ;  /* 0x0000001205847947 */ /* 0x000fea000b800000 */
[----:B------:R-:W-:Y:S01]  /*0f30*/  NOP ;  /* 0x0000000000007918 */ /* 0x000fe20000000000 */
.L_x_739:
[----:B------:R-:W-:Y:S05]  /*0f40*/  @!P1 BRA `(.L_x_741) ;  /* 0x0000000000149947 */ /* 0x000fea0003800000 */
[----:B------:R-:W-:-:S03]  /*0f50*/  UMOV UR5, 0xffffffff ;  /* 0xffffffff00057882 */ /* 0x000fc60000000000 */
[----:B------:R-:W-:Y:S05]  /*0f60*/  BRA.DIV UR5, `(.L_x_742) ;  /* 0x0000001205907947 */ /* 0x000fea000b800000 */
[----:B------:R-:W-:Y:S01]  /*0f70*/  UCGABAR_WAIT ;  /* 0x0000000000007dc7 */ /* 0x000fe20008000000 */
[----:B------:R-:W-:Y:S01]  /*0f80*/  CCTL.IVALL ;  /* 0x00000000ff00798f */ /* 0x000fe20002000000 */
[----:B------:R-:W-:Y:S05]  /*0f90*/  BRA `(.L_x_743) ;  /* 0x00000000000c7947 */ /* 0x000fea0003800000 */
.L_x_741:
[----:B------:R-:W-:-:S03]  /*0fa0*/  UMOV UR5, 0xffffffff ;  /* 0xffffffff00057882 */ /* 0x000fc60000000000 */
[----:B------:R-:W-:Y:S05]  /*0fb0*/  BRA.DIV UR5, `(.L_x_744) ;  /* 0x00000012059c7947 */ /* 0x000fea000b800000 */
[----:B------:R-:W-:Y:S06]  /*0fc0*/  BAR.SYNC.DEFER_BLOCKING 0x0 ;  /* 0x0000000000007b1d */ /* 0x000fec0000010000 */
.L_x_743:
        /* <DEDUP_REMOVED lines=9> */
.L_x_746:
        /* <DEDUP_REMOVED lines=10> */
.L_x_745:
        /* <DEDUP_REMOVED lines=24> */
[----:B------:R-:W-:Y:S02]  /*1280*/  ISETP.NE.AND P0, PT, R2, 0x60, PT ;  /* 0x000000600200780c */ /* 0x000fe40003f05270 */
[----:B------:R-:W-:-:S11]  /*1290*/  MOV R2, R4 ;  /* 0x0000000400027202 */ /* 0x000fd60000000f00 */
[----:B------:R-:W-:Y:S05]  /*12a0*/  @!P0 BRA `(.L_x_750) ;  /* 0x0000000000548947 */ /* 0x000fea0003800000 */
[----:B------:R-:W2:Y:S01]  /*12b0*/  S2UR UR6, SR_CgaCtaId ;  /* 0x00000000000679c3 */ /* 0x000ea20000008800 */
[----:B------:R-:W-:Y:S01]  /*12c0*/  UMOV UR5, 0x400 ;  /* 0x0000040000057882 */ /* 0x000fe20000000000 */
[----:B------:R-:W-:Y:S01]  /*12d0*/  IMAD.MOV.U32 R2, RZ, RZ, R0 ;  /* 0x000000ffff027224 */ /* 0x000fe200078e0000 */
[----:B------:R-:W-:Y:S01]  /*12e0*/  LEA.HI R3, R6, 0x1, RZ, 0x1b ;  /* 0x0000000106037811 */ /* 0x000fe200078fd8ff */
[----:B------:R-:W-:Y:S03]  /*12f0*/  BSSY.RECONVERGENT B2, `(.L_x_751) ;  /* 0x000000f000027945 */ /* 0x000fe60003800200 */
[----:B------:R-:W-:-:S05]  /*1300*/  LOP3.LUT R3, R3, 0x3, RZ, 0xc0, !PT ;  /* 0x0000000303037812 */ /* 0x000fca00078ec0ff */
[----:B------:R-:W-:Y:S01]  /*1310*/  IMAD.MOV R3, RZ, RZ, -R3 ;  /* 0x000000ffff037224 */ /* 0x000fe200078e0a03 */
[----:B--2---:R-:W-:-:S06]  /*1320*/  ULEA UR5, UR6, UR5, 0x18 ;  /* 0x0000000506057291 */ /* 0x004fcc000f8ec0ff */
[----:B------:R-:W-:-:S05]  /*1330*/  LEA R0, R2, UR5, 0x3 ;  /* 0x0000000502007c11 */ /* 0x000fca000f8e18ff */
[----:B------:R-:W-:-:S07]  /*1340*/  VIADD R0, R0, 0x100 ;  /* 0x0000010000007836 */ /* 0x000fce0000000000 */
.L_x_752:
        /* <DEDUP_REMOVED lines=10> */
.L_x_751:
[----:B------:R-:W-:-:S07]  /*13f0*/  VIADD R2, R2, 0x20 ;  /* 0x0000002002027836 */ /* 0x000fce0000000000 */
.L_x_750:
[----:B------:R-:W-:Y:S05]  /*1400*/  BSYNC.RECONVERGENT B1 ;  /* 0x0000000000017941 */ /* 0x000fea0003800200 */
.L_x_749:
        /* <DEDUP_REMOVED lines=14> */
.L_x_755:
        /* <DEDUP_REMOVED lines=38> */
.L_x_754:
[----:B------:R-:W-:Y:S05]  /*1750*/  BSYNC.RECONVERGENT B1 ;  /* 0x0000000000017941 */ /* 0x000fea0003800200 */
.L_x_753:
        /* <DEDUP_REMOVED lines=25> */
.L_x_757:
[----:B------:R-:W-:Y:S05]  /*18f0*/  BSYNC.RECONVERGENT B1 ;  /* 0x0000000000017941 */ /* 0x000fea0003800200 */
.L_x_756:
        /* <DEDUP_REMOVED lines=12> */
.L_x_748:
[----:B------:R-:W-:Y:S05]  /*19c0*/  BSYNC.RECONVERGENT B0 ;  /* 0x0000000000007941 */ /* 0x000fea0003800200 */
.L_x_747:
        /* <DEDUP_REMOVED lines=36> */
[----:B0----5:R-:W-:Y:S05]  /*1c10*/  CALL.REL.NOINC `($__internal_8_$__cuda_sm3x_div_rn_noftz_f32_slowpath) ;  /* 0x0000000400b47944 */ /* 0x021fea0003c00000 */
[----:B------:R-:W-:-:S07]  /*1c20*/  IMAD.MOV.U32 R4, RZ, RZ, R0 ;  /* 0x000000ffff047224 */ /* 0x000fce00078e0000 */
.L_x_758:
        /* <DEDUP_REMOVED lines=10> */
[----:B------:R-:W-:Y:S02]  /*1cd0*/  MOV R0, R4 ;  /* 0x0000000400007202 */ /* 0x000fe40000000f00 */
[----:B------:R-:W-:-:S07]  /*1ce0*/  MOV R4, 0x1d00 ;  /* 0x00001d0000047802 */ /* 0x000fce0000000f00 */
[----:B0----5:R-:W-:Y:S05]  /*1cf0*/  CALL.REL.NOINC `($__internal_8_$__cuda_sm3x_div_rn_noftz_f32_slowpath) ;  /* 0x00000004007c7944 */ /* 0x021fea0003c00000 */
[----:B------:R-:W-:-:S07]  /*1d00*/  IMAD.MOV.U32 R6, RZ, RZ, R0 ;  /* 0x000000ffff067224 */ /* 0x000fce00078e0000 */
.L_x_759:
        /* <DEDUP_REMOVED lines=10> */
[----:B-----5:R-:W-:Y:S05]  /*1db0*/  CALL.REL.NOINC `($__internal_8_$__cuda_sm3x_div_rn_noftz_f32_slowpath) ;  /* 0x00000004004c7944 */ /* 0x020fea0003c00000 */
[----:B------:R-:W-:-:S07]  /*1dc0*/  IMAD.MOV.U32 R11, RZ, RZ, R0 ;  /* 0x000000ffff0b7224 */ /* 0x000fce00078e0000 */
.L_x_760:
[----:B------:R-:W0:Y:S01]  /*1dd0*/  F2F.F64.F32 R4, R11 ;  /* 0x0000000b00047310 */ /* 0x000e220000201800 */
[----:B------:R-:W1:Y:S08]  /*1de0*/  LDC.64 R6, c[0x0][0x3a8] ;  /* 0x0000ea00ff067b82 */ /* 0x000e700000000a00 */
[----:B------:R-:W2:Y:S01]  /*1df0*/  LDC.64 R8, c[0x0][0x3b0] ;  /* 0x0000ec00ff087b82 */ /* 0x000ea20000000a00 */
[----:B0----5:R-:W-:-:S10]  /*1e00*/  DMUL R2, R2, R4 ;  /* 0x0000000402027228 */ /* 0x021fd40000000000 */
[----:B------:R-:W1:Y:S02]  /*1e10*/  F2F.F32.F64 R3, R2 ;  /* 0x0000000200037310 */ /* 0x000e640000301000 */
[----:B-1----:R-:W-:Y:S04]  /*1e20*/  STG.E desc[UR8][R6.64], R3 ;  /* 0x0000000306007986 */ /* 0x002fe8000c101908 */
[----:B--2---:R-:W-:Y:S01]  /*1e30*/  STG.E desc[UR8][R8.64], R11 ;  /* 0x0000000b08007986 */ /* 0x004fe2000c101908 */
[----:B------:R-:W-:Y:S05]  /*1e40*/  EXIT ;  /* 0x000000000000794d */ /* 0x000fea0003800000 */
.L_x_722:
        /* <DEDUP_REMOVED lines=8> */
.L_x_762:
[----:B------:R-:W-:Y:S05]  /*1ed0*/  BSYNC B0 ;  /* 0x0000000000007941 */ /* 0x000fea0003800000 */
.L_x_761:
[----:B------:R-:W-:Y:S05]  /*1ee0*/  BRA `(.L_x_723) ;  /* 0xffffffec00207947 */ /* 0x000fea000383ffff */
.L_x_724:
[----:B------:R-:W-:Y:S01]  /*1ef0*/  BSSY B0, `(.L_x_763) ;  /* 0x0000005000007945 */ /* 0x000fe20003800000 */
[----:B------:R-:W-:-:S07]  /*1f00*/  MOV R8, 0xffffffff ;  /* 0xffffffff00087802 */ /* 0x000fce0000000f00 */
[----:B------:R-:W-:Y:S05]  /*1f10*/  WARPSYNC.COLLECTIVE R8, `(.L_x_764) ;  /* 0x0000000008087348 */ /* 0x000fea0003c00000 */
[----:B------:R-:W-:Y:S01]  /*1f20*/  NOP ;  /* 0x0000000000007918 */ /* 0x000fe20000000000 */
[----:B------:R-:W-:Y:S05]  /*1f30*/  ENDCOLLECTIVE ;  /* 0x000000000000791b */ /* 0x000fea0003800000 */
.L_x_764:
[----:B------:R-:W-:Y:S05]  /*1f40*/  BSYNC B0 ;  /* 0x0000000000007941 */ /* 0x000fea0003800000 */
.L_x_763:
[----:B------:R-:W-:Y:S05]  /*1f50*/  BRA `(.L_x_723) ;  /* 0xffffffec00047947 */ /* 0x000fea000383ffff */
.L_x_726:
[----:B------:R-:W-:Y:S01]  /*1f60*/  BSSY B0, `(.L_x_765) ;  /* 0x0000006000007945 */ /* 0x000fe20003800000 */
[----:B------:R-:W-:-:S07]  /*1f70*/  IMAD.MOV.U32 R8, RZ, RZ, -0x1 ;  /* 0xffffffffff087424 */ /* 0x000fce00078e00ff */
[----:B------:R-:W-:Y:S05]  /*1f80*/  WARPSYNC.COLLECTIVE.ALL `(.L_x_766) ;  /* 0x00000000000c7948 */ /* 0x000fea0003c00000 */
[----:B------:R-:W-:Y:S01]  /*1f90*/  UCGABAR_WAIT ;  /* 0x0000000000007dc7 */ /* 0x000fe20008000000 */
[----:B------:R-:W-:Y:S01]  /*1fa0*/  CCTL.IVALL ;  /* 0x00000000ff00798f */ /* 0x000fe20002000000 */
[----:B------:R-:W-:Y:S05]  /*1fb0*/  ENDCOLLECTIVE ;  /* 0x000000000000791b */ /* 0x000fea0003800000 */
.L_x_766:
[----:B------:R-:W-:Y:S05]  /*1fc0*/  BSYNC B0 ;  /* 0x0000000000007941 */ /* 0x000fea0003800000 */
.L_x_765:
[----:B------:R-:W-:Y:S05]  /*1fd0*/  BRA `(.L_x_727) ;  /* 0xffffffec00087947 */ /* 0x000fea000383ffff */
.L_x_728:
[----:B------:R-:W-:Y:S01]  /*1fe0*/  BSSY B0, `(.L_x_767) ;  /* 0x000000a000007945 */ /* 0x000fe20003800000 */
[----:B------:R-:W-:Y:S02]  /*1ff0*/  IMAD.MOV.U32 R9, RZ, RZ, 0x0 ;  /* 0x00000000ff097424 */ /* 0x000fe400078e00ff */
        /* <DEDUP_REMOVED lines=8> */
.L_x_768:
[----:B------:R-:W-:Y:S05]  /*2080*/  BSYNC B0 ;  /* 0x0000000000007941 */ /* 0x000fea0003800000 */
.L_x_767:
[----:B------:R-:W-:Y:S05]  /*2090*/  BRA `(.L_x_727) ;  /* 0xffffffe800d87947 */ /* 0x000fea000383ffff */
.L_x_738:
        /* <DEDUP_REMOVED lines=8> */
.L_x_770:
[----:B------:R-:W-:Y:S05]  /*2120*/  BSYNC B0 ;  /* 0x0000000000007941 */ /* 0x000fea0003800000 */
.L_x_769:
[----:B------:R-:W-:Y:S05]  /*2130*/  BRA `(.L_x_739) ;  /* 0xffffffec00807947 */ /* 0x000fea000383ffff */
.L_x_740:
[----:B------:R-:W-:Y:S01]  /*2140*/  BSSY B0, `(.L_x_771) ;  /* 0x0000005000007945 */ /* 0x000fe20003800000 */
[----:B------:R-:W-:-:S07]  /*2150*/  IMAD.MOV.U32 R8, RZ, RZ, -0x1 ;  /* 0xffffffffff087424 */ /* 0x000fce00078e00ff */
[----:B------:R-:W-:Y:S05]  /*2160*/  WARPSYNC.COLLECTIVE R8, `(.L_x_772) ;  /* 0x0000000008087348 */ /* 0x000fea0003c00000 */
[----:B------:R-:W-:Y:S01]  /*2170*/  NOP ;  /* 0x0000000000007918 */ /* 0x000fe20000000000 */
[----:B------:R-:W-:Y:S05]  /*2180*/  ENDCOLLECTIVE ;  /* 0x000000000000791b */ /* 0x000fea0003800000 */
.L_x_772:
[----:B------:R-:W-:Y:S05]  /*2190*/  BSYNC B0 ;  /* 0x0000000000007941 */ /* 0x000fea0003800000 */
.L_x_771:
[----:B------:R-:W-:Y:S05]  /*21a0*/  BRA `(.L_x_739) ;  /* 0xffffffec00647947 */ /* 0x000fea000383ffff */
.L_x_742:
[----:B------:R-:W-:Y:S01]  /*21b0*/  BSSY B0, `(.L_x_773) ;  /* 0x0000006000007945 */ /* 0x000fe20003800000 */
[----:B------:R-:W-:-:S07]  /*21c0*/  IMAD.MOV.U32 R8, RZ, RZ, -0x1 ;  /* 0xffffffffff087424 */ /* 0x000fce00078e00ff */
[----:B------:R-:W-:Y:S05]  /*21d0*/  WARPSYNC.COLLECTIVE.ALL `(.L_x_774) ;  /* 0x00000000000c7948 */ /* 0x000fea0003c00000 */
[----:B------:R-:W-:Y:S01]  /*21e0*/  UCGABAR_WAIT ;  /* 0x0000000000007dc7 */ /* 0x000fe20008000000 */
[----:B------:R-:W-:Y:S01]  /*21f0*/  CCTL.IVALL ;  /* 0x00000000ff00798f */ /* 0x000fe20002000000 */
[----:B------:R-:W-:Y:S05]  /*2200*/  ENDCOLLECTIVE ;  /* 0x000000000000791b */ /* 0x000fea0003800000 */
.L_x_774:
[----:B------:R-:W-:Y:S05]  /*2210*/  BSYNC B0 ;  /* 0x0000000000007941 */ /* 0x000fea0003800000 */
.L_x_773:
[----:B------:R-:W-:Y:S05]  /*2220*/  BRA `(.L_x_743) ;  /* 0xffffffec00687947 */ /* 0x000fea000383ffff */
.L_x_744:
        /* <DEDUP_REMOVED lines=10> */
.L_x_776:
[----:B------:R-:W-:Y:S05]  /*22d0*/  BSYNC B0 ;  /* 0x0000000000007941 */ /* 0x000fea0003800000 */
.L_x_775:
[----:B------:R-:W-:Y:S05]  /*22e0*/  BRA `(.L_x_743) ;  /* 0xffffffec00387947 */ /* 0x000fea000383ffff */
        .weak           $__internal_8_$__cuda_sm3x_div_rn_noftz_f32_slowpath
        .type           $__internal_8_$__cuda_sm3x_div_rn_noftz_f32_slowpath,@function
        .size           $__internal_8_$__cuda_sm3x_div_rn_noftz_f32_slowpath,(.L_x_1028 - $__internal_8_$__cuda_sm3x_div_rn_noftz_f32_slowpath)
$__internal_8_$__cuda_sm3x_div_rn_noftz_f32_slowpath:
        /* <DEDUP_REMOVED lines=9> */
[----:B------:R-:W-:Y:S01]  /*2380*/  @!P0 IMAD.MOV.U32 R6, RZ, RZ, RZ ;  /* 0x000000ffff068224 */ /* 0x000fe200078e00ff */
        /* <DEDUP_REMOVED lines=19> */
[----:B------:R-:W-:Y:S01]  /*24c0*/  @P0 MOV R6, RZ ;  /* 0x000000ff00060202 */ /* 0x000fe20000000f00 */
[----:B------:R-:W-:Y:S02]  /*24d0*/  @!P0 IMAD.MOV.U32 R6, RZ, RZ, -0x40 ;  /* 0xffffffc0ff068424 */ /* 0x000fe400078e00ff */
[----:B------:R-:W-:Y:S01]  /*24e0*/  @!P0 FFMA R0, R0, 1.84467440737095516160e+19, RZ ;  /* 0x5f80000000008823 */ /* 0x000fe200000000ff */
[----:B------:R-:W-:Y:S01]  /*24f0*/  @!P1 FFMA R7, R5, 1.84467440737095516160e+19, RZ ;  /* 0x5f80000005079823 */ /* 0x000fe200000000ff */
[----:B------:R-:W-:-:S07]  /*2500*/  @!P1 VIADD R6, R6, 0x40 ;  /* 0x0000004006069836 */ /* 0x000fce0000000000 */
.L_x_777:
[----:B------:R-:W-:-:S05]  /*2510*/  LEA R8, R12, 0xc0800000, 0x17 ;  /* 0xc08000000c087811 */ /* 0x000fca00078eb8ff */
[----:B------:R-:W-:Y:S02]  /*2520*/  IMAD.IADD R8, R7, 0x1, -R8 ;  /* 0x0000000107087824 */ /* 0x000fe400078e0a08 */
[----:B------:R-:W-:Y:S02]  /*2530*/  VIADD R7, R10, 0xffffff81 ;  /* 0xffffff810a077836 */ /* 0x000fe40000000000 */
        /* <DEDUP_REMOVED lines=9> */
[----:B------:R-:W-:Y:S01]  /*25d0*/  FFMA R10, R11, R13, R0 ;  /* 0x0000000d0b0a7223 */ /* 0x000fe20000000000 */
[----:B------:R-:W-:-:S03]  /*25e0*/  IADD3 R9, PT, PT, R9, R6, RZ ;  /* 0x0000000609097210 */ /* 0x000fc60007ffe0ff */
[----:B------:R-:W-:-:S05]  /*25f0*/  FFMA R0, R14, R10, R13 ;  /* 0x0000000a0e007223 */ /* 0x000fca000000000d */
[----:B------:R-:W-:-:S04]  /*2600*/  SHF.R.U32.HI R7, RZ, 0x17, R0 ;  /* 0x00000017ff077819 */ /* 0x000fc80000011600 */
[----:B------:R-:W-:-:S05]  /*2610*/  LOP3.LUT R7, R7, 0xff, RZ, 0xc0, !PT ;  /* 0x000000ff07077812 */ /* 0x000fca00078ec0ff */
[----:B------:R-:W-:-:S04]  /*2620*/  IMAD.IADD R11, R7, 0x1, R9 ;  /* 0x00000001070b7824 */ /* 0x000fc800078e0209 */
[----:B------:R-:W-:-:S05]  /*2630*/  VIADD R6, R11, 0xffffffff ;  /* 0xffffffff0b067836 */ /* 0x000fca0000000000 */
        /* <DEDUP_REMOVED lines=27> */
[----:B------:R-:W-:-:S04]  /*27f0*/  LOP3.LUT R6, R6, R7, RZ, 0xc0, !PT ;  /* 0x0000000706067212 */ /* 0x000fc800078ec0ff */
[----:B------:R-:W-:-:S04]  /*2800*/  IADD3 R9, PT, PT, R9, R6, RZ ;  /* 0x0000000609097210 */ /* 0x000fc80007ffe0ff */
[----:B------:R-:W-:Y:S01]  /*2810*/  LOP3.LUT R0, R9, R0, RZ, 0xfc, !PT ;  /* 0x0000000009007212 */ /* 0x000fe200078efcff */
[----:B------:R-:W-:Y:S06]  /*2820*/  BRA `(.L_x_784) ;  /* 0x0000000000347947 */ /* 0x000fec0003800000 */
.L_x_783:
[----:B------:R-:W-:-:S04]  /*2830*/  LOP3.LUT R0, R0, 0x80000000, RZ, 0xc0, !PT ;  /* 0x8000000000007812 */ /* 0x000fc800078ec0ff */
[----:B------:R-:W-:Y:S01]  /*2840*/  LOP3.LUT R0, R0, 0x7f800000, RZ, 0xfc, !PT ;  /* 0x7f80000000007812 */ /* 0x000fe200078efcff */
[----:B------:R-:W-:Y:S06]  /*2850*/  BRA `(.L_x_784) ;  /* 0x0000000000287947 */ /* 0x000fec0003800000 */
.L_x_782:
[----:B------:R-:W-:Y:S01]  /*2860*/  IMAD R0, R9, 0x800000, R0 ;  /* 0x0080000009007824 */ /* 0x000fe200078e0200 */
[----:B------:R-:W-:Y:S06]  /*2870*/  BRA `(.L_x_784) ;  /* 0x0000000000207947 */ /* 0x000fec0003800000 */
.L_x_781:
[----:B------:R-:W-:-:S04]  /*2880*/  LOP3.LUT R0, R7, 0x80000000, R0, 0x48, !PT ;  /* 0x8000000007007812 */ /* 0x000fc800078e4800 */
[----:B------:R-:W-:Y:S01]  /*2890*/  LOP3.LUT R0, R0, 0x7f800000, RZ, 0xfc, !PT ;  /* 0x7f80000000007812 */ /* 0x000fe200078efcff */
[----:B------:R-:W-:Y:S06]  /*28a0*/  BRA `(.L_x_784) ;  /* 0x0000000000147947 */ /* 0x000fec0003800000 */
.L_x_780:
[----:B------:R-:W-:Y:S01]  /*28b0*/  LOP3.LUT R0, R7, 0x80000000, R0, 0x48, !PT ;  /* 0x8000000007007812 */ /* 0x000fe200078e4800 */
[----:B------:R-:W-:Y:S06]  /*28c0*/  BRA `(.L_x_784) ;  /* 0x00000000000c7947 */ /* 0x000fec0003800000 */
.L_x_779:
[----:B------:R-:W0:Y:S01]  /*28d0*/  MUFU.RSQ R0, -QNAN ;  /* 0xffc0000000007908 */ /* 0x000e220000001400 */
[----:B------:R-:W-:Y:S05]  /*28e0*/  BRA `(.L_x_784) ;  /* 0x0000000000047947 */ /* 0x000fea0003800000 */
.L_x_778:
[----:B------:R-:W-:-:S07]  /*28f0*/  FADD.FTZ R0, R0, R5 ;  /* 0x0000000500007221 */ /* 0x000fce0000010000 */
.L_x_784:
[----:B------:R-:W-:Y:S02]  /*2900*/  IMAD.MOV.U32 R6, RZ, RZ, R4 ;  /* 0x000000ffff067224 */ /* 0x000fe400078e0004 */
[----:B------:R-:W-:-:S04]  /*2910*/  IMAD.MOV.U32 R7, RZ, RZ, 0x0 ;  /* 0x00000000ff077424 */ /* 0x000fc800078e00ff */
[----:B0-----:R-:W-:Y:S05]  /*2920*/  RET.REL.NODEC R6 `(_ZN18transformer_engine33fused_moe_aux_loss_forward_kernelIffEEvPKT_PKT0_iiiiifPS1_Pf) ;  /* 0xffffffd406b47950 */ /* 0x001fea0003c3ffff */
.L_x_785:
        /* <DEDUP_REMOVED lines=13> */
.L_x_1028:


//--------------------- .text._ZN18transformer_engine33fused_moe_aux_loss_forward_kernelIf13__nv_bfloat16EEvPKT_PKT0_iiiiifPS2_Pf --------------------------
	.section	.text._ZN18transformer_engine33fused_moe_aux_loss_forward_kernelIf13__nv_bfloat16EEvPKT_PKT0_iiiiifPS2_Pf,"ax",@progbits
	.align	128
        .global         _ZN18transformer_engine33fused_moe_aux_loss_forward_kernelIf13__nv_bfloat16EEvPKT_PKT0_iiiiifPS2_Pf
        .type           _ZN18transformer_engine33fused_moe_aux_loss_forward_kernelIf13__nv_bfloat16EEvPKT_PKT0_iiiiifPS2_Pf,@function
        .size           _ZN18transformer_engine33fused_moe_aux_loss_forward_kernelIf13__nv_bfloat16EEvPKT_PKT0_iiiiifPS2_Pf,(.L_x_1029 - _ZN18transformer_engine33fused_moe_aux_loss_forward_kernelIf13__nv_bfloat16EEvPKT_PKT0_iiiiifPS2_Pf)
        .other          _ZN18transformer_engine33fused_moe_aux_loss_forward_kernelIf13__nv_bfloat16EEvPKT_PKT0_iiiiifPS2_Pf,@"STO_CUDA_ENTRY STV_DEFAULT"
_ZN18transformer_engine33fused_moe_aux_loss_forward_kernelIf13__nv_bfloat16EEvPKT_PKT0_iiiiifPS2_Pf:
.text._ZN18transformer_engine33fused_moe_aux_loss_forward_kernelIf13__nv_bfloat16EEvPKT_PKT0_iiiiifPS2_Pf:
        /* <DEDUP_REMOVED lines=35> */
.L_x_788:
[----:B------:R-:W-:Y:S02]  /*0230*/  IMAD R9, R8, 0x8, R7 ;  /* 0x0000000808097824 */ /* 0x000fe400078e0207 */
[----:B------:R-:W-:-:S03]  /*0240*/  IMAD.IADD R8, R5, 0x1, R8 ;  /* 0x0000000105087824 */ /* 0x000fc600078e0208 */
[----:B------:R0:W-:Y:S02]  /*0250*/  STS.64 [R9], RZ ;  /* 0x000000ff09007388 */ /* 0x0001e40000000a00 */
[----:B------:R-:W-:-:S13]  /*0260*/  ISETP.GE.AND P0, PT, R8, R17, PT ;  /* 0x000000110800720c */ /* 0x000fda0003f06270 */
[----:B0-----:R-:W-:Y:S05]  /*0270*/  @!P0 BRA `(.L_x_788) ;  /* 0xfffffffc00ec8947 */ /* 0x001fea000383ffff */
.L_x_787:
[----:B------:R-:W-:Y:S05]  /*0280*/  BSYNC.RECONVERGENT B0 ;  /* 0x0000000000007941 */ /* 0x000fea0003800200 */
.L_x_786:
        /* <DEDUP_REMOVED lines=46> */
.L_x_798:
        /* <DEDUP_REMOVED lines=35> */
.L_x_794:
[----:B-12---:R-:W-:Y:S05]  /*07a0*/  BSYNC.RECONVERGENT B2 ;  /* 0x0000000000027941 */ /* 0x006fea0003800200 */
.L_x_793:
[----:B------:R-:W0:Y:S01]  /*07b0*/  LDC.64 R8, c[0x0][0x380] ;  /* 0x0000e000ff087b82 */ /* 0x000e220000000a00 */
[----:B------:R-:W-:-:S13]  /*07c0*/  ISETP.GE.U32.AND P0, PT, R13, 0x3, PT ;  /* 0x000000030d00780c */ /* 0x000fda0003f06070 */
[----:B------:R-:W-:Y:S05]  /*07d0*/  @!P0 BRA `(.L_x_792) ;  /* 0x0000000000688947 */ /* 0x000fea0003800000 */
.L_x_795:
        /* <DEDUP_REMOVED lines=26> */
.L_x_792:
[----:B-12---:R-:W-:Y:S05]  /*0980*/  BSYNC.RECONVERGENT B1 ;  /* 0x0000000000017941 */ /* 0x006fea0003800200 */
.L_x_791:
[----:B------:R-:W1:Y:S01]  /*0990*/  S2UR UR5, SR_CgaCtaId ;  /* 0x00000000000579c3 */ /* 0x000e620000008800 */
[----:B0-----:R-:W-:Y:S01]  /*09a0*/  MOV R9, 0x400 ;  /* 0x0000040000097802 */ /* 0x001fe20000000f00 */
[----:B------:R-:W-:Y:S01]  /*09b0*/  BSSY.RECONVERGENT B1, `(.L_x_796) ;  /* 0x0000008000017945 */ /* 0x000fe20003800200 */
[----:B-1----:R-:W-:-:S05]  /*09c0*/  IMAD.U32 R18, RZ, RZ, UR5 ;  /* 0x00000005ff127e24 */ /* 0x002fca000f8e00ff */
[----:B------:R-:W-:-:S05]  /*09d0*/  LEA R8, R18, R9, 0x18 ;  /* 0x0000000912087211 */ /* 0x000fca00078ec0ff */
[----:B------:R-:W-:-:S07]  /*09e0*/  IMAD R19, R15, 0x8, R8 ;  /* 0x000000080f137824 */ /* 0x000fce00078e0208 */
.L_x_797:
[----:B------:R-:W0:Y:S02]  /*09f0*/  LDS.64 R8, [R19] ;  /* 0x0000000013087984 */ /* 0x000e240000000a00 */
[----:B0-----:R-:W-:-:S07]  /*0a00*/  DADD R10, R16, R8 ;  /* 0x00000000100a7229 */ /* 0x001fce0000000008 */
[----:B------:R-:W0:Y:S02]  /*0a10*/  ATOMS.CAST.SPIN.64 P0, [R19], R8, R10 ;  /* 0x000000081300758d */ /* 0x000e24000180040a */
[----:B0-----:R-:W-:Y:S05]  /*0a20*/  @!P0 BRA `(.L_x_797) ;  /* 0xfffffffc00f08947 */ /* 0x001fea000383ffff */
[----:B------:R-:W-:Y:S05]  /*0a30*/  BSYNC.RECONVERGENT B1 ;  /* 0x0000000000017941 */ /* 0x000fea0003800200 */
.L_x_796:
[----:B------:R-:W0:Y:S01]  /*0a40*/  LDCU UR5, c[0x0][0x39c] ;  /* 0x00007380ff0577ac */ /* 0x000e220008000800 */
[----:B------:R-:W-:Y:S01]  /*0a50*/  VIADD R15, R15, 0x20 ;  /* 0x000000200f0f7836 */ /* 0x000fe20000000000 */
[----:B0-----:R-:W-:-:S04]  /*0a60*/  MOV R17, UR5 ;  /* 0x0000000500117c02 */ /* 0x001fc80008000f00 */
[----:B------:R-:W-:-:S13]  /*0a70*/  ISETP.GE.AND P0, PT, R15, R17, PT ;  /* 0x000000110f00720c */ /* 0x000fda0003f06270 */
[----:B------:R-:W-:Y:S05]  /*0a80*/  @!P0 BRA `(.L_x_798) ;  /* 0xfffffff800b88947 */ /* 0x000fea000383ffff */
.L_x_790:
[----:B-12---:R-:W-:Y:S05]  /*0a90*/  BSYNC B0 ;  /* 0x0000000000007941 */ /* 0x006fea0003800000 */
.L_x_789:
        /* <DEDUP_REMOVED lines=10> */
.L_x_799:
[----:B------:R-:W-:-:S03]  /*0b40*/  UMOV UR5, 0xffffffff ;  /* 0xffffffff00057882 */ /* 0x000fc60000000000 */
[----:B------:R-:W-:Y:S05]  /*0b50*/  BRA.DIV UR5, `(.L_x_802) ;  /* 0x0000001205e87947 */ /* 0x000fea000b800000 */
[----:B------:R-:W-:Y:S01]  /*0b60*/  NOP ;  /* 0x0000000000007918 */ /* 0x000fe20000000000 */
.L_x_801:
[----:B------:R-:W-:Y:S05]  /*0b70*/  @!P0 BRA `(.L_x_803) ;  /* 0x0000000000148947 */ /* 0x000fea0003800000 */
[----:B------:R-:W-:-:S03]  /*0b80*/  UMOV UR5, 0xffffffff ;  /* 0xffffffff00057882 */ /* 0x000fc60000000000 */
[----:B------:R-:W-:Y:S05]  /*0b90*/  BRA.DIV UR5, `(.L_x_804) ;  /* 0x0000001205f47947 */ /* 0x000fea000b800000 */
[----:B------:R-:W-:Y:S01]  /*0ba0*/  UCGABAR_WAIT ;  /* 0x0000000000007dc7 */ /* 0x000fe20008000000 */
[----:B------:R-:W-:Y:S01]  /*0bb0*/  CCTL.IVALL ;  /* 0x00000000ff00798f */ /* 0x000fe20002000000 */
[----:B------:R-:W-:Y:S05]  /*0bc0*/  BRA `(.L_x_805) ;  /* 0x00000000000c7947 */ /* 0x000fea0003800000 */
.L_x_803:
[----:B------:R-:W-:-:S03]  /*0bd0*/  UMOV UR5, 0xffffffff ;  /* 0xffffffff00057882 */ /* 0x000fc60000000000 */
[----:B------:R-:W-:Y:S05]  /*0be0*/  BRA.DIV UR5, `(.L_x_806) ;  /* 0x0000001605007947 */ /* 0x000fea000b800000 */
[----:B------:R-:W-:Y:S06]  /*0bf0*/  BAR.SYNC.DEFER_BLOCKING 0x0 ;  /* 0x0000000000007b1d */ /* 0x000fec0000010000 */
.L_x_805:
[----:B------:R-:W-:Y:S01]  /*0c00*/  ISETP.GE.AND P0, PT, R4, 0x2, PT ;  /* 0x000000020400780c */ /* 0x000fe20003f06270 */
[----:B------:R-:W-:Y:S03]  /*0c10*/  BSSY B0, `(.L_x_807) ;  /* 0x0000024000007945 */ /* 0x000fe60003800000 */
[----:B------:R-:W-:-:S13]  /*0c20*/  ISETP.NE.OR P0, PT, R18, RZ, !P0 ;  /* 0x000000ff1200720c */ /* 0x000fda0004705670 */
[----:B------:R-:W-:Y:S05]  /*0c30*/  @P0 BRA `(.L_x_808) ;  /* 0x0000000000840947 */ /* 0x000fea0003800000 */
[----:B------:R-:W-:Y:S01]  /*0c40*/  MOV R9, 0x400 ;  /* 0x0000040000097802 */ /* 0x000fe20000000f00 */
[----:B------:R-:W-:-:S03]  /*0c50*/  IMAD.MOV.U32 R13, RZ, RZ, 0x1 ;  /* 0x00000001ff0d7424 */ /* 0x000fc600078e00ff */
[----:B------:R-:W-:-:S07]  /*0c60*/  LEA R21, R18, R9, 0x18 ;  /* 0x0000000912157211 */ /* 0x000fce00078ec0ff */
.L_x_814:
        /* <DEDUP_REMOVED lines=11> */
.L_x_813:
[----:B------:R-:W-:-:S06]  /*0d20*/  IMAD.WIDE R16, R20, 0x8, R14 ;  /* 0x0000000814107825 */ /* 0x000fcc00078e020e */
[----:B------:R-:W5:Y:S01]  /*0d30*/  LD.E.64 R16, desc[UR8][R16.64] ;  /* 0x0000000810107980 */ /* 0x000f62000c101b00 */
[----:B------:R-:W-:Y:S05]  /*0d40*/  YIELD ;  /* 0x0000000000007946 */ /* 0x000fea0003800000 */
[----:B------:R-:W-:Y:S01]  /*0d50*/  BSSY.RECONVERGENT B2, `(.L_x_811) ;  /* 0x0000006000027945 */ /* 0x000fe20003800200 */
[----:B------:R-:W-:-:S07]  /*0d60*/  IMAD R19, R20, 0x8, R21 ;  /* 0x0000000814137824 */ /* 0x000fce00078e0215 */
.L_x_812:
[----:B------:R-:W0:Y:S02]  /*0d70*/  LDS.64 R8, [R19] ;  /* 0x0000000013087984 */ /* 0x000e240000000a00 */
[----:B0----5:R-:W-:-:S07]  /*0d80*/  DADD R10, R16, R8 ;  /* 0x00000000100a7229 */ /* 0x021fce0000000008 */
[----:B------:R-:W0:Y:S02]  /*0d90*/  ATOMS.CAST.SPIN.64 P0, [R19], R8, R10 ;  /* 0x000000081300758d */ /* 0x000e24000180040a */
[----:B0-----:R-:W-:Y:S05]  /*0da0*/  @!P0 BRA `(.L_x_812) ;  /* 0xfffffffc00f08947 */ /* 0x001fea000383ffff */
[----:B------:R-:W-:Y:S05]  /*0db0*/  BSYNC.RECONVERGENT B2 ;  /* 0x0000000000027941 */ /* 0x000fea0003800200 */
.L_x_811:
[----:B------:R-:W0:Y:S01]  /*0dc0*/  LDCU UR5, c[0x0][0x39c] ;  /* 0x00007380ff0577ac */ /* 0x000e220008000800 */
[----:B------:R-:W-:Y:S01]  /*0dd0*/  IADD3 R20, PT, PT, R5, R20, RZ ;  /* 0x0000001405147210 */ /* 0x000fe20007ffe0ff */
[----:B0-----:R-:W-:-:S05]  /*0de0*/  IMAD.U32 R17, RZ, RZ, UR5 ;  /* 0x00000005ff117e24 */ /* 0x001fca000f8e00ff */
[----:B------:R-:W-:-:S13]  /*0df0*/  ISETP.GE.AND P0, PT, R20, R17, PT ;  /* 0x000000111400720c */ /* 0x000fda0003f06270 */
[----:B------:R-:W-:Y:S05]  /*0e00*/  @!P0 BRA `(.L_x_813) ;  /* 0xfffffffc00c48947 */ /* 0x000fea000383ffff */
.L_x_810:
[----:B------:R-:W-:Y:S05]  /*0e10*/  BSYNC B1 ;  /* 0x0000000000017941 */ /* 0x000fea0003800000 */
.L_x_809:
[----:B------:R-:W-:-:S05]  /*0e20*/  VIADD R13, R13, 0x1 ;  /* 0x000000010d0d7836 */ /* 0x000fca0000000000 */
[----:B------:R-:W-:-:S13]  /*0e30*/  ISETP.NE.AND P0, PT, R13, R4, PT ;  /* 0x000000040d00720c */ /* 0x000fda0003f05270 */
[----:B------:R-:W-:Y:S05]  /*0e40*/  @P0 BRA `(.L_x_814) ;  /* 0xfffffffc00880947 */ /* 0x000fea000383ffff */
.L_x_808:
[----:B------:R-:W-:Y:S05]  /*0e50*/  BSYNC B0 ;  /* 0x0000000000007941 */ /* 0x000fea0003800000 */
.L_x_807:
        /* <DEDUP_REMOVED lines=11> */
.L_x_815:
[----:B------:R-:W-:-:S03]  /*0f10*/  UMOV UR5, 0xffffffff ;  /* 0xffffffff00057882 */ /* 0x000fc60000000000 */
[----:B------:R-:W-:Y:S05]  /*0f20*/  BRA.DIV UR5, `(.L_x_818) ;  /* 0x0000001205887947 */ /* 0x000fea000b800000 */
[----:B------:R-:W-:Y:S01]  /*0f30*/  NOP ;  /* 0x0000000000007918 */ /* 0x000fe20000000000 */
.L_x_817:
[----:B------:R-:W-:Y:S05]  /*0f40*/  @!P1 BRA `(.L_x_819) ;  /* 0x0000000000149947 */ /* 0x000fea0003800000 */
[----:B------:R-:W-:-:S03]  /*0f50*/  UMOV UR5, 0xffffffff ;  /* 0xffffffff00057882 */ /* 0x000fc60000000000 */
[----:B------:R-:W-:Y:S05]  /*0f60*/  BRA.DIV UR5, `(.L_x_820) ;  /* 0x0000001205947947 */ /* 0x000fea000b800000 */
[----:B------:R-:W-:Y:S01]  /*0f70*/  UCGABAR_WAIT ;  /* 0x0000000000007dc7 */ /* 0x000fe20008000000 */
[----:B------:R-:W-:Y:S01]  /*0f80*/  CCTL.IVALL ;  /* 0x00000000ff00798f */ /* 0x000fe20002000000 */
[----:B------:R-:W-:Y:S05]  /*0f90*/  BRA `(.L_x_821) ;  /* 0x00000000000c7947 */ /* 0x000fea0003800000 */
.L_x_819:
[----:B------:R-:W-:-:S03]  /*0fa0*/  UMOV UR5, 0xffffffff ;  /* 0xffffffff00057882 */ /* 0x000fc60000000000 */
[----:B------:R-:W-:Y:S05]  /*0fb0*/  BRA.DIV UR5, `(.L_x_822) ;  /* 0x0000001205a07947 */ /* 0x000fea000b800000 */
[----:B------:R-:W-:Y:S06]  /*0fc0*/  BAR.SYNC.DEFER_BLOCKING 0x0 ;  /* 0x0000000000007b1d */ /* 0x000fec0000010000 */
.L_x_821:
        /* <DEDUP_REMOVED lines=9> */
.L_x_824:
        /* <DEDUP_REMOVED lines=11> */
.L_x_823:
        /* <DEDUP_REMOVED lines=37> */
.L_x_830:
        /* <DEDUP_REMOVED lines=10> */
.L_x_829:
[----:B------:R-:W-:-:S07]  /*1400*/  IADD3 R2, PT, PT, R2, 0x20, RZ ;  /* 0x0000002002027810 */ /* 0x000fce0007ffe0ff */
.L_x_828:
[----:B------:R-:W-:Y:S05]  /*1410*/  BSYNC.RECONVERGENT B1 ;  /* 0x0000000000017941 */ /* 0x000fea0003800200 */
.L_x_827:
        /* <DEDUP_REMOVED lines=14> */
.L_x_833:
        /* <DEDUP_REMOVED lines=38> */
.L_x_832:
[----:B------:R-:W-:Y:S05]  /*1760*/  BSYNC.RECONVERGENT B1 ;  /* 0x0000000000017941 */ /* 0x000fea0003800200 */
.L_x_831:
        /* <DEDUP_REMOVED lines=25> */
.L_x_835:
[----:B------:R-:W-:Y:S05]  /*1900*/  BSYNC.RECONVERGENT B1 ;  /* 0x0000000000017941 */ /* 0x000fea0003800200 */
.L_x_834:
        /* <DEDUP_REMOVED lines=12> */
.L_x_826:
[----:B------:R-:W-:Y:S05]  /*19d0*/  BSYNC.RECONVERGENT B0 ;  /* 0x0000000000007941 */ /* 0x000fea0003800200 */
.L_x_825:
        /* <DEDUP_REMOVED lines=36> */
[----:B0----5:R-:W-:Y:S05]  /*1c20*/  CALL.REL.NOINC `($__internal_9_$__cuda_sm3x_div_rn_noftz_f32_slowpath) ;  /* 0x0000000400b47944 */ /* 0x021fea0003c00000 */
[----:B------:R-:W-:-:S07]  /*1c30*/  IMAD.MOV.U32 R4, RZ, RZ, R0 ;  /* 0x000000ffff047224 */ /* 0x000fce00078e0000 */
.L_x_836:
        /* <DEDUP_REMOVED lines=12> */
[----:B0----5:R-:W-:Y:S05]  /*1d00*/  CALL.REL.NOINC `($__internal_9_$__cuda_sm3x_div_rn_noftz_f32_slowpath) ;  /* 0x00000004007c7944 */ /* 0x021fea0003c00000 */
[----:B------:R-:W-:-:S07]  /*1d10*/  IMAD.MOV.U32 R6, RZ, RZ, R0 ;  /* 0x000000ffff067224 */ /* 0x000fce00078e0000 */
.L_x_837:
        /* <DEDUP_REMOVED lines=10> */
[----:B-----5:R-:W-:Y:S05]  /*1dc0*/  CALL.REL.NOINC `($__internal_9_$__cuda_sm3x_div_rn_noftz_f32_slowpath) ;  /* 0x00000004004c7944 */ /* 0x020fea0003c00000 */
[----:B------:R-:W-:-:S07]  /*1dd0*/  IMAD.MOV.U32 R11, RZ, RZ, R0 ;  /* 0x000000ffff0b7224 */ /* 0x000fce00078e0000 */
.L_x_838:
        /* <DEDUP_REMOVED lines=8> */
.L_x_800:
        /* <DEDUP_REMOVED lines=8> */
.L_x_840:
[----:B------:R-:W-:Y:S05]  /*1ee0*/  BSYNC B0 ;  /* 0x0000000000007941 */ /* 0x000fea0003800000 */
.L_x_839:
[----:B------:R-:W-:Y:S05]  /*1ef0*/  BRA `(.L_x_801) ;  /* 0xffffffec001c7947 */ /* 0x000fea000383ffff */
.L_x_802:
[----:B------:R-:W-:Y:S01]  /*1f00*/  BSSY B0, `(.L_x_841) ;  /* 0x0000005000007945 */ /* 0x000fe20003800000 */
[----:B------:R-:W-:-:S07]  /*1f10*/  MOV R8, 0xffffffff ;  /* 0xffffffff00087802 */ /* 0x000fce0000000f00 */
[----:B------:R-:W-:Y:S05]  /*1f20*/  WARPSYNC.COLLECTIVE R8, `(.L_x_842) ;  /* 0x0000000008087348 */ /* 0x000fea0003c00000 */
[----:B------:R-:W-:Y:S01]  /*1f30*/  NOP ;  /* 0x0000000000007918 */ /* 0x000fe20000000000 */
[----:B------:R-:W-:Y:S05]  /*1f40*/  ENDCOLLECTIVE ;  /* 0x000000000000791b */ /* 0x000fea0003800000 */
.L_x_842:
[----:B------:R-:W-:Y:S05]  /*1f50*/  BSYNC B0 ;  /* 0x0000000000007941 */ /* 0x000fea0003800000 */
.L_x_841:
[----:B------:R-:W-:Y:S05]  /*1f60*/  BRA `(.L_x_801) ;  /* 0xffffffec00007947 */ /* 0x000fea000383ffff */
.L_x_804:
[----:B------:R-:W-:Y:S01]  /*1f70*/  BSSY B0, `(.L_x_843) ;  /* 0x0000006000007945 */ /* 0x000fe20003800000 */
[----:B------:R-:W-:-:S07]  /*1f80*/  IMAD.MOV.U32 R8, RZ, RZ, -0x1 ;  /* 0xffffffffff087424 */ /* 0x000fce00078e00ff */
[----:B------:R-:W-:Y:S05]  /*1f90*/  WARPSYNC.COLLECTIVE.ALL `(.L_x_844) ;  /* 0x00000000000c7948 */ /* 0x000fea0003c00000 */
[----:B------:R-:W-:Y:S01]  /*1fa0*/  UCGABAR_WAIT ;  /* 0x0000000000007dc7 */ /* 0x000fe20008000000 */
[----:B------:R-:W-:Y:S01]  /*1fb0*/  CCTL.IVALL ;  /* 0x00000000ff00798f */ /* 0x000fe20002000000 */
[----:B------:R-:W-:Y:S05]  /*1fc0*/  ENDCOLLECTIVE ;  /* 0x000000000000791b */ /* 0x000fea0003800000 */
.L_x_844:
[----:B------:R-:W-:Y:S05]  /*1fd0*/  BSYNC B0 ;  /* 0x0000000000007941 */ /* 0x000fea0003800000 */
.L_x_843:
[----:B------:R-:W-:Y:S05]  /*1fe0*/  BRA `(.L_x_805) ;  /* 0xffffffec00047947 */ /* 0x000fea000383ffff */
.L_x_806:
        /* <DEDUP_REMOVED lines=10> */
.L_x_846:
[----:B------:R-:W-:Y:S05]  /*2090*/  BSYNC B0 ;  /* 0x0000000000007941 */ /* 0x000fea0003800000 */
.L_x_845:
[----:B------:R-:W-:Y:S05]  /*20a0*/  BRA `(.L_x_805) ;  /* 0xffffffe800d47947 */ /* 0x000fea000383ffff */
.L_x_816:
        /* <DEDUP_REMOVED lines=8> */
.L_x_848:
[----:B------:R-:W-:Y:S05]  /*2130*/  BSYNC B0 ;  /* 0x0000000000007941 */ /* 0x000fea0003800000 */
.L_x_847:
[----:B------:R-:W-:Y:S05]  /*2140*/  BRA `(.L_x_817) ;  /* 0xffffffec007c7947 */ /* 0x000fea000383ffff */
.L_x_818:
[----:B------:R-:W-:Y:S01]  /*2150*/  BSSY B0, `(.L_x_849) ;  /* 0x0000005000007945 */ /* 0x000fe20003800000 */
[----:B------:R-:W-:-:S07]  /*2160*/  IMAD.MOV.U32 R8, RZ, RZ, -0x1 ;  /* 0xffffffffff087424 */ /* 0x000fce00078e00ff */
[----:B------:R-:W-:Y:S05]  /*2170*/  WARPSYNC.COLLECTIVE R8, `(.L_x_850) ;  /* 0x0000000008087348 */ /* 0x000fea0003c00000 */
[----:B------:R-:W-:Y:S01]  /*2180*/  NOP ;  /* 0x0000000000007918 */ /* 0x000fe20000000000 */
[----:B------:R-:W-:Y:S05]  /*2190*/  ENDCOLLECTIVE ;  /* 0x000000000000791b */ /* 0x000fea0003800000 */
.L_x_850:
[----:B------:R-:W-:Y:S05]  /*21a0*/  BSYNC B0 ;  /* 0x0000000000007941 */ /* 0x000fea0003800000 */
.L_x_849:
[----:B------:R-:W-:Y:S05]  /*21b0*/  BRA `(.L_x_817) ;  /* 0xffffffec00607947 */ /* 0x000fea000383ffff */
.L_x_820:
[----:B------:R-:W-:Y:S01]  /*21c0*/  BSSY B0, `(.L_x_851) ;  /* 0x0000006000007945 */ /* 0x000fe20003800000 */
[----:B------:R-:W-:-:S07]  /*21d0*/  IMAD.MOV.U32 R8, RZ, RZ, -0x1 ;  /* 0xffffffffff087424 */ /* 0x000fce00078e00ff */
[----:B------:R-:W-:Y:S05]  /*21e0*/  WARPSYNC.COLLECTIVE.ALL `(.L_x_852) ;  /* 0x00000000000c7948 */ /* 0x000fea0003c00000 */
[----:B------:R-:W-:Y:S01]  /*21f0*/  UCGABAR_WAIT ;  /* 0x0000000000007dc7 */ /* 0x000fe20008000000 */
[----:B------:R-:W-:Y:S01]  /*2200*/  CCTL.IVALL ;  /* 0x00000000ff00798f */ /* 0x000fe20002000000 */
[----:B------:R-:W-:Y:S05]  /*2210*/  ENDCOLLECTIVE ;  /* 0x000000000000791b */ /* 0x000fea0003800000 */
.L_x_852:
[----:B------:R-:W-:Y:S05]  /*2220*/  BSYNC B0 ;  /* 0x0000000000007941 */ /* 0x000fea0003800000 */
.L_x_851:
[----:B------:R-:W-:Y:S05]  /*2230*/  BRA `(.L_x_821) ;  /* 0xffffffec00647947 */ /* 0x000fea000383ffff */
.L_x_822:
        /* <DEDUP_REMOVED lines=10> */
.L_x_854:
[----:B------:R-:W-:Y:S05]  /*22e0*/  BSYNC B0 ;  /* 0x0000000000007941 */ /* 0x000fea0003800000 */
.L_x_853:
[----:B------:R-:W-:Y:S05]  /*22f0*/  BRA `(.L_x_821) ;  /* 0xffffffec00347947 */ /* 0x000fea000383ffff */
        .weak           $__internal_9_$__cuda_sm3x_div_rn_noftz_f32_slowpath
        .type           $__internal_9_$__cuda_sm3x_div_rn_noftz_f32_slowpath,@function
        .size           $__internal_9_$__cuda_sm3x_div_rn_noftz_f32_slowpath,(.L_x_1029 - $__internal_9_$__cuda_sm3x_div_rn_noftz_f32_slowpath)
$__internal_9_$__cuda_sm3x_div_rn_noftz_f32_slowpath:
        /* <DEDUP_REMOVED lines=34> */
.L_x_855:
        /* <DEDUP_REMOVED lines=50> */
.L_x_861:
[----:B------:R-:W-:-:S04]  /*2840*/  LOP3.LUT R0, R0, 0x80000000, RZ, 0xc0, !PT ;  /* 0x8000000000007812 */ /* 0x000fc800078ec0ff */
[----:B------:R-:W-:Y:S01]  /*2850*/  LOP3.LUT R0, R0, 0x7f800000, RZ, 0xfc, !PT ;  /* 0x7f80000000007812 */ /* 0x000fe200078efcff */
[----:B------:R-:W-:Y:S06]  /*2860*/  BRA `(.L_x_862) ;  /* 0x0000000000287947 */ /* 0x000fec0003800000 */
.L_x_860:
[----:B------:R-:W-:Y:S01]  /*2870*/  IMAD R0, R9, 0x800000, R0 ;  /* 0x0080000009007824 */ /* 0x000fe200078e0200 */
[----:B------:R-:W-:Y:S06]  /*2880*/  BRA `(.L_x_862) ;  /* 0x0000000000207947 */ /* 0x000fec0003800000 */
.L_x_859:
[----:B------:R-:W-:-:S04]  /*2890*/  LOP3.LUT R0, R7, 0x80000000, R0, 0x48, !PT ;  /* 0x8000000007007812 */ /* 0x000fc800078e4800 */
[----:B------:R-:W-:Y:S01]  /*28a0*/  LOP3.LUT R0, R0, 0x7f800000, RZ, 0xfc, !PT ;  /* 0x7f80000000007812 */ /* 0x000fe200078efcff */
[----:B------:R-:W-:Y:S06]  /*28b0*/  BRA `(.L_x_862) ;  /* 0x0000000000147947 */ /* 0x000fec0003800000 */
.L_x_858:
[----:B------:R-:W-:Y:S01]  /*28c0*/  LOP3.LUT R0, R7, 0x80000000, R0, 0x48, !PT ;  /* 0x8000000007007812 */ /* 0x000fe200078e4800 */
[----:B------:R-:W-:Y:S06]  /*28d0*/  BRA `(.L_x_862) ;  /* 0x00000000000c7947 */ /* 0x000fec0003800000 */
.L_x_857:
[----:B------:R-:W0:Y:S01]  /*28e0*/  MUFU.RSQ R0, -QNAN ;  /* 0xffc0000000007908 */ /* 0x000e220000001400 */
[----:B------:R-:W-:Y:S05]  /*28f0*/  BRA `(.L_x_862) ;  /* 0x0000000000047947 */ /* 0x000fea0003800000 */
.L_x_856:
[----:B------:R-:W-:-:S07]  /*2900*/  FADD.FTZ R0, R0, R5 ;  /* 0x0000000500007221 */ /* 0x000fce0000010000 */
.L_x_862:
[----:B------:R-:W-:Y:S02]  /*2910*/  IMAD.MOV.U32 R6, RZ, RZ, R4 ;  /* 0x000000ffff067224 */ /* 0x000fe400078e0004 */
[----:B------:R-:W-:-:S04]  /*2920*/  IMAD.MOV.U32 R7, RZ, RZ, 0x0 ;  /* 0x00000000ff077424 */ /* 0x000fc800078e00ff */
[----:B0-----:R-:W-:Y:S05]  /*2930*/  RET.REL.NODEC R6 `(_ZN18transformer_engine33fused_moe_aux_loss_forward_kernelIf13__nv_bfloat16EEvPKT_PKT0_iiiiifPS2_Pf) ;  /* 0xffffffd406b07950 */ /* 0x001fea0003c3ffff */
.L_x_863:
        /* <DEDUP_REMOVED lines=12> */
.L_x_1029:


//--------------------- .text._ZN18transformer_engine33fused_moe_aux_loss_forward_kernelIflEEvPKT_PKT0_iiiiifPS1_Pf --------------------------
	.section	.text._ZN18transformer_engine33fused_moe_aux_loss_forward_kernelIflEEvPKT_PKT0_iiiiifPS1_Pf,"ax",@progbits
	.align	128
        .global         _ZN18transformer_engine33fused_moe_aux_loss_forward_kernelIflEEvPKT_PKT0_iiiiifPS1_Pf
        .type           _ZN18transformer_engine33fused_moe_aux_loss_forward_kernelIflEEvPKT_PKT0_iiiiifPS1_Pf,@function
        .size           _ZN18transformer_engine33fused_moe_aux_loss_forward_kernelIflEEvPKT_PKT0_iiiiifPS1_Pf,(.L_x_1030 - _ZN18transformer_engine33fused_moe_aux_loss_forward_kernelIflEEvPKT_PKT0_iiiiifPS1_Pf)
        .other          _ZN18transformer_engine33fused_moe_aux_loss_forward_kernelIflEEvPKT_PKT0_iiiiifPS1_Pf,@"STO_CUDA_ENTRY STV_DEFAULT"
_ZN18transformer_engine33fused_moe_aux_loss_forward_kernelIflEEvPKT_PKT0_iiiiifPS1_Pf:
.text._ZN18transformer_engine33fused_moe_aux_loss_forward_kernelIflEEvPKT_PKT0_iiiiifPS1_Pf:
        /* <DEDUP_REMOVED lines=35> */
.L_x_866:
[----:B------:R-:W-:Y:S02]  /*0230*/  IMAD R9, R8, 0x8, R7 ;  /* 0x0000000808097824 */ /* 0x000fe400078e0207 */
[----:B------:R-:W-:-:S03]  /*0240*/  IMAD.IADD R8, R5, 0x1, R8 ;  /* 0x0000000105087824 */ /* 0x000fc600078e0208 */
[----:B------:R0:W-:Y:S02]  /*0250*/  STS.64 [R9], RZ ;  /* 0x000000ff09007388 */ /* 0x0001e40000000a00 */
[----:B------:R-:W-:-:S13]  /*0260*/  ISETP.GE.AND P0, PT, R8, R17, PT ;  /* 0x000000110800720c */ /* 0x000fda0003f06270 */
[----:B0-----:R-:W-:Y:S05]  /*0270*/  @!P0 BRA `(.L_x_866) ;  /* 0xfffffffc00ec8947 */ /* 0x001fea000383ffff */
.L_x_865:
[----:B------:R-:W-:Y:S05]  /*0280*/  BSYNC.RECONVERGENT B0 ;  /* 0x0000000000007941 */ /* 0x000fea0003800200 */
.L_x_864:
        /* <DEDUP_REMOVED lines=46> */
.L_x_876:
        /* <DEDUP_REMOVED lines=35> */
.L_x_872:
[----:B-12---:R-:W-:Y:S05]  /*07a0*/  BSYNC.RECONVERGENT B2 ;  /* 0x0000000000027941 */ /* 0x006fea0003800200 */
.L_x_871:
[----:B------:R-:W0:Y:S01]  /*07b0*/  LDC.64 R8, c[0x0][0x380] ;  /* 0x0000e000ff087b82 */ /* 0x000e220000000a00 */
[----:B------:R-:W-:-:S13]  /*07c0*/  ISETP.GE.U32.AND P0, PT, R13, 0x3, PT ;  /* 0x000000030d00780c */ /* 0x000fda0003f06070 */
[----:B------:R-:W-:Y:S05]  /*07d0*/  @!P0 BRA `(.L_x_870) ;  /* 0x0000000000688947 */ /* 0x000fea0003800000 */
.L_x_873:
        /* <DEDUP_REMOVED lines=26> */
.L_x_870:
[----:B-12---:R-:W-:Y:S05]  /*0980*/  BSYNC.RECONVERGENT B1 ;  /* 0x0000000000017941 */ /* 0x006fea0003800200 */
.L_x_869:
[----:B------:R-:W1:Y:S01]  /*0990*/  S2UR UR5, SR_CgaCtaId ;  /* 0x00000000000579c3 */ /* 0x000e620000008800 */
[----:B0-----:R-:W-:Y:S01]  /*09a0*/  MOV R9, 0x400 ;  /* 0x0000040000097802 */ /* 0x001fe20000000f00 */
[----:B------:R-:W-:Y:S01]  /*09b0*/  BSSY.RECONVERGENT B1, `(.L_x_874) ;  /* 0x0000008000017945 */ /* 0x000fe20003800200 */
[----:B-1----:R-:W-:-:S05]  /*09c0*/  IMAD.U32 R18, RZ, RZ, UR5 ;  /* 0x00000005ff127e24 */ /* 0x002fca000f8e00ff */
[----:B------:R-:W-:-:S05]  /*09d0*/  LEA R8, R18, R9, 0x18 ;  /* 0x0000000912087211 */ /* 0x000fca00078ec0ff */
[----:B------:R-:W-:-:S07]  /*09e0*/  IMAD R19, R15, 0x8, R8 ;  /* 0x000000080f137824 */ /* 0x000fce00078e0208 */
.L_x_875:
[----:B------:R-:W0:Y:S02]  /*09f0*/  LDS.64 R8, [R19] ;  /* 0x0000000013087984 */ /* 0x000e240000000a00 */
[----:B0-----:R-:W-:-:S07]  /*0a00*/  DADD R10, R16, R8 ;  /* 0x00000000100a7229 */ /* 0x001fce0000000008 */
[----:B------:R-:W0:Y:S02]  /*0a10*/  ATOMS.CAST.SPIN.64 P0, [R19], R8, R10 ;  /* 0x000000081300758d */ /* 0x000e24000180040a */
[----:B0-----:R-:W-:Y:S05]  /*0a20*/  @!P0 BRA `(.L_x_875) ;  /* 0xfffffffc00f08947 */ /* 0x001fea000383ffff */
[----:B------:R-:W-:Y:S05]  /*0a30*/  BSYNC.RECONVERGENT B1 ;  /* 0x0000000000017941 */ /* 0x000fea0003800200 */
.L_x_874:
[----:B------:R-:W0:Y:S01]  /*0a40*/  LDCU UR5, c[0x0][0x39c] ;  /* 0x00007380ff0577ac */ /* 0x000e220008000800 */
[----:B------:R-:W-:Y:S01]  /*0a50*/  VIADD R15, R15, 0x20 ;  /* 0x000000200f0f7836 */ /* 0x000fe20000000000 */
[----:B0-----:R-:W-:-:S04]  /*0a60*/  MOV R17, UR5 ;  /* 0x0000000500117c02 */ /* 0x001fc80008000f00 */
[----:B------:R-:W-:-:S13]  /*0a70*/  ISETP.GE.AND P0, PT, R15, R17, PT ;  /* 0x000000110f00720c */ /* 0x000fda0003f06270 */
[----:B------:R-:W-:Y:S05]  /*0a80*/  @!P0 BRA `(.L_x_876) ;  /* 0xfffffff800b88947 */ /* 0x000fea000383ffff */
.L_x_868:
[----:B-12---:R-:W-:Y:S05]  /*0a90*/  BSYNC B0 ;  /* 0x0000000000007941 */ /* 0x006fea0003800000 */
.L_x_867:
        /* <DEDUP_REMOVED lines=10> */
.L_x_877:
[----:B------:R-:W-:-:S03]  /*0b40*/  UMOV UR5, 0xffffffff ;  /* 0xffffffff00057882 */ /* 0x000fc60000000000 */
[----:B------:R-:W-:Y:S05]  /*0b50*/  BRA.DIV UR5, `(.L_x_880) ;  /* 0x0000001205e47947 */ /* 0x000fea000b800000 */
[----:B------:R-:W-:Y:S01]  /*0b60*/  NOP ;  /* 0x0000000000007918 */ /* 0x000fe20000000000 */
.L_x_879:
[----:B------:R-:W-:Y:S05]  /*0b70*/  @!P0 BRA `(.L_x_881) ;  /* 0x0000000000148947 */ /* 0x000fea0003800000 */
[----:B------:R-:W-:-:S03]  /*0b80*/  UMOV UR5, 0xffffffff ;  /* 0xffffffff00057882 */ /* 0x000fc60000000000 */
[----:B------:R-:W-:Y:S05]  /*0b90*/  BRA.DIV UR5, `(.L_x_882) ;  /* 0x0000001205f07947 */ /* 0x000fea000b800000 */
[----:B------:R-:W-:Y:S01]  /*0ba0*/  UCGABAR_WAIT ;  /* 0x0000000000007dc7 */ /* 0x000fe20008000000 */
[----:B------:R-:W-:Y:S01]  /*0bb0*/  CCTL.IVALL ;  /* 0x00000000ff00798f */ /* 0x000fe20002000000 */
[----:B------:R-:W-:Y:S05]  /*0bc0*/  BRA `(.L_x_883) ;  /* 0x00000000000c7947 */ /* 0x000fea0003800000 */
.L_x_881:
[----:B------:R-:W-:-:S03]  /*0bd0*/  UMOV UR5, 0xffffffff ;  /* 0xffffffff00057882 */ /* 0x000fc60000000000 */
[----:B------:R-:W-:Y:S05]  /*0be0*/  BRA.DIV UR5, `(.L_x_884) ;  /* 0x0000001205fc7947 */ /* 0x000fea000b800000 */
[----:B------:R-:W-:Y:S06]  /*0bf0*/  BAR.SYNC.DEFER_BLOCKING 0x0 ;  /* 0x0000000000007b1d */ /* 0x000fec0000010000 */
.L_x_883:
[----:B------:R-:W-:Y:S01]  /*0c00*/  ISETP.GE.AND P0, PT, R4, 0x2, PT ;  /* 0x000000020400780c */ /* 0x000fe20003f06270 */
[----:B------:R-:W-:Y:S03]  /*0c10*/  BSSY B0, `(.L_x_885) ;  /* 0x0000024000007945 */ /* 0x000fe60003800000 */
[----:B------:R-:W-:-:S13]  /*0c20*/  ISETP.NE.OR P0, PT, R18, RZ, !P0 ;  /* 0x000000ff1200720c */ /* 0x000fda0004705670 */
[----:B------:R-:W-:Y:S05]  /*0c30*/  @P0 BRA `(.L_x_886) ;  /* 0x0000000000840947 */ /* 0x000fea0003800000 */
[----:B------:R-:W-:Y:S01]  /*0c40*/  MOV R9, 0x400 ;  /* 0x0000040000097802 */ /* 0x000fe20000000f00 */
[----:B------:R-:W-:-:S03]  /*0c50*/  IMAD.MOV.U32 R13, RZ, RZ, 0x1 ;  /* 0x00000001ff0d7424 */ /* 0x000fc600078e00ff */
[----:B------:R-:W-:-:S07]  /*0c60*/  LEA R21, R18, R9, 0x18 ;  /* 0x0000000912157211 */ /* 0x000fce00078ec0ff */
.L_x_892:
        /* <DEDUP_REMOVED lines=11> */
.L_x_891:
[----:B------:R-:W-:-:S06]  /*0d20*/  IMAD.WIDE R16, R20, 0x8, R14 ;  /* 0x0000000814107825 */ /* 0x000fcc00078e020e */
[----:B------:R-:W5:Y:S01]  /*0d30*/  LD.E.64 R16, desc[UR8][R16.64] ;  /* 0x0000000810107980 */ /* 0x000f62000c101b00 */
[----:B------:R-:W-:Y:S05]  /*0d40*/  YIELD ;  /* 0x0000000000007946 */ /* 0x000fea0003800000 */
[----:B------:R-:W-:Y:S01]  /*0d50*/  BSSY.RECONVERGENT B2, `(.L_x_889) ;  /* 0x0000006000027945 */ /* 0x000fe20003800200 */
[----:B------:R-:W-:-:S07]  /*0d60*/  IMAD R19, R20, 0x8, R21 ;  /* 0x0000000814137824 */ /* 0x000fce00078e0215 */
.L_x_890:
[----:B------:R-:W0:Y:S02]  /*0d70*/  LDS.64 R8, [R19] ;  /* 0x0000000013087984 */ /* 0x000e240000000a00 */
[----:B0----5:R-:W-:-:S07]  /*0d80*/  DADD R10, R16, R8 ;  /* 0x00000000100a7229 */ /* 0x021fce0000000008 */
[----:B------:R-:W0:Y:S02]  /*0d90*/  ATOMS.CAST.SPIN.64 P0, [R19], R8, R10 ;  /* 0x000000081300758d */ /* 0x000e24000180040a */
[----:B0-----:R-:W-:Y:S05]  /*0da0*/  @!P0 BRA `(.L_x_890) ;  /* 0xfffffffc00f08947 */ /* 0x001fea000383ffff */
[----:B------:R-:W-:Y:S05]  /*0db0*/  BSYNC.RECONVERGENT B2 ;  /* 0x0000000000027941 */ /* 0x000fea0003800200 */
.L_x_889:
[----:B------:R-:W0:Y:S01]  /*0dc0*/  LDCU UR5, c[0x0][0x39c] ;  /* 0x00007380ff0577ac */ /* 0x000e220008000800 */
[----:B------:R-:W-:Y:S01]  /*0dd0*/  IMAD.IADD R20, R5, 0x1, R20 ;  /* 0x0000000105147824 */ /* 0x000fe200078e0214 */
[----:B0-----:R-:W-:-:S04]  /*0de0*/  MOV R17, UR5 ;  /* 0x0000000500117c02 */ /* 0x001fc80008000f00 */
[----:B------:R-:W-:-:S13]  /*0df0*/  ISETP.GE.AND P0, PT, R20, R17, PT ;  /* 0x000000111400720c */ /* 0x000fda0003f06270 */
[----:B------:R-:W-:Y:S05]  /*0e00*/  @!P0 BRA `(.L_x_891) ;  /* 0xfffffffc00c48947 */ /* 0x000fea000383ffff */
.L_x_888:
[----:B------:R-:W-:Y:S05]  /*0e10*/  BSYNC B1 ;  /* 0x0000000000017941 */ /* 0x000fea0003800000 */
.L_x_887:
[----:B------:R-:W-:-:S05]  /*0e20*/  VIADD R13, R13, 0x1 ;  /* 0x000000010d0d7836 */ /* 0x000fca0000000000 */
[----:B------:R-:W-:-:S13]  /*0e30*/  ISETP.NE.AND P0, PT, R13, R4, PT ;  /* 0x000000040d00720c */ /* 0x000fda0003f05270 */
[----:B------:R-:W-:Y:S05]  /*0e40*/  @P0 BRA `(.L_x_892) ;  /* 0xfffffffc00880947 */ /* 0x000fea000383ffff */
.L_x_886:
[----:B------:R-:W-:Y:S05]  /*0e50*/  BSYNC B0 ;  /* 0x0000000000007941 */ /* 0x000fea0003800000 */
.L_x_885:
        /* <DEDUP_REMOVED lines=11> */
.L_x_893:
[----:B------:R-:W-:-:S03]  /*0f10*/  UMOV UR5, 0xffffffff ;  /* 0xffffffff00057882 */ /* 0x000fc60000000000 */
[----:B------:R-:W-:Y:S05]  /*0f20*/  BRA.DIV UR5, `(.L_x_896) ;  /* 0x0000001205847947 */ /* 0x000fea000b800000 */
[----:B------:R-:W-:Y:S01]  /*0f30*/  NOP ;  /* 0x0000000000007918 */ /* 0x000fe20000000000 */
.L_x_895:
[----:B------:R-:W-:Y:S05]  /*0f40*/  @!P1 BRA `(.L_x_897) ;  /* 0x0000000000149947 */ /* 0x000fea0003800000 */
[----:B------:R-:W-:-:S03]  /*0f50*/  UMOV UR5, 0xffffffff ;  /* 0xffffffff00057882 */ /* 0x000fc60000000000 */
[----:B------:R-:W-:Y:S05]  /*0f60*/  BRA.DIV UR5, `(.L_x_898) ;  /* 0x0000001205907947 */ /* 0x000fea000b800000 */
[----:B------:R-:W-:Y:S01]  /*0f70*/  UCGABAR_WAIT ;  /* 0x0000000000007dc7 */ /* 0x000fe20008000000 */
[----:B------:R-:W-:Y:S01]  /*0f80*/  CCTL.IVALL ;  /* 0x00000000ff00798f */ /* 0x000fe20002000000 */
[----:B------:R-:W-:Y:S05]  /*0f90*/  BRA `(.L_x_899) ;  /* 0x00000000000c7947 */ /* 0x000fea0003800000 */
.L_x_897:
[----:B------:R-:W-:-:S03]  /*0fa0*/  UMOV UR5, 0xffffffff ;  /* 0xffffffff00057882 */ /* 0x000fc60000000000 */
[----:B------:R-:W-:Y:S05]  /*0fb0*/  BRA.DIV UR5, `(.L_x_900) ;  /* 0x00000012059c7947 */ /* 0x000fea000b800000 */
[----:B------:R-:W-:Y:S06]  /*0fc0*/  BAR.SYNC.DEFER_BLOCKING 0x0 ;  /* 0x0000000000007b1d */ /* 0x000fec0000010000 */
.L_x_899:
        /* <DEDUP_REMOVED lines=9> */
.L_x_902:
        /* <DEDUP_REMOVED lines=10> */
.L_x_901:
        /* <DEDUP_REMOVED lines=37> */
.L_x_908:
        /* <DEDUP_REMOVED lines=10> */
.L_x_907:
[----:B------:R-:W-:-:S07]  /*13f0*/  VIADD R2, R2, 0x20 ;  /* 0x0000002002027836 */ /* 0x000fce0000000000 */
.L_x_906:
[----:B------:R-:W-:Y:S05]  /*1400*/  BSYNC.RECONVERGENT B1 ;  /* 0x0000000000017941 */ /* 0x000fea0003800200 */
.L_x_905:
        /* <DEDUP_REMOVED lines=14> */
.L_x_911:
        /* <DEDUP_REMOVED lines=38> */
.L_x_910:
[----:B------:R-:W-:Y:S05]  /*1750*/  BSYNC.RECONVERGENT B1 ;  /* 0x0000000000017941 */ /* 0x000fea0003800200 */
.L_x_909:
        /* <DEDUP_REMOVED lines=25> */
.L_x_913:
[----:B------:R-:W-:Y:S05]  /*18f0*/  BSYNC.RECONVERGENT B1 ;  /* 0x0000000000017941 */ /* 0x000fea0003800200 */
.L_x_912:
        /* <DEDUP_REMOVED lines=12> */
.L_x_904:
[----:B------:R-:W-:Y:S05]  /*19c0*/  BSYNC.RECONVERGENT B0 ;  /* 0x0000000000007941 */ /* 0x000fea0003800200 */
.L_x_903:
        /* <DEDUP_REMOVED lines=36> */
[----:B0----5:R-:W-:Y:S05]  /*1c10*/  CALL.REL.NOINC `($__internal_10_$__cuda_sm3x_div_rn_noftz_f32_slowpath) ;  /* 0x0000000400b47944 */ /* 0x021fea0003c00000 */
[----:B------:R-:W-:-:S07]  /*1c20*/  IMAD.MOV.U32 R4, RZ, RZ, R0 ;  /* 0x000000ffff047224 */ /* 0x000fce00078e0000 */
.L_x_914:
        /* <DEDUP_REMOVED lines=12> */
[----:B0----5:R-:W-:Y:S05]  /*1cf0*/  CALL.REL.NOINC `($__internal_10_$__cuda_sm3x_div_rn_noftz_f32_slowpath) ;  /* 0x00000004007c7944 */ /* 0x021fea0003c00000 */
[----:B------:R-:W-:-:S07]  /*1d00*/  IMAD.MOV.U32 R6, RZ, RZ, R0 ;  /* 0x000000ffff067224 */ /* 0x000fce00078e0000 */
.L_x_915:
        /* <DEDUP_REMOVED lines=10> */
[----:B-----5:R-:W-:Y:S05]  /*1db0*/  CALL.REL.NOINC `($__internal_10_$__cuda_sm3x_div_rn_noftz_f32_slowpath) ;  /* 0x00000004004c7944 */ /* 0x020fea0003c00000 */
[----:B------:R-:W-:-:S07]  /*1dc0*/  IMAD.MOV.U32 R11, RZ, RZ, R0 ;  /* 0x000000ffff0b7224 */ /* 0x000fce00078e0000 */
.L_x_916:
        /* <DEDUP_REMOVED lines=8> */
.L_x_878:
        /* <DEDUP_REMOVED lines=8> */
.L_x_918:
[----:B------:R-:W-:Y:S05]  /*1ed0*/  BSYNC B0 ;  /* 0x0000000000007941 */ /* 0x000fea0003800000 */
.L_x_917:
[----:B------:R-:W-:Y:S05]  /*1ee0*/  BRA `(.L_x_879) ;  /* 0xffffffec00207947 */ /* 0x000fea000383ffff */
.L_x_880:
[----:B------:R-:W-:Y:S01]  /*1ef0*/  BSSY B0, `(.L_x_919) ;  /* 0x0000005000007945 */ /* 0x000fe20003800000 */
[----:B------:R-:W-:-:S07]  /*1f00*/  MOV R8, 0xffffffff ;  /* 0xffffffff00087802 */ /* 0x000fce0000000f00 */
[----:B------:R-:W-:Y:S05]  /*1f10*/  WARPSYNC.COLLECTIVE R8, `(.L_x_920) ;  /* 0x0000000008087348 */ /* 0x000fea0003c00000 */
[----:B------:R-:W-:Y:S01]  /*1f20*/  NOP ;  /* 0x0000000000007918 */ /* 0x000fe20000000000 */
[----:B------:R-:W-:Y:S05]  /*1f30*/  ENDCOLLECTIVE ;  /* 0x000000000000791b */ /* 0x000fea0003800000 */
.L_x_920:
[----:B------:R-:W-:Y:S05]  /*1f40*/  BSYNC B0 ;  /* 0x0000000000007941 */ /* 0x000fea0003800000 */
.L_x_919:
[----:B------:R-:W-:Y:S05]  /*1f50*/  BRA `(.L_x_879) ;  /* 0xffffffec00047947 */ /* 0x000fea000383ffff */
.L_x_882:
[----:B------:R-:W-:Y:S01]  /*1f60*/  BSSY B0, `(.L_x_921) ;  /* 0x0000006000007945 */ /* 0x000fe20003800000 */
[----:B------:R-:W-:-:S07]  /*1f70*/  IMAD.MOV.U32 R8, RZ, RZ, -0x1 ;  /* 0xffffffffff087424 */ /* 0x000fce00078e00ff */
[----:B------:R-:W-:Y:S05]  /*1f80*/  WARPSYNC.COLLECTIVE.ALL `(.L_x_922) ;  /* 0x00000000000c7948 */ /* 0x000fea0003c00000 */
[----:B------:R-:W-:Y:S01]  /*1f90*/  UCGABAR_WAIT ;  /* 0x0000000000007dc7 */ /* 0x000fe20008000000 */
[----:B------:R-:W-:Y:S01]  /*1fa0*/  CCTL.IVALL ;  /* 0x00000000ff00798f */ /* 0x000fe20002000000 */
[----:B------:R-:W-:Y:S05]  /*1fb0*/  ENDCOLLECTIVE ;  /* 0x000000000000791b */ /* 0x000fea0003800000 */
.L_x_922:
[----:B------:R-:W-:Y:S05]  /*1fc0*/  BSYNC B0 ;  /* 0x0000000000007941 */ /* 0x000fea0003800000 */
.L_x_921:
[----:B------:R-:W-:Y:S05]  /*1fd0*/  BRA `(.L_x_883) ;  /* 0xffffffec00087947 */ /* 0x000fea000383ffff */
.L_x_884:
        /* <DEDUP_REMOVED lines=10> */
.L_x_924:
[----:B------:R-:W-:Y:S05]  /*2080*/  BSYNC B0 ;  /* 0x0000000000007941 */ /* 0x000fea0003800000 */
.L_x_923:
[----:B------:R-:W-:Y:S05]  /*2090*/  BRA `(.L_x_883) ;  /* 0xffffffe800d87947 */ /* 0x000fea000383ffff */
.L_x_894:
        /* <DEDUP_REMOVED lines=8> */
.L_x_926:
[----:B------:R-:W-:Y:S05]  /*2120*/  BSYNC B0 ;  /* 0x0000000000007941 */ /* 0x000fea0003800000 */
.L_x_925:
[----:B------:R-:W-:Y:S05]  /*2130*/  BRA `(.L_x_895) ;  /* 0xffffffec00807947 */ /* 0x000fea000383ffff */
.L_x_896:
[----:B------:R-:W-:Y:S01]  /*2140*/  BSSY B0, `(.L_x_927) ;  /* 0x0000005000007945 */ /* 0x000fe20003800000 */
[----:B------:R-:W-:-:S07]  /*2150*/  IMAD.MOV.U32 R8, RZ, RZ, -0x1 ;  /* 0xffffffffff087424 */ /* 0x000fce00078e00ff */
[----:B------:R-:W-:Y:S05]  /*2160*/  WARPSYNC.COLLECTIVE R8, `(.L_x_928) ;  /* 0x0000000008087348 */ /* 0x000fea0003c00000 */
[----:B------:R-:W-:Y:S01]  /*2170*/  NOP ;  /* 0x0000000000007918 */ /* 0x000fe20000000000 */
[----:B------:R-:W-:Y:S05]  /*2180*/  ENDCOLLECTIVE ;  /* 0x000000000000791b */ /* 0x000fea0003800000 */
.L_x_928:
[----:B------:R-:W-:Y:S05]  /*2190*/  BSYNC B0 ;  /* 0x0000000000007941 */ /* 0x000fea0003800000 */
.L_x_927:
[----:B------:R-:W-:Y:S05]  /*21a0*/  BRA `(.L_x_895) ;  /* 0xffffffec00647947 */ /* 0x000fea000383ffff */
.L_x_898:
[----:B------:R-:W-:Y:S01]  /*21b0*/  BSSY B0, `(.L_x_929) ;  /* 0x0000006000007945 */ /* 0x000fe20003800000 */
[----:B------:R-:W-:-:S07]  /*21c0*/  IMAD.MOV.U32 R8, RZ, RZ, -0x1 ;  /* 0xffffffffff087424 */ /* 0x000fce00078e00ff */
[----:B------:R-:W-:Y:S05]  /*21d0*/  WARPSYNC.COLLECTIVE.ALL `(.L_x_930) ;  /* 0x00000000000c7948 */ /* 0x000fea0003c00000 */
[----:B------:R-:W-:Y:S01]  /*21e0*/  UCGABAR_WAIT ;  /* 0x0000000000007dc7 */ /* 0x000fe20008000000 */
[----:B------:R-:W-:Y:S01]  /*21f0*/  CCTL.IVALL ;  /* 0x00000000ff00798f */ /* 0x000fe20002000000 */
[----:B------:R-:W-:Y:S05]  /*2200*/  ENDCOLLECTIVE ;  /* 0x000000000000791b */ /* 0x000fea0003800000 */
.L_x_930:
[----:B------:R-:W-:Y:S05]  /*2210*/  BSYNC B0 ;  /* 0x0000000000007941 */ /* 0x000fea0003800000 */
.L_x_929:
[----:B------:R-:W-:Y:S05]  /*2220*/  BRA `(.L_x_899) ;  /* 0xffffffec00687947 */ /* 0x000fea000383ffff */
.L_x_900:
        /* <DEDUP_REMOVED lines=10> */
.L_x_932:
[----:B------:R-:W-:Y:S05]  /*22d0*/  BSYNC B0 ;  /* 0x0000000000007941 */ /* 0x000fea0003800000 */
.L_x_931:
[----:B------:R-:W-:Y:S05]  /*22e0*/  BRA `(.L_x_899) ;  /* 0xffffffec00387947 */ /* 0x000fea000383ffff */
        .weak           $__internal_10_$__cuda_sm3x_div_rn_noftz_f32_slowpath
        .type           $__internal_10_$__cuda_sm3x_div_rn_noftz_f32_slowpath,@function
        .size           $__internal_10_$__cuda_sm3x_div_rn_noftz_f32_slowpath,(.L_x_1030 - $__internal_10_$__cuda_sm3x_div_rn_noftz_f32_slowpath)
$__internal_10_$__cuda_sm3x_div_rn_noftz_f32_slowpath:
        /* <DEDUP_REMOVED lines=34> */
.L_x_933:
        /* <DEDUP_REMOVED lines=50> */
.L_x_939:
[----:B------:R-:W-:-:S04]  /*2830*/  LOP3.LUT R0, R0, 0x80000000, RZ, 0xc0, !PT ;  /* 0x8000000000007812 */ /* 0x000fc800078ec0ff */
[----:B------:R-:W-:Y:S01]  /*2840*/  LOP3.LUT R0, R0, 0x7f800000, RZ, 0xfc, !PT ;  /* 0x7f80000000007812 */ /* 0x000fe200078efcff */
[----:B------:R-:W-:Y:S06]  /*2850*/  BRA `(.L_x_940) ;  /* 0x0000000000287947 */ /* 0x000fec0003800000 */
.L_x_938:
[----:B------:R-:W-:Y:S01]  /*2860*/  IMAD R0, R9, 0x800000, R0 ;  /* 0x0080000009007824 */ /* 0x000fe200078e0200 */
[----:B------:R-:W-:Y:S06]  /*2870*/  BRA `(.L_x_940) ;  /* 0x0000000000207947 */ /* 0x000fec0003800000 */
.L_x_937:
[----:B------:R-:W-:-:S04]  /*2880*/  LOP3.LUT R0, R7, 0x80000000, R0, 0x48, !PT ;  /* 0x8000000007007812 */ /* 0x000fc800078e4800 */
[----:B------:R-:W-:Y:S01]  /*2890*/  LOP3.LUT R0, R0, 0x7f800000, RZ, 0xfc, !PT ;  /* 0x7f80000000007812 */ /* 0x000fe200078efcff */
[----:B------:R-:W-:Y:S06]  /*28a0*/  BRA `(.L_x_940) ;  /* 0x0000000000147947 */ /* 0x000fec0003800000 */
.L_x_936:
[----:B------:R-:W-:Y:S01]  /*28b0*/  LOP3.LUT R0, R7, 0x80000000, R0, 0x48, !PT ;  /* 0x8000000007007812 */ /* 0x000fe200078e4800 */
[----:B------:R-:W-:Y:S06]  /*28c0*/  BRA `(.L_x_940) ;  /* 0x00000000000c7947 */ /* 0x000fec0003800000 */
.L_x_935:
[----:B------:R-:W0:Y:S01]  /*28d0*/  MUFU.RSQ R0, -QNAN ;  /* 0xffc0000000007908 */ /* 0x000e220000001400 */
[----:B------:R-:W-:Y:S05]  /*28e0*/  BRA `(.L_x_940) ;  /* 0x0000000000047947 */ /* 0x000fea0003800000 */
.L_x_934:
[----:B------:R-:W-:-:S07]  /*28f0*/  FADD.FTZ R0, R0, R5 ;  /* 0x0000000500007221 */ /* 0x000fce0000010000 */
.L_x_940:
[----:B------:R-:W-:Y:S02]  /*2900*/  IMAD.MOV.U32 R6, RZ, RZ, R4 ;  /* 0x000000ffff067224 */ /* 0x000fe400078e0004 */
[----:B------:R-:W-:-:S04]  /*2910*/  IMAD.MOV.U32 R7, RZ, RZ, 0x0 ;  /* 0x00000000ff077424 */ /* 0x000fc800078e00ff */
[----:B0-----:R-:W-:Y:S05]  /*2920*/  RET.REL.NODEC R6 `(_ZN18transformer_engine33fused_moe_aux_loss_forward_kernelIflEEvPKT_PKT0_iiiiifPS1_Pf) ;  /* 0xffffffd406b47950 */ /* 0x001fea0003c3ffff */
.L_x_941:
        /* <DEDUP_REMOVED lines=13> */
.L_x_1030:


//--------------------- .text._ZN18transformer_engine33fused_moe_aux_loss_forward_kernelIfiEEvPKT_PKT0_iiiiifPS1_Pf --------------------------
	.section	.text._ZN18transformer_engine33fused_moe_aux_loss_forward_kernelIfiEEvPKT_PKT0_iiiiifPS1_Pf,"ax",@progbits
	.align	128
        .global         _ZN18transformer_engine33fused_moe_aux_loss_forward_kernelIfiEEvPKT_PKT0_iiiiifPS1_Pf
        .type           _ZN18transformer_engine33fused_moe_aux_loss_forward_kernelIfiEEvPKT_PKT0_iiiiifPS1_Pf,@function
        .size           _ZN18transformer_engine33fused_moe_aux_loss_forward_kernelIfiEEvPKT_PKT0_iiiiifPS1_Pf,(.L_x_1031 - _ZN18transformer_engine33fused_moe_aux_loss_forward_kernelIfiEEvPKT_PKT0_iiiiifPS1_Pf)
        .other          _ZN18transformer_engine33fused_moe_aux_loss_forward_kernelIfiEEvPKT_PKT0_iiiiifPS1_Pf,@"STO_CUDA_ENTRY STV_DEFAULT"
_ZN18transformer_engine33fused_moe_aux_loss_forward_kernelIfiEEvPKT_PKT0_iiiiifPS1_Pf:
.text._ZN18transformer_engine33fused_moe_aux_loss_forward_kernelIfiEEvPKT_PKT0_iiiiifPS1_Pf:
        /* <DEDUP_REMOVED lines=35> */
.L_x_944:
[----:B------:R-:W-:Y:S02]  /*0230*/  IMAD R9, R8, 0x8, R7 ;  /* 0x0000000808097824 */ /* 0x000fe400078e0207 */
[----:B------:R-:W-:-:S03]  /*0240*/  IMAD.IADD R8, R5, 0x1, R8 ;  /* 0x0000000105087824 */ /* 0x000fc600078e0208 */
[----:B------:R0:W-:Y:S02]  /*0250*/  STS.64 [R9], RZ ;  /* 0x000000ff09007388 */ /* 0x0001e40000000a00 */
[----:B------:R-:W-:-:S13]  /*0260*/  ISETP.GE.AND P0, PT, R8, R17, PT ;  /* 0x000000110800720c */ /* 0x000fda0003f06270 */
[----:B0-----:R-:W-:Y:S05]  /*0270*/  @!P0 BRA `(.L_x_944) ;  /* 0xfffffffc00ec8947 */ /* 0x001fea000383ffff */
.L_x_943:
[----:B------:R-:W-:Y:S05]  /*0280*/  BSYNC.RECONVERGENT B0 ;  /* 0x0000000000007941 */ /* 0x000fea0003800200 */
.L_x_942:
        /* <DEDUP_REMOVED lines=46> */
.L_x_954:
        /* <DEDUP_REMOVED lines=35> */
.L_x_950:
[----:B-12---:R-:W-:Y:S05]  /*07a0*/  BSYNC.RECONVERGENT B2 ;  /* 0x0000000000027941 */ /* 0x006fea0003800200 */
.L_x_949:
[----:B------:R-:W0:Y:S01]  /*07b0*/  LDC.64 R8, c[0x0][0x380] ;  /* 0x0000e000ff087b82 */ /* 0x000e220000000a00 */
[----:B------:R-:W-:-:S13]  /*07c0*/  ISETP.GE.U32.AND P0, PT, R13, 0x3, PT ;  /* 0x000000030d00780c */ /* 0x000fda0003f06070 */
[----:B------:R-:W-:Y:S05]  /*07d0*/  @!P0 BRA `(.L_x_948) ;  /* 0x0000000000688947 */ /* 0x000fea0003800000 */
.L_x_951:
        /* <DEDUP_REMOVED lines=26> */
.L_x_948:
[----:B-12---:R-:W-:Y:S05]  /*0980*/  BSYNC.RECONVERGENT B1 ;  /* 0x0000000000017941 */ /* 0x006fea0003800200 */
.L_x_947:
[----:B------:R-:W1:Y:S01]  /*0990*/  S2UR UR5, SR_CgaCtaId ;  /* 0x00000000000579c3 */ /* 0x000e620000008800 */
[----:B0-----:R-:W-:Y:S01]  /*09a0*/  MOV R9, 0x400 ;  /* 0x0000040000097802 */ /* 0x001fe20000000f00 */
[----:B------:R-:W-:Y:S01]  /*09b0*/  BSSY.RECONVERGENT B1, `(.L_x_952) ;  /* 0x0000008000017945 */ /* 0x000fe20003800200 */
[----:B-1----:R-:W-:-:S05]  /*09c0*/  IMAD.U32 R18, RZ, RZ, UR5 ;  /* 0x00000005ff127e24 */ /* 0x002fca000f8e00ff */
[----:B------:R-:W-:-:S05]  /*09d0*/  LEA R8, R18, R9, 0x18 ;  /* 0x0000000912087211 */ /* 0x000fca00078ec0ff */
[----:B------:R-:W-:-:S07]  /*09e0*/  IMAD R19, R15, 0x8, R8 ;  /* 0x000000080f137824 */ /* 0x000fce00078e0208 */
.L_x_953:
[----:B------:R-:W0:Y:S02]  /*09f0*/  LDS.64 R8, [R19] ;  /* 0x0000000013087984 */ /* 0x000e240000000a00 */
[----:B0-----:R-:W-:-:S07]  /*0a00*/  DADD R10, R16, R8 ;  /* 0x00000000100a7229 */ /* 0x001fce0000000008 */
[----:B------:R-:W0:Y:S02]  /*0a10*/  ATOMS.CAST.SPIN.64 P0, [R19], R8, R10 ;  /* 0x000000081300758d */ /* 0x000e24000180040a */
[----:B0-----:R-:W-:Y:S05]  /*0a20*/  @!P0 BRA `(.L_x_953) ;  /* 0xfffffffc00f08947 */ /* 0x001fea000383ffff */
[----:B------:R-:W-:Y:S05]  /*0a30*/  BSYNC.RECONVERGENT B1 ;  /* 0x0000000000017941 */ /* 0x000fea0003800200 */
.L_x_952:
[----:B------:R-:W0:Y:S01]  /*0a40*/  LDCU UR5, c[0x0][0x39c] ;  /* 0x00007380ff0577ac */ /* 0x000e220008000800 */
[----:B------:R-:W-:Y:S01]  /*0a50*/  VIADD R15, R15, 0x20 ;  /* 0x000000200f0f7836 */ /* 0x000fe20000000000 */
[----:B0-----:R-:W-:-:S04]  /*0a60*/  MOV R17, UR5 ;  /* 0x0000000500117c02 */ /* 0x001fc80008000f00 */
[----:B------:R-:W-:-:S13]  /*0a70*/  ISETP.GE.AND P0, PT, R15, R17, PT ;  /* 0x000000110f00720c */ /* 0x000fda0003f06270 */
[----:B------:R-:W-:Y:S05]  /*0a80*/  @!P0 BRA `(.L_x_954) ;  /* 0xfffffff800b88947 */ /* 0x000fea000383ffff */
.L_x_946:
[----:B-12---:R-:W-:Y:S05]  /*0a90*/  BSYNC B0 ;  /* 0x0000000000007941 */ /* 0x006fea0003800000 */
.L_x_945:
        /* <DEDUP_REMOVED lines=10> */
.L_x_955:
[----:B------:R-:W-:-:S03]  /*0b40*/  UMOV UR5, 0xffffffff ;  /* 0xffffffff00057882 */ /* 0x000fc60000000000 */
[----:B------:R-:W-:Y:S05]  /*0b50*/  BRA.DIV UR5, `(.L_x_958) ;  /* 0x0000001205e47947 */ /* 0x000fea000b800000 */
[----:B------:R-:W-:Y:S01]  /*0b60*/  NOP ;  /* 0x0000000000007918 */ /* 0x000fe20000000000 */
.L_x_957:
[----:B------:R-:W-:Y:S05]  /*0b70*/  @!P0 BRA `(.L_x_959) ;  /* 0x0000000000148947 */ /* 0x000fea0003800000 */
[----:B------:R-:W-:-:S03]  /*0b80*/  UMOV UR5, 0xffffffff ;  /* 0xffffffff00057882 */ /* 0x000fc60000000000 */
[----:B------:R-:W-:Y:S05]  /*0b90*/  BRA.DIV UR5, `(.L_x_960) ;  /* 0x0000001205f07947 */ /* 0x000fea000b800000 */
[----:B------:R-:W-:Y:S01]  /*0ba0*/  UCGABAR_WAIT ;  /* 0x0000000000007dc7 */ /* 0x000fe20008000000 */
[----:B------:R-:W-:Y:S01]  /*0bb0*/  CCTL.IVALL ;  /* 0x00000000ff00798f */ /* 0x000fe20002000000 */
[----:B------:R-:W-:Y:S05]  /*0bc0*/  BRA `(.L_x_961) ;  /* 0x00000000000c7947 */ /* 0x000fea0003800000 */
.L_x_959:
[----:B------:R-:W-:-:S03]  /*0bd0*/  UMOV UR5, 0xffffffff ;  /* 0xffffffff00057882 */ /* 0x000fc60000000000 */
[----:B------:R-:W-:Y:S05]  /*0be0*/  BRA.DIV UR5, `(.L_x_962) ;  /* 0x0000001205fc7947 */ /* 0x000fea000b800000 */
[----:B------:R-:W-:Y:S06]  /*0bf0*/  BAR.SYNC.DEFER_BLOCKING 0x0 ;  /* 0x0000000000007b1d */ /* 0x000fec0000010000 */
.L_x_961:
[----:B------:R-:W-:Y:S01]  /*0c00*/  ISETP.GE.AND P0, PT, R4, 0x2, PT ;  /* 0x000000020400780c */ /* 0x000fe20003f06270 */
[----:B------:R-:W-:Y:S03]  /*0c10*/  BSSY B0, `(.L_x_963) ;  /* 0x0000024000007945 */ /* 0x000fe60003800000 */
[----:B------:R-:W-:-:S13]  /*0c20*/  ISETP.NE.OR P0, PT, R18, RZ, !P0 ;  /* 0x000000ff1200720c */ /* 0x000fda0004705670 */
[----:B------:R-:W-:Y:S05]  /*0c30*/  @P0 BRA `(.L_x_964) ;  /* 0x0000000000840947 */ /* 0x000fea0003800000 */
[----:B------:R-:W-:Y:S01]  /*0c40*/  MOV R9, 0x400 ;  /* 0x0000040000097802 */ /* 0x000fe20000000f00 */
[----:B------:R-:W-:-:S03]  /*0c50*/  IMAD.MOV.U32 R13, RZ, RZ, 0x1 ;  /* 0x00000001ff0d7424 */ /* 0x000fc600078e00ff */
[----:B------:R-:W-:-:S07]  /*0c60*/  LEA R21, R18, R9, 0x18 ;  /* 0x0000000912157211 */ /* 0x000fce00078ec0ff */
.L_x_970:
        /* <DEDUP_REMOVED lines=11> */
.L_x_969:
[----:B------:R-:W-:-:S06]  /*0d20*/  IMAD.WIDE R16, R20, 0x8, R14 ;  /* 0x0000000814107825 */ /* 0x000fcc00078e020e */
[----:B------:R-:W5:Y:S01]  /*0d30*/  LD.E.64 R16, desc[UR8][R16.64] ;  /* 0x0000000810107980 */ /* 0x000f62000c101b00 */
[----:B------:R-:W-:Y:S05]  /*0d40*/  YIELD ;  /* 0x0000000000007946 */ /* 0x000fea0003800000 */
[----:B------:R-:W-:Y:S01]  /*0d50*/  BSSY.RECONVERGENT B2, `(.L_x_967) ;  /* 0x0000006000027945 */ /* 0x000fe20003800200 */
[----:B------:R-:W-:-:S07]  /*0d60*/  IMAD R19, R20, 0x8, R21 ;  /* 0x0000000814137824 */ /* 0x000fce00078e0215 */
.L_x_968:
[----:B------:R-:W0:Y:S02]  /*0d70*/  LDS.64 R8, [R19] ;  /* 0x0000000013087984 */ /* 0x000e240000000a00 */
[----:B0----5:R-:W-:-:S07]  /*0d80*/  DADD R10, R16, R8 ;  /* 0x00000000100a7229 */ /* 0x021fce0000000008 */
[----:B------:R-:W0:Y:S02]  /*0d90*/  ATOMS.CAST.SPIN.64 P0, [R19], R8, R10 ;  /* 0x000000081300758d */ /* 0x000e24000180040a */
[----:B0-----:R-:W-:Y:S05]  /*0da0*/  @!P0 BRA `(.L_x_968) ;  /* 0xfffffffc00f08947 */ /* 0x001fea000383ffff */
[----:B------:R-:W-:Y:S05]  /*0db0*/  BSYNC.RECONVERGENT B2 ;  /* 0x0000000000027941 */ /* 0x000fea0003800200 */
.L_x_967:
[----:B------:R-:W0:Y:S01]  /*0dc0*/  LDCU UR5, c[0x0][0x39c] ;  /* 0x00007380ff0577ac */ /* 0x000e220008000800 */
[----:B------:R-:W-:Y:S01]  /*0dd0*/  IMAD.IADD R20, R5, 0x1, R20 ;  /* 0x0000000105147824 */ /* 0x000fe200078e0214 */
[----:B0-----:R-:W-:-:S04]  /*0de0*/  MOV R17, UR5 ;  /* 0x0000000500117c02 */ /* 0x001fc80008000f00 */
[----:B------:R-:W-:-:S13]  /*0df0*/  ISETP.GE.AND P0, PT, R20, R17, PT ;  /* 0x000000111400720c */ /* 0x000fda0003f06270 */
[----:B------:R-:W-:Y:S05]  /*0e00*/  @!P0 BRA `(.L_x_969) ;  /* 0xfffffffc00c48947 */ /* 0x000fea000383ffff */
.L_x_966:
[----:B------:R-:W-:Y:S05]  /*0e10*/  BSYNC B1 ;  /* 0x0000000000017941 */ /* 0x000fea0003800000 */
.L_x_965:
[----:B------:R-:W-:-:S05]  /*0e20*/  VIADD R13, R13, 0x1 ;  /* 0x000000010d0d7836 */ /* 0x000fca0000000000 */
[----:B------:R-:W-:-:S13]  /*0e30*/  ISETP.NE.AND P0, PT, R13, R4, PT ;  /* 0x000000040d00720c */ /* 0x000fda0003f05270 */
[----:B------:R-:W-:Y:S05]  /*0e40*/  @P0 BRA `(.L_x_970) ;  /* 0xfffffffc00880947 */ /* 0x000fea000383ffff */
.L_x_964:
[----:B------:R-:W-:Y:S05]  /*0e50*/  BSYNC B0 ;  /* 0x0000000000007941 */ /* 0x000fea0003800000 */
.L_x_963:
        /* <DEDUP_REMOVED lines=11> */
.L_x_971:
[----:B------:R-:W-:-:S03]  /*0f10*/  UMOV UR5, 0xffffffff ;  /* 0xffffffff00057882 */ /* 0x000fc60000000000 */
[----:B------:R-:W-:Y:S05]  /*0f20*/  BRA.DIV UR5, `(.L_x_974) ;  /* 0x0000001205847947 */ /* 0x000fea000b800000 */
[----:B------:R-:W-:Y:S01]  /*0f30*/  NOP ;  /* 0x0000000000007918 */ /* 0x000fe20000000000 */
.L_x_973:
[----:B------:R-:W-:Y:S05]  /*0f40*/  @!P1 BRA `(.L_x_975) ;  /* 0x0000000000149947 */ /* 0x000fea0003800000 */
[----:B------:R-:W-:-:S03]  /*0f50*/  UMOV UR5, 0xffffffff ;  /* 0xffffffff00057882 */ /* 0x000fc60000000000 */
[----:B------:R-:W-:Y:S05]  /*0f60*/  BRA.DIV UR5, `(.L_x_976) ;  /* 0x0000001205907947 */ /* 0x000fea000b800000 */
[----:B------:R-:W-:Y:S01]  /*0f70*/  UCGABAR_WAIT ;  /* 0x0000000000007dc7 */ /* 0x000fe20008000000 */
[----:B------:R-:W-:Y:S01]  /*0f80*/  CCTL.IVALL ;  /* 0x00000000ff00798f */ /* 0x000fe20002000000 */
[----:B------:R-:W-:Y:S05]  /*0f90*/  BRA `(.L_x_977) ;  /* 0x00000000000c7947 */ /* 0x000fea0003800000 */
.L_x_975:
[----:B------:R-:W-:-:S03]  /*0fa0*/  UMOV UR5, 0xffffffff ;  /* 0xffffffff00057882 */ /* 0x000fc60000000000 */
[----:B------:R-:W-:Y:S05]  /*0fb0*/  BRA.DIV UR5, `(.L_x_978) ;  /* 0x00000012059c7947 */ /* 0x000fea000b800000 */
[----:B------:R-:W-:Y:S06]  /*0fc0*/  BAR.SYNC.DEFER_BLOCKING 0x0 ;  /* 0x0000000000007b1d */ /* 0x000fec0000010000 */
.L_x_977:
        /* <DEDUP_REMOVED lines=9> */
.L_x_980:
        /* <DEDUP_REMOVED lines=10> */
.L_x_979:
        /* <DEDUP_REMOVED lines=37> */
.L_x_986:
        /* <DEDUP_REMOVED lines=10> */
.L_x_985:
[----:B------:R-:W-:-:S07]  /*13f0*/  VIADD R2, R2, 0x20 ;  /* 0x0000002002027836 */ /* 0x000fce0000000000 */
.L_x_984:
[----:B------:R-:W-:Y:S05]  /*1400*/  BSYNC.RECONVERGENT B1 ;  /* 0x0000000000017941 */ /* 0x000fea0003800200 */
.L_x_983:
        /* <DEDUP_REMOVED lines=14> */
.L_x_989:
        /* <DEDUP_REMOVED lines=38> */
.L_x_988:
[----:B------:R-:W-:Y:S05]  /*1750*/  BSYNC.RECONVERGENT B1 ;  /* 0x0000000000017941 */ /* 0x000fea0003800200 */
.L_x_987:
        /* <DEDUP_REMOVED lines=25> */
.L_x_991:
[----:B------:R-:W-:Y:S05]  /*18f0*/  BSYNC.RECONVERGENT B1 ;  /* 0x0000000000017941 */ /* 0x000fea0003800200 */
.L_x_990:
        /* <DEDUP_REMOVED lines=12> */
.L_x_982:
[----:B------:R-:W-:Y:S05]  /*19c0*/  BSYNC.RECONVERGENT B0 ;  /* 0x0000000000007941 */ /* 0x000fea0003800200 */
.L_x_981:
        /* <DEDUP_REMOVED lines=36> */
[----:B0----5:R-:W-:Y:S05]  /*1c10*/  CALL.REL.NOINC `($__internal_11_$__cuda_sm3x_div_rn_noftz_f32_slowpath) ;  /* 0x0000000400b47944 */ /* 0x021fea0003c00000 */
[----:B------:R-:W-:-:S07]  /*1c20*/  IMAD.MOV.U32 R4, RZ, RZ, R0 ;  /* 0x000000ffff047224 */ /* 0x000fce00078e0000 */
.L_x_992:
        /* <DEDUP_REMOVED lines=12> */
[----:B0----5:R-:W-:Y:S05]  /*1cf0*/  CALL.REL.NOINC `($__internal_11_$__cuda_sm3x_div_rn_noftz_f32_slowpath) ;  /* 0x00000004007c7944 */ /* 0x021fea0003c00000 */
[----:B------:R-:W-:-:S07]  /*1d00*/  IMAD.MOV.U32 R6, RZ, RZ, R0 ;  /* 0x000000ffff067224 */ /* 0x000fce00078e0000 */
.L_x_993:
        /* <DEDUP_REMOVED lines=10> */
[----:B-----5:R-:W-:Y:S05]  /*1db0*/  CALL.REL.NOINC `($__internal_11_$__cuda_sm3x_div_rn_noftz_f32_slowpath) ;  /* 0x00000004004c7944 */ /* 0x020fea0003c00000 */
[----:B------:R-:W-:-:S07]  /*1dc0*/  IMAD.MOV.U32 R11, RZ, RZ, R0 ;  /* 0x000000ffff0b7224 */ /* 0x000fce00078e0000 */
.L_x_994:
        /* <DEDUP_REMOVED lines=8> */
.L_x_956:
        /* <DEDUP_REMOVED lines=8> */
.L_x_996:
[----:B------:R-:W-:Y:S05]  /*1ed0*/  BSYNC B0 ;  /* 0x0000000000007941 */ /* 0x000fea0003800000 */
.L_x_995:
[----:B------:R-:W-:Y:S05]  /*1ee0*/  BRA `(.L_x_957) ;  /* 0xffffffec00207947 */ /* 0x000fea000383ffff */
.L_x_958:
[----:B------:R-:W-:Y:S01]  /*1ef0*/  BSSY B0, `(.L_x_997) ;  /* 0x0000005000007945 */ /* 0x000fe20003800000 */
[----:B------:R-:W-:-:S07]  /*1f00*/  MOV R8, 0xffffffff ;  /* 0xffffffff00087802 */ /* 0x000fce0000000f00 */
[----:B------:R-:W-:Y:S05]  /*1f10*/  WARPSYNC.COLLECTIVE R8, `(.L_x_998) ;  /* 0x0000000008087348 */ /* 0x000fea0003c00000 */
[----:B------:R-:W-:Y:S01]  /*1f20*/  NOP ;  /* 0x0000000000007918 */ /* 0x000fe20000000000 */
[----:B------:R-:W-:Y:S05]  /*1f30*/  ENDCOLLECTIVE ;  /* 0x000000000000791b */ /* 0x000fea0003800000 */
.L_x_998:
[----:B------:R-:W-:Y:S05]  /*1f40*/  BSYNC B0 ;  /* 0x0000000000007941 */ /* 0x000fea0003800000 */
.L_x_997:
[----:B------:R-:W-:Y:S05]  /*1f50*/  BRA `(.L_x_957) ;  /* 0xffffffec00047947 */ /* 0x000fea000383ffff */
.L_x_960:
[----:B------:R-:W-:Y:S01]  /*1f60*/  BSSY B0, `(.L_x_999) ;  /* 0x0000006000007945 */ /* 0x000fe20003800000 */
[----:B------:R-:W-:-:S07]  /*1f70*/  IMAD.MOV.U32 R8, RZ, RZ, -0x1 ;  /* 0xffffffffff087424 */ /* 0x000fce00078e00ff */
[----:B------:R-:W-:Y:S05]  /*1f80*/  WARPSYNC.COLLECTIVE.ALL `(.L_x_1000) ;  /* 0x00000000000c7948 */ /* 0x000fea0003c00000 */
[----:B------:R-:W-:Y:S01]  /*1f90*/  UCGABAR_WAIT ;  /* 0x0000000000007dc7 */ /* 0x000fe20008000000 */
[----:B------:R-:W-:Y:S01]  /*1fa0*/  CCTL.IVALL ;  /* 0x00000000ff00798f */ /* 0x000fe20002000000 */
[----:B------:R-:W-:Y:S05]  /*1fb0*/  ENDCOLLECTIVE ;  /* 0x000000000000791b */ /* 0x000fea0003800000 */
.L_x_1000:
[----:B------:R-:W-:Y:S05]  /*1fc0*/  BSYNC B0 ;  /* 0x0000000000007941 */ /* 0x000fea0003800000 */
.L_x_999:
[----:B------:R-:W-:Y:S05]  /*1fd0*/  BRA `(.L_x_961) ;  /* 0xffffffec00087947 */ /* 0x000fea000383ffff */
.L_x_962:
        /* <DEDUP_REMOVED lines=10> */
.L_x_1002:
[----:B------:R-:W-:Y:S05]  /*2080*/  BSYNC B0 ;  /* 0x0000000000007941 */ /* 0x000fea0003800000 */
.L_x_1001:
[----:B------:R-:W-:Y:S05]  /*2090*/  BRA `(.L_x_961) ;  /* 0xffffffe800d87947 */ /* 0x000fea000383ffff */
.L_x_972:
        /* <DEDUP_REMOVED lines=8> */
.L_x_1004:
[----:B------:R-:W-:Y:S05]  /*2120*/  BSYNC B0 ;  /* 0x0000000000007941 */ /* 0x000fea0003800000 */
.L_x_1003:
[----:B------:R-:W-:Y:S05]  /*2130*/  BRA `(.L_x_973) ;  /* 0xffffffec00807947 */ /* 0x000fea000383ffff */
.L_x_974:
[----:B------:R-:W-:Y:S01]  /*2140*/  BSSY B0, `(.L_x_1005) ;  /* 0x0000005000007945 */ /* 0x000fe20003800000 */
[----:B------:R-:W-:-:S07]  /*2150*/  IMAD.MOV.U32 R8, RZ, RZ, -0x1 ;  /* 0xffffffffff087424 */ /* 0x000fce00078e00ff */
[----:B------:R-:W-:Y:S05]  /*2160*/  WARPSYNC.COLLECTIVE R8, `(.L_x_1006) ;  /* 0x0000000008087348 */ /* 0x000fea0003c00000 */
[----:B------:R-:W-:Y:S01]  /*2170*/  NOP ;  /* 0x0000000000007918 */ /* 0x000fe20000000000 */
[----:B------:R-:W-:Y:S05]  /*2180*/  ENDCOLLECTIVE ;  /* 0x000000000000791b */ /* 0x000fea0003800000 */
.L_x_1006:
[----:B------:R-:W-:Y:S05]  /*2190*/  BSYNC B0 ;  /* 0x0000000000007941 */ /* 0x000fea0003800000 */
.L_x_1005:
[----:B------:R-:W-:Y:S05]  /*21a0*/  BRA `(.L_x_973) ;  /* 0xffffffec00647947 */ /* 0x000fea000383ffff */
.L_x_976:
[----:B------:R-:W-:Y:S01]  /*21b0*/  BSSY B0, `(.L_x_1007) ;  /* 0x0000006000007945 */ /* 0x000fe20003800000 */
[----:B------:R-:W-:-:S07]  /*21c0*/  IMAD.MOV.U32 R8, RZ, RZ, -0x1 ;  /* 0xffffffffff087424 */ /* 0x000fce00078e00ff */
[----:B------:R-:W-:Y:S05]  /*21d0*/  WARPSYNC.COLLECTIVE.ALL `(.L_x_1008) ;  /* 0x00000000000c7948 */ /* 0x000fea0003c00000 */
[----:B------:R-:W-:Y:S01]  /*21e0*/  UCGABAR_WAIT ;  /* 0x0000000000007dc7 */ /* 0x000fe20008000000 */
[----:B------:R-:W-:Y:S01]  /*21f0*/  CCTL.IVALL ;  /* 0x00000000ff00798f */ /* 0x000fe20002000000 */
[----:B------:R-:W-:Y:S05]  /*2200*/  ENDCOLLECTIVE ;  /* 0x000000000000791b */ /* 0x000fea0003800000 */
.L_x_1008:
[----:B------:R-:W-:Y:S05]  /*2210*/  BSYNC B0 ;  /* 0x0000000000007941 */ /* 0x000fea0003800000 */
.L_x_1007:
[----:B------:R-:W-:Y:S05]  /*2220*/  BRA `(.L_x_977) ;  /* 0xffffffec00687947 */ /* 0x000fea000383ffff */
.L_x_978:
        /* <DEDUP_REMOVED lines=10> */
.L_x_1010:
[----:B------:R-:W-:Y:S05]  /*22d0*/  BSYNC B0 ;  /* 0x0000000000007941 */ /* 0x000fea0003800000 */
.L_x_1009:
[----:B------:R-:W-:Y:S05]  /*22e0*/  BRA `(.L_x_977) ;  /* 0xffffffec00387947 */ /* 0x000fea000383ffff */
        .weak           $__internal_11_$__cuda_sm3x_div_rn_noftz_f32_slowpath
        .type           $__internal_11_$__cuda_sm3x_div_rn_noftz_f32_slowpath,@function
        .size           $__internal_11_$__cuda_sm3x_div_rn_noftz_f32_slowpath,(.L_x_1031 - $__internal_11_$__cuda_sm3x_div_rn_noftz_f32_slowpath)
$__internal_11_$__cuda_sm3x_div_rn_noftz_f32_slowpath:
        /* <DEDUP_REMOVED lines=34> */
.L_x_1011:
        /* <DEDUP_REMOVED lines=50> */
.L_x_1017:
[----:B------:R-:W-:-:S04]  /*2830*/  LOP3.LUT R0, R0, 0x80000000, RZ, 0xc0, !PT ;  /* 0x8000000000007812 */ /* 0x000fc800078ec0ff */
[----:B------:R-:W-:Y:S01]  /*2840*/  LOP3.LUT R0, R0, 0x7f800000, RZ, 0xfc, !PT ;  /* 0x7f80000000007812 */ /* 0x000fe200078efcff */
[----:B------:R-:W-:Y:S06]  /*2850*/  BRA `(.L_x_1018) ;  /* 0x0000000000287947 */ /* 0x000fec0003800000 */
.L_x_1016:
[----:B------:R-:W-:Y:S01]  /*2860*/  IMAD R0, R9, 0x800000, R0 ;  /* 0x0080000009007824 */ /* 0x000fe200078e0200 */
[----:B------:R-:W-:Y:S06]  /*2870*/  BRA `(.L_x_1018) ;  /* 0x0000000000207947 */ /* 0x000fec0003800000 */
.L_x_1015:
[----:B------:R-:W-:-:S04]  /*2880*/  LOP3.LUT R0, R7, 0x80000000, R0, 0x48, !PT ;  /* 0x8000000007007812 */ /* 0x000fc800078e4800 */
[----:B------:R-:W-:Y:S01]  /*2890*/  LOP3.LUT R0, R0, 0x7f800000, RZ, 0xfc, !PT ;  /* 0x7f80000000007812 */ /* 0x000fe200078efcff */
[----:B------:R-:W-:Y:S06]  /*28a0*/  BRA `(.L_x_1018) ;  /* 0x0000000000147947 */ /* 0x000fec0003800000 */
.L_x_1014:
[----:B------:R-:W-:Y:S01]  /*28b0*/  LOP3.LUT R0, R7, 0x80000000, R0, 0x48, !PT ;  /* 0x8000000007007812 */ /* 0x000fe200078e4800 */
[----:B------:R-:W-:Y:S06]  /*28c0*/  BRA `(.L_x_1018) ;  /* 0x00000000000c7947 */ /* 0x000fec0003800000 */
.L_x_1013:
[----:B------:R-:W0:Y:S01]  /*28d0*/  MUFU.RSQ R0, -QNAN ;  /* 0xffc0000000007908 */ /* 0x000e220000001400 */
[----:B------:R-:W-:Y:S05]  /*28e0*/  BRA `(.L_x_1018) ;  /* 0x0000000000047947 */ /* 0x000fea0003800000 */
.L_x_1012:
[----:B------:R-:W-:-:S07]  /*28f0*/  FADD.FTZ R0, R0, R5 ;  /* 0x0000000500007221 */ /* 0x000fce0000010000 */
.L_x_1018:
[----:B------:R-:W-:Y:S02]  /*2900*/  IMAD.MOV.U32 R6, RZ, RZ, R4 ;  /* 0x000000ffff067224 */ /* 0x000fe400078e0004 */
[----:B------:R-:W-:-:S04]  /*2910*/  IMAD.MOV.U32 R7, RZ, RZ, 0x0 ;  /* 0x00000000ff077424 */ /* 0x000fc800078e00ff */
[----:B0-----:R-:W-:Y:S05]  /*2920*/  RET.REL.NODEC R6 `(_ZN18transformer_engine33fused_moe_aux_loss_forward_kernelIfiEEvPKT_PKT0_iiiiifPS1_Pf) ;  /* 0xffffffd406b47950 */ /* 0x001fea0003c3ffff */
.L_x_1019:
        /* <DEDUP_REMOVED lines=13> */
.L_x_1031:


//--------------------- .nv.shared._ZN18transformer_engine34fused_moe_aux_loss_backward_kernelI13__nv_bfloat16fEEvPKfPKT0_iiPT_S8_ --------------------------
	.section	.nv.shared._ZN18transformer_engine34fused_moe_aux_loss_backward_kernelI13__nv_bfloat16fEEvPKfPKT0_iiPT_S8_,"aw",@nobits
	.sectionflags	@""
	.align	16
	.zero		1024


//--------------------- .nv.shared.reserved.0     --------------------------
	.section	.nv.shared.reserved.0,"aw",@nobits
	.weak		__nv_reservedSMEM_offset_0_alias
	.size		__nv_reservedSMEM_offset_0_alias, 0, 64
	.other		__nv_reservedSMEM_offset_0_alias,@"STO_CUDA_RESERVED_SHARED STV_DEFAULT"
__nv_reservedSMEM_offset_0_alias:
	.zero		0
	.zero		64


//--------------------- .nv.shared._ZN18transformer_engine34fused_moe_aux_loss_backward_kernelI13__nv_bfloat16S1_EEvPKfPKT0_iiPT_S8_ --------------------------
	.section	.nv.shared._ZN18transformer_engine34fused_moe_aux_loss_backward_kernelI13__nv_bfloat16S1_EEvPKfPKT0_iiPT_S8_,"aw",@nobits
	.sectionflags	@""
	.align	16
	.zero		1024


//--------------------- .nv.shared._ZN18transformer_engine34fused_moe_aux_loss_backward_kernelI13__nv_bfloat16lEEvPKfPKT0_iiPT_S8_ --------------------------
	.section	.nv.shared._ZN18transformer_engine34fused_moe_aux_loss_backward_kernelI13__nv_bfloat16lEEvPKfPKT0_iiPT_S8_,"aw",@nobits
	.sectionflags	@""
	.align	16
	.zero		1024


//--------------------- .nv.shared._ZN18transformer_engine34fused_moe_aux_loss_backward_kernelI13__nv_bfloat16iEEvPKfPKT0_iiPT_S8_ --------------------------
	.section	.nv.shared._ZN18transformer_engine34fused_moe_aux_loss_backward_kernelI13__nv_bfloat16iEEvPKfPKT0_iiPT_S8_,"aw",@nobits
	.sectionflags	@""
	.align	16
	.zero		1024


//--------------------- .nv.shared._ZN18transformer_engine34fused_moe_aux_loss_backward_kernelI6__halffEEvPKfPKT0_iiPT_S8_ --------------------------
	.section	.nv.shared._ZN18transformer_engine34fused_moe_aux_loss_backward_kernelI6__halffEEvPKfPKT0_iiPT_S8_,"aw",@nobits
	.sectionflags	@""
	.align	16
	.zero		1024


//--------------------- .nv.shared._ZN18transformer_engine34fused_moe_aux_loss_backward_kernelI6__half13__nv_bfloat16EEvPKfPKT0_iiPT_S9_ --------------------------
	.section	.nv.shared._ZN18transformer_engine34fused_moe_aux_loss_backward_kernelI6__half13__nv_bfloat16EEvPKfPKT0_iiPT_S9_,"aw",@nobits
	.sectionflags	@""
	.align	16
	.zero		1024


//--------------------- .nv.shared._ZN18transformer_engine34fused_moe_aux_loss_backward_kernelI6__halflEEvPKfPKT0_iiPT_S8_ --------------------------
	.section	.nv.shared._ZN18transformer_engine34fused_moe_aux_loss_backward_kernelI6__halflEEvPKfPKT0_iiPT_S8_,"aw",@nobits
	.sectionflags	@""
	.align	16
	.zero		1024


//--------------------- .nv.shared._ZN18transformer_engine34fused_moe_aux_loss_backward_kernelI6__halfiEEvPKfPKT0_iiPT_S8_ --------------------------
	.section	.nv.shared._ZN18transformer_engine34fused_moe_aux_loss_backward_kernelI6__halfiEEvPKfPKT0_iiPT_S8_,"aw",@nobits
	.sectionflags	@""
	.align	16
	.zero		1024


//--------------------- .nv.shared._ZN18transformer_engine34fused_moe_aux_loss_backward_kernelIffEEvPKfPKT0_iiPT_S7_ --------------------------
	.section	.nv.shared._ZN18transformer_engine34fused_moe_aux_loss_backward_kernelIffEEvPKfPKT0_iiPT_S7_,"aw",@nobits
	.sectionflags	@""
	.align	16
	.zero		1024


//--------------------- .nv.shared._ZN18transformer_engine34fused_moe_aux_loss_backward_kernelIf13__nv_bfloat16EEvPKfPKT0_iiPT_S8_ --------------------------
	.section	.nv.shared._ZN18transformer_engine34fused_moe_aux_loss_backward_kernelIf13__nv_bfloat16EEvPKfPKT0_iiPT_S8_,"aw",@nobits
	.sectionflags	@""
	.align	16
	.zero		1024


//--------------------- .nv.shared._ZN18transformer_engine34fused_moe_aux_loss_backward_kernelIflEEvPKfPKT0_iiPT_S7_ --------------------------
	.section	.nv.shared._ZN18transformer_engine34fused_moe_aux_loss_backward_kernelIflEEvPKfPKT0_iiPT_S7_,"aw",@nobits
	.sectionflags	@""
	.align	16
	.zero		1024


//--------------------- .nv.shared._ZN18transformer_engine34fused_moe_aux_loss_backward_kernelIfiEEvPKfPKT0_iiPT_S7_ --------------------------
	.section	.nv.shared._ZN18transformer_engine34fused_moe_aux_loss_backward_kernelIfiEEvPKfPKT0_iiPT_S7_,"aw",@nobits
	.sectionflags	@""
	.align	16
	.zero		1024


//--------------------- .nv.shared._ZN18transformer_engine33fused_moe_aux_loss_forward_kernelI13__nv_bfloat16fEEvPKT_PKT0_iiiiifPS2_Pf --------------------------
	.section	.nv.shared._ZN18transformer_engine33fused_moe_aux_loss_forward_kernelI13__nv_bfloat16fEEvPKT_PKT0_iiiiifPS2_Pf,"aw",@nobits
	.sectionflags	@""
	.align	16
	.zero		1024


//--------------------- .nv.shared._ZN18transformer_engine33fused_moe_aux_loss_forward_kernelI13__nv_bfloat16S1_EEvPKT_PKT0_iiiiifPS2_Pf --------------------------
	.section	.nv.shared._ZN18transformer_engine33fused_moe_aux_loss_forward_kernelI13__nv_bfloat16S1_EEvPKT_PKT0_iiiiifPS2_Pf,"aw",@nobits
	.sectionflags	@""
	.align	16
	.zero		1024


//--------------------- .nv.shared._ZN18transformer_engine33fused_moe_aux_loss_forward_kernelI13__nv_bfloat16lEEvPKT_PKT0_iiiiifPS2_Pf --------------------------
	.section	.nv.shared._ZN18transformer_engine33fused_moe_aux_loss_forward_kernelI13__nv_bfloat16lEEvPKT_PKT0_iiiiifPS2_Pf,"aw",@nobits
	.sectionflags	@""
	.align	16
	.zero		1024


//--------------------- .nv.shared._ZN18transformer_engine33fused_moe_aux_loss_forward_kernelI13__nv_bfloat16iEEvPKT_PKT0_iiiiifPS2_Pf --------------------------
	.section	.nv.shared._ZN18transformer_engine33fused_moe_aux_loss_forward_kernelI13__nv_bfloat16iEEvPKT_PKT0_iiiiifPS2_Pf,"aw",@nobits
	.sectionflags	@""
	.align	16
	.zero		1024


//--------------------- .nv.shared._ZN18transformer_engine33fused_moe_aux_loss_forward_kernelI6__halffEEvPKT_PKT0_iiiiifPS2_Pf --------------------------
	.section	.nv.shared._ZN18transformer_engine33fused_moe_aux_loss_forward_kernelI6__halffEEvPKT_PKT0_iiiiifPS2_Pf,"aw",@nobits
	.sectionflags	@""
	.align	16
	.zero		1024


//--------------------- .nv.shared._ZN18transformer_engine33fused_moe_aux_loss_forward_kernelI6__half13__nv_bfloat16EEvPKT_PKT0_iiiiifPS3_Pf --------------------------
	.section	.nv.shared._ZN18transformer_engine33fused_moe_aux_loss_forward_kernelI6__half13__nv_bfloat16EEvPKT_PKT0_iiiiifPS3_Pf,"aw",@nobits
	.sectionflags	@""
	.align	16
	.zero		1024


//--------------------- .nv.shared._ZN18transformer_engine33fused_moe_aux_loss_forward_kernelI6__halflEEvPKT_PKT0_iiiiifPS2_Pf --------------------------
	.section	.nv.shared._ZN18transformer_engine33fused_moe_aux_loss_forward_kernelI6__halflEEvPKT_PKT0_iiiiifPS2_Pf,"aw",@nobits
	.sectionflags	@""
	.align	16
	.zero		1024


//--------------------- .nv.shared._ZN18transformer_engine33fused_moe_aux_loss_forward_kernelI6__halfiEEvPKT_PKT0_iiiiifPS2_Pf --------------------------
	.section	.nv.shared._ZN18transformer_engine33fused_moe_aux_loss_forward_kernelI6__halfiEEvPKT_PKT0_iiiiifPS2_Pf,"aw",@nobits
	.sectionflags	@""
	.align	16
	.zero		1024


//--------------------- .nv.shared._ZN18transformer_engine33fused_moe_aux_loss_forward_kernelIffEEvPKT_PKT0_iiiiifPS1_Pf --------------------------
	.section	.nv.shared._ZN18transformer_engine33fused_moe_aux_loss_forward_kernelIffEEvPKT_PKT0_iiiiifPS1_Pf,"aw",@nobits
	.sectionflags	@""
	.align	16
	.zero		1024


//--------------------- .nv.shared._ZN18transformer_engine33fused_moe_aux_loss_forward_kernelIf13__nv_bfloat16EEvPKT_PKT0_iiiiifPS2_Pf --------------------------
	.section	.nv.shared._ZN18transformer_engine33fused_moe_aux_loss_forward_kernelIf13__nv_bfloat16EEvPKT_PKT0_iiiiifPS2_Pf,"aw",@nobits
	.sectionflags	@""
	.align	16
	.zero		1024


//--------------------- .nv.shared._ZN18transformer_engine33fused_moe_aux_loss_forward_kernelIflEEvPKT_PKT0_iiiiifPS1_Pf --------------------------
	.section	.nv.shared._ZN18transformer_engine33fused_moe_aux_loss_forward_kernelIflEEvPKT_PKT0_iiiiifPS1_Pf,"aw",@nobits
	.sectionflags	@""
	.align	16
	.zero		1024


//--------------------- .nv.shared._ZN18transformer_engine33fused_moe_aux_loss_forward_kernelIfiEEvPKT_PKT0_iiiiifPS1_Pf --------------------------
	.section	.nv.shared._ZN18transformer_engine33fused_moe_aux_loss_forward_kernelIfiEEvPKT_PKT0_iiiiifPS1_Pf,"aw",@nobits
	.sectionflags	@""
	.align	16
	.zero		1024


//--------------------- .nv.constant0._ZN18transformer_engine34fused_moe_aux_loss_backward_kernelI13__nv_bfloat16fEEvPKfPKT0_iiPT_S8_ --------------------------
	.section	.nv.constant0._ZN18transformer_engine34fused_moe_aux_loss_backward_kernelI13__nv_bfloat16fEEvPKfPKT0_iiPT_S8_,"a",@progbits
	.sectionflags	@""
	.align	4
.nv.constant0._ZN18transformer_engine34fused_moe_aux_loss_backward_kernelI13__nv_bfloat16fEEvPKfPKT0_iiPT_S8_:
	.zero		936


//--------------------- .nv.constant0._ZN18transformer_engine34fused_moe_aux_loss_backward_kernelI13__nv_bfloat16S1_EEvPKfPKT0_iiPT_S8_ --------------------------
	.section	.nv.constant0._ZN18transformer_engine34fused_moe_aux_loss_backward_kernelI13__nv_bfloat16S1_EEvPKfPKT0_iiPT_S8_,"a",@progbits
	.sectionflags	@""
	.align	4
.nv.constant0._ZN18transformer_engine34fused_moe_aux_loss_backward_kernelI13__nv_bfloat16S1_EEvPKfPKT0_iiPT_S8_:
	.zero		936


//--------------------- .nv.constant0._ZN18transformer_engine34fused_moe_aux_loss_backward_kernelI13__nv_bfloat16lEEvPKfPKT0_iiPT_S8_ --------------------------
	.section	.nv.constant0._ZN18transformer_engine34fused_moe_aux_loss_backward_kernelI13__nv_bfloat16lEEvPKfPKT0_iiPT_S8_,"a",@progbits
	.sectionflags	@""
	.align	4
.nv.constant0._ZN18transformer_engine34fused_moe_aux_loss_backward_kernelI13__nv_bfloat16lEEvPKfPKT0_iiPT_S8_:
	.zero		936


//--------------------- .nv.constant0._ZN18transformer_engine34fused_moe_aux_loss_backward_kernelI13__nv_bfloat16iEEvPKfPKT0_iiPT_S8_ --------------------------
	.section	.nv.constant0._ZN18transformer_engine34fused_moe_aux_loss_backward_kernelI13__nv_bfloat16iEEvPKfPKT0_iiPT_S8_,"a",@progbits
	.sectionflags	@""
	.align	4
.nv.constant0._ZN18transformer_engine34fused_moe_aux_loss_backward_kernelI13__nv_bfloat16iEEvPKfPKT0_iiPT_S8_:
	.zero		936


//--------------------- .nv.constant0._ZN18transformer_engine34fused_moe_aux_loss_backward_kernelI6__halffEEvPKfPKT0_iiPT_S8_ --------------------------
	.section	.nv.constant0._ZN18transformer_engine34fused_moe_aux_loss_backward_kernelI6__halffEEvPKfPKT0_iiPT_S8_,"a",@progbits
	.sectionflags	@""
	.align	4
.nv.constant0._ZN18transformer_engine34fused_moe_aux_loss_backward_kernelI6__halffEEvPKfPKT0_iiPT_S8_:
	.zero		936


//--------------------- .nv.constant0._ZN18transformer_engine34fused_moe_aux_loss_backward_kernelI6__half13__nv_bfloat16EEvPKfPKT0_iiPT_S9_ --------------------------
	.section	.nv.constant0._ZN18transformer_engine34fused_moe_aux_loss_backward_kernelI6__half13__nv_bfloat16EEvPKfPKT0_iiPT_S9_,"a",@progbits
	.sectionflags	@""
	.align	4
.nv.constant0._ZN18transformer_engine34fused_moe_aux_loss_backward_kernelI6__half13__nv_bfloat16EEvPKfPKT0_iiPT_S9_:
	.zero		936


//--------------------- .nv.constant0._ZN18transformer_engine34fused_moe_aux_loss_backward_kernelI6__halflEEvPKfPKT0_iiPT_S8_ --------------------------
	.section	.nv.constant0._ZN18transformer_engine34fused_moe_aux_loss_backward_kernelI6__halflEEvPKfPKT0_iiPT_S8_,"a",@progbits
	.sectionflags	@""
	.align	4
.nv.constant0._ZN18transformer_engine34fused_moe_aux_loss_backward_kernelI6__halflEEvPKfPKT0_iiPT_S8_:
	.zero		936


//--------------------- .nv.constant0._ZN18transformer_engine34fused_moe_aux_loss_backward_kernelI6__halfiEEvPKfPKT0_iiPT_S8_ --------------------------
	.section	.nv.constant0._ZN18transformer_engine34fused_moe_aux_loss_backward_kernelI6__halfiEEvPKfPKT0_iiPT_S8_,"a",@progbits
	.sectionflags	@""
	.align	4
.nv.constant0._ZN18transformer_engine34fused_moe_aux_loss_backward_kernelI6__halfiEEvPKfPKT0_iiPT_S8_:
	.zero		936


//--------------------- .nv.constant0._ZN18transformer_engine34fused_moe_aux_loss_backward_kernelIffEEvPKfPKT0_iiPT_S7_ --------------------------
	.section	.nv.constant0._ZN18transformer_engine34fused_moe_aux_loss_backward_kernelIffEEvPKfPKT0_iiPT_S7_,"a",@progbits
	.sectionflags	@""
	.align	4
.nv.constant0._ZN18transformer_engine34fused_moe_aux_loss_backward_kernelIffEEvPKfPKT0_iiPT_S7_:
	.zero		936


//--------------------- .nv.constant0._ZN18transformer_engine34fused_moe_aux_loss_backward_kernelIf13__nv_bfloat16EEvPKfPKT0_iiPT_S8_ --------------------------
	.section	.nv.constant0._ZN18transformer_engine34fused_moe_aux_loss_backward_kernelIf13__nv_bfloat16EEvPKfPKT0_iiPT_S8_,"a",@progbits
	.sectionflags	@""
	.align	4
.nv.constant0._ZN18transformer_engine34fused_moe_aux_loss_backward_kernelIf13__nv_bfloat16EEvPKfPKT0_iiPT_S8_:
	.zero		936


//--------------------- .nv.constant0._ZN18transformer_engine34fused_moe_aux_loss_backward_kernelIflEEvPKfPKT0_iiPT_S7_ --------------------------
	.section	.nv.constant0._ZN18transformer_engine34fused_moe_aux_loss_backward_kernelIflEEvPKfPKT0_iiPT_S7_,"a",@progbits
	.sectionflags	@""
	.align	4
.nv.constant0._ZN18transformer_engine34fused_moe_aux_loss_backward_kernelIflEEvPKfPKT0_iiPT_S7_:
	.zero		936


//--------------------- .nv.constant0._ZN18transformer_engine34fused_moe_aux_loss_backward_kernelIfiEEvPKfPKT0_iiPT_S7_ --------------------------
	.section	.nv.constant0._ZN18transformer_engine34fused_moe_aux_loss_backward_kernelIfiEEvPKfPKT0_iiPT_S7_,"a",@progbits
	.sectionflags	@""
	.align	4
.nv.constant0._ZN18transformer_engine34fused_moe_aux_loss_backward_kernelIfiEEvPKfPKT0_iiPT_S7_:
	.zero		936


//--------------------- .nv.constant0._ZN18transformer_engine33fused_moe_aux_loss_forward_kernelI13__nv_bfloat16fEEvPKT_PKT0_iiiiifPS2_Pf --------------------------
	.section	.nv.constant0._ZN18transformer_engine33fused_moe_aux_loss_forward_kernelI13__nv_bfloat16fEEvPKT_PKT0_iiiiifPS2_Pf,"a",@progbits
	.sectionflags	@""
	.align	4
.nv.constant0._ZN18transformer_engine33fused_moe_aux_loss_forward_kernelI13__nv_bfloat16fEEvPKT_PKT0_iiiiifPS2_Pf:
	.zero		952


//--------------------- .nv.constant0._ZN18transformer_engine33fused_moe_aux_loss_forward_kernelI13__nv_bfloat16S1_EEvPKT_PKT0_iiiiifPS2_Pf --------------------------
	.section	.nv.constant0._ZN18transformer_engine33fused_moe_aux_loss_forward_kernelI13__nv_bfloat16S1_EEvPKT_PKT0_iiiiifPS2_Pf,"a",@progbits
	.sectionflags	@""
	.align	4
.nv.constant0._ZN18transformer_engine33fused_moe_aux_loss_forward_kernelI13__nv_bfloat16S1_EEvPKT_PKT0_iiiiifPS2_Pf:
	.zero		952


//--------------------- .nv.constant0._ZN18transformer_engine33fused_moe_aux_loss_forward_kernelI13__nv_bfloat16lEEvPKT_PKT0_iiiiifPS2_Pf --------------------------
	.section	.nv.constant0._ZN18transformer_engine33fused_moe_aux_loss_forward_kernelI13__nv_bfloat16lEEvPKT_PKT0_iiiiifPS2_Pf,"a",@progbits
	.sectionflags	@""
	.align	4
.nv.constant0._ZN18transformer_engine33fused_moe_aux_loss_forward_kernelI13__nv_bfloat16lEEvPKT_PKT0_iiiiifPS2_Pf:
	.zero		952


//--------------------- .nv.constant0._ZN18transformer_engine33fused_moe_aux_loss_forward_kernelI13__nv_bfloat16iEEvPKT_PKT0_iiiiifPS2_Pf --------------------------
	.section	.nv.constant0._ZN18transformer_engine33fused_moe_aux_loss_forward_kernelI13__nv_bfloat16iEEvPKT_PKT0_iiiiifPS2_Pf,"a",@progbits
	.sectionflags	@""
	.align	4
.nv.constant0._ZN18transformer_engine33fused_moe_aux_loss_forward_kernelI13__nv_bfloat16iEEvPKT_PKT0_iiiiifPS2_Pf:
	.zero		952


//--------------------- .nv.constant0._ZN18transformer_engine33fused_moe_aux_loss_forward_kernelI6__halffEEvPKT_PKT0_iiiiifPS2_Pf --------------------------
	.section	.nv.constant0._ZN18transformer_engine33fused_moe_aux_loss_forward_kernelI6__halffEEvPKT_PKT0_iiiiifPS2_Pf,"a",@progbits
	.sectionflags	@""
	.align	4
.nv.constant0._ZN18transformer_engine33fused_moe_aux_loss_forward_kernelI6__halffEEvPKT_PKT0_iiiiifPS2_Pf:
	.zero		952


//--------------------- .nv.constant0._ZN18transformer_engine33fused_moe_aux_loss_forward_kernelI6__half13__nv_bfloat16EEvPKT_PKT0_iiiiifPS3_Pf --------------------------
	.section	.nv.constant0._ZN18transformer_engine33fused_moe_aux_loss_forward_kernelI6__half13__nv_bfloat16EEvPKT_PKT0_iiiiifPS3_Pf,"a",@progbits
	.sectionflags	@""
	.align	4
.nv.constant0._ZN18transformer_engine33fused_moe_aux_loss_forward_kernelI6__half13__nv_bfloat16EEvPKT_PKT0_iiiiifPS3_Pf:
	.zero		952


//--------------------- .nv.constant0._ZN18transformer_engine33fused_moe_aux_loss_forward_kernelI6__halflEEvPKT_PKT0_iiiiifPS2_Pf --------------------------
	.section	.nv.constant0._ZN18transformer_engine33fused_moe_aux_loss_forward_kernelI6__halflEEvPKT_PKT0_iiiiifPS2_Pf,"a",@progbits
	.sectionflags	@""
	.align	4
.nv.constant0._ZN18transformer_engine33fused_moe_aux_loss_forward_kernelI6__halflEEvPKT_PKT0_iiiiifPS2_Pf:
	.zero		952


//--------------------- .nv.constant0._ZN18transformer_engine33fused_moe_aux_loss_forward_kernelI6__halfiEEvPKT_PKT0_iiiiifPS2_Pf --------------------------
	.section	.nv.constant0._ZN18transformer_engine33fused_moe_aux_loss_forward_kernelI6__halfiEEvPKT_PKT0_iiiiifPS2_Pf,"a",@progbits
	.sectionflags	@""
	.align	4
.nv.constant0._ZN18transformer_engine33fused_moe_aux_loss_forward_kernelI6__halfiEEvPKT_PKT0_iiiiifPS2_Pf:
	.zero		952


//--------------------- .nv.constant0._ZN18transformer_engine33fused_moe_aux_loss_forward_kernelIffEEvPKT_PKT0_iiiiifPS1_Pf --------------------------
	.section	.nv.constant0._ZN18transformer_engine33fused_moe_aux_loss_forward_kernelIffEEvPKT_PKT0_iiiiifPS1_Pf,"a",@progbits
	.sectionflags	@""
	.align	4
.nv.constant0._ZN18transformer_engine33fused_moe_aux_loss_forward_kernelIffEEvPKT_PKT0_iiiiifPS1_Pf:
	.zero		952


//--------------------- .nv.constant0._ZN18transformer_engine33fused_moe_aux_loss_forward_kernelIf13__nv_bfloat16EEvPKT_PKT0_iiiiifPS2_Pf --------------------------
	.section	.nv.constant0._ZN18transformer_engine33fused_moe_aux_loss_forward_kernelIf13__nv_bfloat16EEvPKT_PKT0_iiiiifPS2_Pf,"a",@progbits
	.sectionflags	@""
	.align	4
.nv.constant0._ZN18transformer_engine33fused_moe_aux_loss_forward_kernelIf13__nv_bfloat16EEvPKT_PKT0_iiiiifPS2_Pf:
	.zero		952


//--------------------- .nv.constant0._ZN18transformer_engine33fused_moe_aux_loss_forward_kernelIflEEvPKT_PKT0_iiiiifPS1_Pf --------------------------
	.section	.nv.constant0._ZN18transformer_engine33fused_moe_aux_loss_forward_kernelIflEEvPKT_PKT0_iiiiifPS1_Pf,"a",@progbits
	.sectionflags	@""
	.align	4
.nv.constant0._ZN18transformer_engine33fused_moe_aux_loss_forward_kernelIflEEvPKT_PKT0_iiiiifPS1_Pf:
	.zero		952


//--------------------- .nv.constant0._ZN18transformer_engine33fused_moe_aux_loss_forward_kernelIfiEEvPKT_PKT0_iiiiifPS1_Pf --------------------------
	.section	.nv.constant0._ZN18transformer_engine33fused_moe_aux_loss_forward_kernelIfiEEvPKT_PKT0_iiiiifPS1_Pf,"a",@progbits
	.sectionflags	@""
	.align	4
.nv.constant0._ZN18transformer_engine33fused_moe_aux_loss_forward_kernelIfiEEvPKT_PKT0_iiiiifPS1_Pf:
	.zero		952


//--------------------- SYMBOLS --------------------------

	.type		.nv.reservedSmem.offset0,@object
	.size		.nv.reservedSmem.offset0,0x4
	.type		.nv.reservedSmem.cap,@object
	.size		.nv.reservedSmem.cap,0x4
